/*
 * SPDX-FileCopyrightText: Copyright (c) 2025 NVIDIA CORPORATION & AFFILIATES. All rights reserved.
 * SPDX-License-Identifier: BSD-3-Clause
 */

#include "group_norm_nhwc_bwd_one_pass_kernel.cuh"
#include "group_norm_nhwc_fwd_one_pass_kernel.cuh"
#include "macros.h"

GN_FWD_BWD_ONE_PASS_DEFINITION(/* CHANNELS_PER_GROUP */ 10, /* THREADS_PER_BLOCK */ 640)


// ===== COMPILED SASS (sm_103a) =====

	.target	sm_103a

	.elftype	@"ET_EXEC"


//--------------------- .note.nv.tkinfo           --------------------------
	.section	.note.nv.tkinfo,"",@"SHT_NOTE"
	.sectionflags	@"SHF_NOTE_NV_TKINFO"
	.tkinfo
        /*0018*/ 	.word	0x00000002
        /*0030*/ 	.string	""
        /*0030*/ 	.string	"ptxas"
        /*0030*/ 	.string	"Cuda compilation tools, release 13.0, V13.0.88"
        /*0030*/ 	.string	"Build cuda_13.0.r13.0/compiler.36424714_0"
        /*0030*/ 	.string	"-arch sm_103a -m 64 "



//--------------------- .note.nv.cuinfo           --------------------------
	.section	.note.nv.cuinfo,"",@"SHT_NOTE"
	.sectionflags	@"SHF_NOTE_NV_CUINFO"
        /*0018*/ 	.short	0x0002
        /*001a*/ 	.short	0x0067
        /*001c*/ 	.short	0x0082
	.zero		2


//--------------------- .nv.info                  --------------------------
	.section	.nv.info,"",@"SHT_CUDA_INFO"
	.align	4


	//----- nvinfo : EIATTR_REGCOUNT
	.align		4
        /*0000*/ 	.byte	0x04, 0x2f
        /*0002*/ 	.short	(.L_41 - .L_40)
	.align		4
.L_40:
        /*0004*/ 	.word	index@(_Z35group_norm_nhwc_fwd_one_pass_kernelI11Fp32IOFp16WLi512ELi10ELi640EEv26Group_norm_nhwc_fwd_params)
        /*0008*/ 	.word	0x0000002a


	//----- nvinfo : EIATTR_FRAME_SIZE
	.align		4
.L_41:
        /*000c*/ 	.byte	0x04, 0x11
        /*000e*/ 	.short	(.L_43 - .L_42)
	.align		4
.L_42:
        /*0010*/ 	.word	index@(_Z35group_norm_nhwc_fwd_one_pass_kernelI11Fp32IOFp16WLi512ELi10ELi640EEv26Group_norm_nhwc_fwd_params)
        /*0014*/ 	.word	0x00000000


	//----- nvinfo : EIATTR_REGCOUNT
	.align		4
.L_43:
        /*0018*/ 	.byte	0x04, 0x2f
        /*001a*/ 	.short	(.L_45 - .L_44)
	.align		4
.L_44:
        /*001c*/ 	.word	index@(_Z35group_norm_nhwc_fwd_one_pass_kernelI11Fp32IOFp16WLi256ELi10ELi640EEv26Group_norm_nhwc_fwd_params)
        /*0020*/ 	.word	0x00000020


	//----- nvinfo : EIATTR_FRAME_SIZE
	.align		4
.L_45:
        /*0024*/ 	.byte	0x04, 0x11
        /*0026*/ 	.short	(.L_47 - .L_46)
	.align		4
.L_46:
        /*0028*/ 	.word	index@(_Z35group_norm_nhwc_fwd_one_pass_kernelI11Fp32IOFp16WLi256ELi10ELi640EEv26Group_norm_nhwc_fwd_params)
        /*002c*/ 	.word	0x00000000


	//----- nvinfo : EIATTR_REGCOUNT
	.align		4
.L_47:
        /*0030*/ 	.byte	0x04, 0x2f
        /*0032*/ 	.short	(.L_49 - .L_48)
	.align		4
.L_48:
        /*0034*/ 	.word	index@(_Z35group_norm_nhwc_fwd_one_pass_kernelI11Fp32IOFp16WLi128ELi10ELi640EEv26Group_norm_nhwc_fwd_params)
        /*0038*/ 	.word	0x00000020


	//----- nvinfo : EIATTR_FRAME_SIZE
	.align		4
.L_49:
        /*003c*/ 	.byte	0x04, 0x11
        /*003e*/ 	.short	(.L_51 - .L_50)
	.align		4
.L_50:
        /*0040*/ 	.word	index@(_Z35group_norm_nhwc_fwd_one_pass_kernelI11Fp32IOFp16WLi128ELi10ELi640EEv26Group_norm_nhwc_fwd_params)
        /*0044*/ 	.word	0x00000000


	//----- nvinfo : EIATTR_REGCOUNT
	.align		4
.L_51:
        /*0048*/ 	.byte	0x04, 0x2f
        /*004a*/ 	.short	(.L_53 - .L_52)
	.align		4
.L_52:
        /*004c*/ 	.word	index@(_Z35group_norm_nhwc_fwd_one_pass_kernelI11Fp32IOFp16WLi64ELi10ELi640EEv26Group_norm_nhwc_fwd_params)
        /*0050*/ 	.word	0x00000020


	//----- nvinfo : EIATTR_FRAME_SIZE
	.align		4
.L_53:
        /*0054*/ 	.byte	0x04, 0x11
        /*0056*/ 	.short	(.L_55 - .L_54)
	.align		4
.L_54:
        /*0058*/ 	.word	index@(_Z35group_norm_nhwc_fwd_one_pass_kernelI11Fp32IOFp16WLi64ELi10ELi640EEv26Group_norm_nhwc_fwd_params)
        /*005c*/ 	.word	0x00000000


	//----- nvinfo : EIATTR_REGCOUNT
	.align		4
.L_55:
        /*0060*/ 	.byte	0x04, 0x2f
        /*0062*/ 	.short	(.L_57 - .L_56)
	.align		4
.L_56:
        /*0064*/ 	.word	index@(_Z35group_norm_nhwc_fwd_one_pass_kernelI11Fp32IOBf16WLi512ELi10ELi640EEv26Group_norm_nhwc_fwd_params)
        /*0068*/ 	.word	0x0000002a


	//----- nvinfo : EIATTR_FRAME_SIZE
	.align		4
.L_57:
        /*006c*/ 	.byte	0x04, 0x11
        /*006e*/ 	.short	(.L_59 - .L_58)
	.align		4
.L_58:
        /*0070*/ 	.word	index@(_Z35group_norm_nhwc_fwd_one_pass_kernelI11Fp32IOBf16WLi512ELi10ELi640EEv26Group_norm_nhwc_fwd_params)
        /*0074*/ 	.word	0x00000000


	//----- nvinfo : EIATTR_REGCOUNT
	.align		4
.L_59:
        /*0078*/ 	.byte	0x04, 0x2f
        /*007a*/ 	.short	(.L_61 - .L_60)
	.align		4
.L_60:
        /*007c*/ 	.word	index@(_Z35group_norm_nhwc_fwd_one_pass_kernelI11Fp32IOBf16WLi256ELi10ELi640EEv26Group_norm_nhwc_fwd_params)
        /*0080*/ 	.word	0x00000020


	//----- nvinfo : EIATTR_FRAME_SIZE
	.align		4
.L_61:
        /*0084*/ 	.byte	0x04, 0x11
        /*0086*/ 	.short	(.L_63 - .L_62)
	.align		4
.L_62:
        /*0088*/ 	.word	index@(_Z35group_norm_nhwc_fwd_one_pass_kernelI11Fp32IOBf16WLi256ELi10ELi640EEv26Group_norm_nhwc_fwd_params)
        /*008c*/ 	.word	0x00000000


	//----- nvinfo : EIATTR_REGCOUNT
	.align		4
.L_63:
        /*0090*/ 	.byte	0x04, 0x2f
        /*0092*/ 	.short	(.L_65 - .L_64)
	.align		4
.L_64:
        /*0094*/ 	.word	index@(_Z35group_norm_nhwc_fwd_one_pass_kernelI11Fp32IOBf16WLi128ELi10ELi640EEv26Group_norm_nhwc_fwd_params)
        /*0098*/ 	.word	0x00000020


	//----- nvinfo : EIATTR_FRAME_SIZE
	.align		4
.L_65:
        /*009c*/ 	.byte	0x04, 0x11
        /*009e*/ 	.short	(.L_67 - .L_66)
	.align		4
.L_66:
        /*00a0*/ 	.word	index@(_Z35group_norm_nhwc_fwd_one_pass_kernelI11Fp32IOBf16WLi128ELi10ELi640EEv26Group_norm_nhwc_fwd_params)
        /*00a4*/ 	.word	0x00000000


	//----- nvinfo : EIATTR_REGCOUNT
	.align		4
.L_67:
        /*00a8*/ 	.byte	0x04, 0x2f
        /*00aa*/ 	.short	(.L_69 - .L_68)
	.align		4
.L_68:
        /*00ac*/ 	.word	index@(_Z35group_norm_nhwc_fwd_one_pass_kernelI11Fp32IOBf16WLi64ELi10ELi640EEv26Group_norm_nhwc_fwd_params)
        /*00b0*/ 	.word	0x00000020


	//----- nvinfo : EIATTR_FRAME_SIZE
	.align		4
.L_69:
        /*00b4*/ 	.byte	0x04, 0x11
        /*00b6*/ 	.short	(.L_71 - .L_70)
	.align		4
.L_70:
        /*00b8*/ 	.word	index@(_Z35group_norm_nhwc_fwd_one_pass_kernelI11Fp32IOBf16WLi64ELi10ELi640EEv26Group_norm_nhwc_fwd_params)
        /*00bc*/ 	.word	0x00000000


	//----- nvinfo : EIATTR_REGCOUNT
	.align		4
.L_71:
        /*00c0*/ 	.byte	0x04, 0x2f
        /*00c2*/ 	.short	(.L_73 - .L_72)
	.align		4
.L_72:
        /*00c4*/ 	.word	index@(_Z35group_norm_nhwc_fwd_one_pass_kernelI11Fp32IOFp32WLi512ELi10ELi640EEv26Group_norm_nhwc_fwd_params)
        /*00c8*/ 	.word	0x00000020


	//----- nvinfo : EIATTR_FRAME_SIZE
	.align		4
.L_73:
        /*00cc*/ 	.byte	0x04, 0x11
        /*00ce*/ 	.short	(.L_75 - .L_74)
	.align		4
.L_74:
        /*00d0*/ 	.word	index@(_Z35group_norm_nhwc_fwd_one_pass_kernelI11Fp32IOFp32WLi512ELi10ELi640EEv26Group_norm_nhwc_fwd_params)
        /*00d4*/ 	.word	0x00000000


	//----- nvinfo : EIATTR_REGCOUNT
	.align		4
.L_75:
        /*00d8*/ 	.byte	0x04, 0x2f
        /*00da*/ 	.short	(.L_77 - .L_76)
	.align		4
.L_76:
        /*00dc*/ 	.word	index@(_Z35group_norm_nhwc_fwd_one_pass_kernelI11Fp32IOFp32WLi256ELi10ELi640EEv26Group_norm_nhwc_fwd_params)
        /*00e0*/ 	.word	0x00000020


	//----- nvinfo : EIATTR_FRAME_SIZE
	.align		4
.L_77:
        /*00e4*/ 	.byte	0x04, 0x11
        /*00e6*/ 	.short	(.L_79 - .L_78)
	.align		4
.L_78:
        /*00e8*/ 	.word	index@(_Z35group_norm_nhwc_fwd_one_pass_kernelI11Fp32IOFp32WLi256ELi10ELi640EEv26Group_norm_nhwc_fwd_params)
        /*00ec*/ 	.word	0x00000000


	//----- nvinfo : EIATTR_REGCOUNT
	.align		4
.L_79:
        /*00f0*/ 	.byte	0x04, 0x2f
        /*00f2*/ 	.short	(.L_81 - .L_80)
	.align		4
.L_80:
        /*00f4*/ 	.word	index@(_Z35group_norm_nhwc_fwd_one_pass_kernelI11Fp32IOFp32WLi128ELi10ELi640EEv26Group_norm_nhwc_fwd_params)
        /*00f8*/ 	.word	0x00000020


	//----- nvinfo : EIATTR_FRAME_SIZE
	.align		4
.L_81:
        /*00fc*/ 	.byte	0x04, 0x11
        /*00fe*/ 	.short	(.L_83 - .L_82)
	.align		4
.L_82:
        /*0100*/ 	.word	index@(_Z35group_norm_nhwc_fwd_one_pass_kernelI11Fp32IOFp32WLi128ELi10ELi640EEv26Group_norm_nhwc_fwd_params)
        /*0104*/ 	.word	0x00000000


	//----- nvinfo : EIATTR_REGCOUNT
	.align		4
.L_83:
        /*0108*/ 	.byte	0x04, 0x2f
        /*010a*/ 	.short	(.L_85 - .L_84)
	.align		4
.L_84:
        /*010c*/ 	.word	index@(_Z35group_norm_nhwc_fwd_one_pass_kernelI11Fp32IOFp32WLi64ELi10ELi640EEv26Group_norm_nhwc_fwd_params)
        /*0110*/ 	.word	0x00000020


	//----- nvinfo : EIATTR_FRAME_SIZE
	.align		4
.L_85:
        /*0114*/ 	.byte	0x04, 0x11
        /*0116*/ 	.short	(.L_87 - .L_86)
	.align		4
.L_86:
        /*0118*/ 	.word	index@(_Z35group_norm_nhwc_fwd_one_pass_kernelI11Fp32IOFp32WLi64ELi10ELi640EEv26Group_norm_nhwc_fwd_params)
        /*011c*/ 	.word	0x00000000


	//----- nvinfo : EIATTR_REGCOUNT
	.align		4
.L_87:
        /*0120*/ 	.byte	0x04, 0x2f
        /*0122*/ 	.short	(.L_89 - .L_88)
	.align		4
.L_88:
        /*0124*/ 	.word	index@(_Z35group_norm_nhwc_fwd_one_pass_kernelI11Fp16IOFp16WLi512ELi10ELi640EEv26Group_norm_nhwc_fwd_params)
        /*0128*/ 	.word	0x00000020


	//----- nvinfo : EIATTR_FRAME_SIZE
	.align		4
.L_89:
        /*012c*/ 	.byte	0x04, 0x11
        /*012e*/ 	.short	(.L_91 - .L_90)
	.align		4
.L_90:
        /*0130*/ 	.word	index@(_Z35group_norm_nhwc_fwd_one_pass_kernelI11Fp16IOFp16WLi512ELi10ELi640EEv26Group_norm_nhwc_fwd_params)
        /*0134*/ 	.word	0x00000000


	//----- nvinfo : EIATTR_REGCOUNT
	.align		4
.L_91:
        /*0138*/ 	.byte	0x04, 0x2f
        /*013a*/ 	.short	(.L_93 - .L_92)
	.align		4
.L_92:
        /*013c*/ 	.word	index@(_Z35group_norm_nhwc_fwd_one_pass_kernelI11Fp16IOFp16WLi256ELi10ELi640EEv26Group_norm_nhwc_fwd_params)
        /*0140*/ 	.word	0x00000020


	//----- nvinfo : EIATTR_FRAME_SIZE
	.align		4
.L_93:
        /*0144*/ 	.byte	0x04, 0x11
        /*0146*/ 	.short	(.L_95 - .L_94)
	.align		4
.L_94:
        /*0148*/ 	.word	index@(_Z35group_norm_nhwc_fwd_one_pass_kernelI11Fp16IOFp16WLi256ELi10ELi640EEv26Group_norm_nhwc_fwd_params)
        /*014c*/ 	.word	0x00000000


	//----- nvinfo : EIATTR_REGCOUNT
	.align		4
.L_95:
        /*0150*/ 	.byte	0x04, 0x2f
        /*0152*/ 	.short	(.L_97 - .L_96)
	.align		4
.L_96:
        /*0154*/ 	.word	index@(_Z35group_norm_nhwc_fwd_one_pass_kernelI11Fp16IOFp16WLi128ELi10ELi640EEv26Group_norm_nhwc_fwd_params)
        /*0158*/ 	.word	0x00000020


	//----- nvinfo : EIATTR_FRAME_SIZE
	.align		4
.L_97:
        /*015c*/ 	.byte	0x04, 0x11
        /*015e*/ 	.short	(.L_99 - .L_98)
	.align		4
.L_98:
        /*0160*/ 	.word	index@(_Z35group_norm_nhwc_fwd_one_pass_kernelI11Fp16IOFp16WLi128ELi10ELi640EEv26Group_norm_nhwc_fwd_params)
        /*0164*/ 	.word	0x00000000


	//----- nvinfo : EIATTR_REGCOUNT
	.align		4
.L_99:
        /*0168*/ 	.byte	0x04, 0x2f
        /*016a*/ 	.short	(.L_101 - .L_100)
	.align		4
.L_100:
        /*016c*/ 	.word	index@(_Z35group_norm_nhwc_fwd_one_pass_kernelI11Fp16IOFp16WLi64ELi10ELi640EEv26Group_norm_nhwc_fwd_params)
        /*0170*/ 	.word	0x00000020


	//----- nvinfo : EIATTR_FRAME_SIZE
	.align		4
.L_101:
        /*0174*/ 	.byte	0x04, 0x11
        /*0176*/ 	.short	(.L_103 - .L_102)
	.align		4
.L_102:
        /*0178*/ 	.word	index@(_Z35group_norm_nhwc_fwd_one_pass_kernelI11Fp16IOFp16WLi64ELi10ELi640EEv26Group_norm_nhwc_fwd_params)
        /*017c*/ 	.word	0x00000000


	//----- nvinfo : EIATTR_REGCOUNT
	.align		4
.L_103:
        /*0180*/ 	.byte	0x04, 0x2f
        /*0182*/ 	.short	(.L_105 - .L_104)
	.align		4
.L_104:
        /*0184*/ 	.word	index@(_Z35group_norm_nhwc_fwd_one_pass_kernelI11Fp16IOBf16WLi512ELi10ELi640EEv26Group_norm_nhwc_fwd_params)
        /*0188*/ 	.word	0x00000020


	//----- nvinfo : EIATTR_FRAME_SIZE
	.align		4
.L_105:
        /*018c*/ 	.byte	0x04, 0x11
        /*018e*/ 	.short	(.L_107 - .L_106)
	.align		4
.L_106:
        /*0190*/ 	.word	index@(_Z35group_norm_nhwc_fwd_one_pass_kernelI11Fp16IOBf16WLi512ELi10ELi640EEv26Group_norm_nhwc_fwd_params)
        /*0194*/ 	.word	0x00000000


	//----- nvinfo : EIATTR_REGCOUNT
	.align		4
.L_107:
        /*0198*/ 	.byte	0x04, 0x2f
        /*019a*/ 	.short	(.L_109 - .L_108)
	.align		4
.L_108:
        /*019c*/ 	.word	index@(_Z35group_norm_nhwc_fwd_one_pass_kernelI11Fp16IOBf16WLi256ELi10ELi640EEv26Group_norm_nhwc_fwd_params)
        /*01a0*/ 	.word	0x00000020


	//----- nvinfo : EIATTR_FRAME_SIZE
	.align		4
.L_109:
        /*01a4*/ 	.byte	0x04, 0x11
        /*01a6*/ 	.short	(.L_111 - .L_110)
	.align		4
.L_110:
        /*01a8*/ 	.word	index@(_Z35group_norm_nhwc_fwd_one_pass_kernelI11Fp16IOBf16WLi256ELi10ELi640EEv26Group_norm_nhwc_fwd_params)
        /*01ac*/ 	.word	0x00000000


	//----- nvinfo : EIATTR_REGCOUNT
	.align		4
.L_111:
        /*01b0*/ 	.byte	0x04, 0x2f
        /*01b2*/ 	.short	(.L_113 - .L_112)
	.align		4
.L_112:
        /*01b4*/ 	.word	index@(_Z35group_norm_nhwc_fwd_one_pass_kernelI11Fp16IOBf16WLi128ELi10ELi640EEv26Group_norm_nhwc_fwd_params)
        /*01b8*/ 	.word	0x00000020


	//----- nvinfo : EIATTR_FRAME_SIZE
	.align		4
.L_113:
        /*01bc*/ 	.byte	0x04, 0x11
        /*01be*/ 	.short	(.L_115 - .L_114)
	.align		4
.L_114:
        /*01c0*/ 	.word	index@(_Z35group_norm_nhwc_fwd_one_pass_kernelI11Fp16IOBf16WLi128ELi10ELi640EEv26Group_norm_nhwc_fwd_params)
        /*01c4*/ 	.word	0x00000000


	//----- nvinfo : EIATTR_REGCOUNT
	.align		4
.L_115:
        /*01c8*/ 	.byte	0x04, 0x2f
        /*01ca*/ 	.short	(.L_117 - .L_116)
	.align		4
.L_116:
        /*01cc*/ 	.word	index@(_Z35group_norm_nhwc_fwd_one_pass_kernelI11Fp16IOBf16WLi64ELi10ELi640EEv26Group_norm_nhwc_fwd_params)
        /*01d0*/ 	.word	0x00000020


	//----- nvinfo : EIATTR_FRAME_SIZE
	.align		4
.L_117:
        /*01d4*/ 	.byte	0x04, 0x11
        /*01d6*/ 	.short	(.L_119 - .L_118)
	.align		4
.L_118:
        /*01d8*/ 	.word	index@(_Z35group_norm_nhwc_fwd_one_pass_kernelI11Fp16IOBf16WLi64ELi10ELi640EEv26Group_norm_nhwc_fwd_params)
        /*01dc*/ 	.word	0x00000000


	//----- nvinfo : EIATTR_REGCOUNT
	.align		4
.L_119:
        /*01e0*/ 	.byte	0x04, 0x2f
        /*01e2*/ 	.short	(.L_121 - .L_120)
	.align		4
.L_120:
        /*01e4*/ 	.word	index@(_Z35group_norm_nhwc_fwd_one_pass_kernelI11Fp16IOFp32WLi512ELi10ELi640EEv26Group_norm_nhwc_fwd_params)
        /*01e8*/ 	.word	0x00000020


	//----- nvinfo : EIATTR_FRAME_SIZE
	.align		4
.L_121:
        /*01ec*/ 	.byte	0x04, 0x11
        /*01ee*/ 	.short	(.L_123 - .L_122)
	.align		4
.L_122:
        /*01f0*/ 	.word	index@(_Z35group_norm_nhwc_fwd_one_pass_kernelI11Fp16IOFp32WLi512ELi10ELi640EEv26Group_norm_nhwc_fwd_params)
        /*01f4*/ 	.word	0x00000000


	//----- nvinfo : EIATTR_REGCOUNT
	.align		4
.L_123:
        /*01f8*/ 	.byte	0x04, 0x2f
        /*01fa*/ 	.short	(.L_125 - .L_124)
	.align		4
.L_124:
        /*01fc*/ 	.word	index@(_Z35group_norm_nhwc_fwd_one_pass_kernelI11Fp16IOFp32WLi256ELi10ELi640EEv26Group_norm_nhwc_fwd_params)
        /*0200*/ 	.word	0x00000020


	//----- nvinfo : EIATTR_FRAME_SIZE
	.align		4
.L_125:
        /*0204*/ 	.byte	0x04, 0x11
        /*0206*/ 	.short	(.L_127 - .L_126)
	.align		4
.L_126:
        /*0208*/ 	.word	index@(_Z35group_norm_nhwc_fwd_one_pass_kernelI11Fp16IOFp32WLi256ELi10ELi640EEv26Group_norm_nhwc_fwd_params)
        /*020c*/ 	.word	0x00000000


	//----- nvinfo : EIATTR_REGCOUNT
	.align		4
.L_127:
        /*0210*/ 	.byte	0x04, 0x2f
        /*0212*/ 	.short	(.L_129 - .L_128)
	.align		4
.L_128:
        /*0214*/ 	.word	index@(_Z35group_norm_nhwc_fwd_one_pass_kernelI11Fp16IOFp32WLi128ELi10ELi640EEv26Group_norm_nhwc_fwd_params)
        /*0218*/ 	.word	0x00000020


	//----- nvinfo : EIATTR_FRAME_SIZE
	.align		4
.L_129:
        /*021c*/ 	.byte	0x04, 0x11
        /*021e*/ 	.short	(.L_131 - .L_130)
	.align		4
.L_130:
        /*0220*/ 	.word	index@(_Z35group_norm_nhwc_fwd_one_pass_kernelI11Fp16IOFp32WLi128ELi10ELi640EEv26Group_norm_nhwc_fwd_params)
        /*0224*/ 	.word	0x00000000


	//----- nvinfo : EIATTR_REGCOUNT
	.align		4
.L_131:
        /*0228*/ 	.byte	0x04, 0x2f
        /*022a*/ 	.short	(.L_133 - .L_132)
	.align		4
.L_132:
        /*022c*/ 	.word	index@(_Z35group_norm_nhwc_fwd_one_pass_kernelI11Fp16IOFp32WLi64ELi10ELi640EEv26Group_norm_nhwc_fwd_params)
        /*0230*/ 	.word	0x00000020


	//----- nvinfo : EIATTR_FRAME_SIZE
	.align		4
.L_133:
        /*0234*/ 	.byte	0x04, 0x11
        /*0236*/ 	.short	(.L_135 - .L_134)
	.align		4
.L_134:
        /*0238*/ 	.word	index@(_Z35group_norm_nhwc_fwd_one_pass_kernelI11Fp16IOFp32WLi64ELi10ELi640EEv26Group_norm_nhwc_fwd_params)
        /*023c*/ 	.word	0x00000000


	//----- nvinfo : EIATTR_REGCOUNT
	.align		4
.L_135:
        /*0240*/ 	.byte	0x04, 0x2f
        /*0242*/ 	.short	(.L_137 - .L_136)
	.align		4
.L_136:
        /*0244*/ 	.word	index@(_Z35group_norm_nhwc_fwd_one_pass_kernelI11Bf16IOFp16WLi512ELi10ELi640EEv26Group_norm_nhwc_fwd_params)
        /*0248*/ 	.word	0x00000020


	//----- nvinfo : EIATTR_FRAME_SIZE
	.align		4
.L_137:
        /*024c*/ 	.byte	0x04, 0x11
        /*024e*/ 	.short	(.L_139 - .L_138)
	.align		4
.L_138:
        /*0250*/ 	.word	index@(_Z35group_norm_nhwc_fwd_one_pass_kernelI11Bf16IOFp16WLi512ELi10ELi640EEv26Group_norm_nhwc_fwd_params)
        /*0254*/ 	.word	0x00000000


	//----- nvinfo : EIATTR_REGCOUNT
	.align		4
.L_139:
        /*0258*/ 	.byte	0x04, 0x2f
        /*025a*/ 	.short	(.L_141 - .L_140)
	.align		4
.L_140:
        /*025c*/ 	.word	index@(_Z35group_norm_nhwc_fwd_one_pass_kernelI11Bf16IOFp16WLi256ELi10ELi640EEv26Group_norm_nhwc_fwd_params)
        /*0260*/ 	.word	0x00000020


	//----- nvinfo : EIATTR_FRAME_SIZE
	.align		4
.L_141:
        /*0264*/ 	.byte	0x04, 0x11
        /*0266*/ 	.short	(.L_143 - .L_142)
	.align		4
.L_142:
        /*0268*/ 	.word	index@(_Z35group_norm_nhwc_fwd_one_pass_kernelI11Bf16IOFp16WLi256ELi10ELi640EEv26Group_norm_nhwc_fwd_params)
        /*026c*/ 	.word	0x00000000


	//----- nvinfo : EIATTR_REGCOUNT
	.align		4
.L_143:
        /*0270*/ 	.byte	0x04, 0x2f
        /*0272*/ 	.short	(.L_145 - .L_144)
	.align		4
.L_144:
        /*0274*/ 	.word	index@(_Z35group_norm_nhwc_fwd_one_pass_kernelI11Bf16IOFp16WLi128ELi10ELi640EEv26Group_norm_nhwc_fwd_params)
        /*0278*/ 	.word	0x00000020


	//----- nvinfo : EIATTR_FRAME_SIZE
	.align		4
.L_145:
        /*027c*/ 	.byte	0x04, 0x11
        /*027e*/ 	.short	(.L_147 - .L_146)
	.align		4
.L_146:
        /*0280*/ 	.word	index@(_Z35group_norm_nhwc_fwd_one_pass_kernelI11Bf16IOFp16WLi128ELi10ELi640EEv26Group_norm_nhwc_fwd_params)
        /*0284*/ 	.word	0x00000000


	//----- nvinfo : EIATTR_REGCOUNT
	.align		4
.L_147:
        /*0288*/ 	.byte	0x04, 0x2f
        /*028a*/ 	.short	(.L_149 - .L_148)
	.align		4
.L_148:
        /*028c*/ 	.word	index@(_Z35group_norm_nhwc_fwd_one_pass_kernelI11Bf16IOFp16WLi64ELi10ELi640EEv26Group_norm_nhwc_fwd_params)
        /*0290*/ 	.word	0x00000020


	//----- nvinfo : EIATTR_FRAME_SIZE
	.align		4
.L_149:
        /*0294*/ 	.byte	0x04, 0x11
        /*0296*/ 	.short	(.L_151 - .L_150)
	.align		4
.L_150:
        /*0298*/ 	.word	index@(_Z35group_norm_nhwc_fwd_one_pass_kernelI11Bf16IOFp16WLi64ELi10ELi640EEv26Group_norm_nhwc_fwd_params)
        /*029c*/ 	.word	0x00000000


	//----- nvinfo : EIATTR_REGCOUNT
	.align		4
.L_151:
        /*02a0*/ 	.byte	0x04, 0x2f
        /*02a2*/ 	.short	(.L_153 - .L_152)
	.align		4
.L_152:
        /*02a4*/ 	.word	index@(_Z35group_norm_nhwc_fwd_one_pass_kernelI11Bf16IOBf16WLi512ELi10ELi640EEv26Group_norm_nhwc_fwd_params)
        /*02a8*/ 	.word	0x00000020


	//----- nvinfo : EIATTR_FRAME_SIZE
	.align		4
.L_153:
        /*02ac*/ 	.byte	0x04, 0x11
        /*02ae*/ 	.short	(.L_155 - .L_154)
	.align		4
.L_154:
        /*02b0*/ 	.word	index@(_Z35group_norm_nhwc_fwd_one_pass_kernelI11Bf16IOBf16WLi512ELi10ELi640EEv26Group_norm_nhwc_fwd_params)
        /*02b4*/ 	.word	0x00000000


	//----- nvinfo : EIATTR_REGCOUNT
	.align		4
.L_155:
        /*02b8*/ 	.byte	0x04, 0x2f
        /*02ba*/ 	.short	(.L_157 - .L_156)
	.align		4
.L_156:
        /*02bc*/ 	.word	index@(_Z35group_norm_nhwc_fwd_one_pass_kernelI11Bf16IOBf16WLi256ELi10ELi640EEv26Group_norm_nhwc_fwd_params)
        /*02c0*/ 	.word	0x00000020


	//----- nvinfo : EIATTR_FRAME_SIZE
	.align		4
.L_157:
        /*02c4*/ 	.byte	0x04, 0x11
        /*02c6*/ 	.short	(.L_159 - .L_158)
	.align		4
.L_158:
        /*02c8*/ 	.word	index@(_Z35group_norm_nhwc_fwd_one_pass_kernelI11Bf16IOBf16WLi256ELi10ELi640EEv26Group_norm_nhwc_fwd_params)
        /*02cc*/ 	.word	0x00000000


	//----- nvinfo : EIATTR_REGCOUNT
	.align		4
.L_159:
        /*02d0*/ 	.byte	0x04, 0x2f
        /*02d2*/ 	.short	(.L_161 - .L_160)
	.align		4
.L_160:
        /*02d4*/ 	.word	index@(_Z35group_norm_nhwc_fwd_one_pass_kernelI11Bf16IOBf16WLi128ELi10ELi640EEv26Group_norm_nhwc_fwd_params)
        /*02d8*/ 	.word	0x00000020


	//----- nvinfo : EIATTR_FRAME_SIZE
	.align		4
.L_161:
        /*02dc*/ 	.byte	0x04, 0x11
        /*02de*/ 	.short	(.L_163 - .L_162)
	.align		4
.L_162:
        /*02e0*/ 	.word	index@(_Z35group_norm_nhwc_fwd_one_pass_kernelI11Bf16IOBf16WLi128ELi10ELi640EEv26Group_norm_nhwc_fwd_params)
        /*02e4*/ 	.word	0x00000000


	//----- nvinfo : EIATTR_REGCOUNT
	.align		4
.L_163:
        /*02e8*/ 	.byte	0x04, 0x2f
        /*02ea*/ 	.short	(.L_165 - .L_164)
	.align		4
.L_164:
        /*02ec*/ 	.word	index@(_Z35group_norm_nhwc_fwd_one_pass_kernelI11Bf16IOBf16WLi64ELi10ELi640EEv26Group_norm_nhwc_fwd_params)
        /*02f0*/ 	.word	0x00000020


	//----- nvinfo : EIATTR_FRAME_SIZE
	.align		4
.L_165:
        /*02f4*/ 	.byte	0x04, 0x11
        /*02f6*/ 	.short	(.L_167 - .L_166)
	.align		4
.L_166:
        /*02f8*/ 	.word	index@(_Z35group_norm_nhwc_fwd_one_pass_kernelI11Bf16IOBf16WLi64ELi10ELi640EEv26Group_norm_nhwc_fwd_params)
        /*02fc*/ 	.word	0x00000000


	//----- nvinfo : EIATTR_REGCOUNT
	.align		4
.L_167:
        /*0300*/ 	.byte	0x04, 0x2f
        /*0302*/ 	.short	(.L_169 - .L_168)
	.align		4
.L_168:
        /*0304*/ 	.word	index@(_Z35group_norm_nhwc_fwd_one_pass_kernelI11Bf16IOFp32WLi512ELi10ELi640EEv26Group_norm_nhwc_fwd_params)
        /*0308*/ 	.word	0x00000020


	//----- nvinfo : EIATTR_FRAME_SIZE
	.align		4
.L_169:
        /*030c*/ 	.byte	0x04, 0x11
        /*030e*/ 	.short	(.L_171 - .L_170)
	.align		4
.L_170:
        /*0310*/ 	.word	index@(_Z35group_norm_nhwc_fwd_one_pass_kernelI11Bf16IOFp32WLi512ELi10ELi640EEv26Group_norm_nhwc_fwd_params)
        /*0314*/ 	.word	0x00000000


	//----- nvinfo : EIATTR_REGCOUNT
	.align		4
.L_171:
        /*0318*/ 	.byte	0x04, 0x2f
        /*031a*/ 	.short	(.L_173 - .L_172)
	.align		4
.L_172:
        /*031c*/ 	.word	index@(_Z35group_norm_nhwc_fwd_one_pass_kernelI11Bf16IOFp32WLi256ELi10ELi640EEv26Group_norm_nhwc_fwd_params)
        /*0320*/ 	.word	0x00000020


	//----- nvinfo : EIATTR_FRAME_SIZE
	.align		4
.L_173:
        /*0324*/ 	.byte	0x04, 0x11
        /*0326*/ 	.short	(.L_175 - .L_174)
	.align		4
.L_174:
        /*0328*/ 	.word	index@(_Z35group_norm_nhwc_fwd_one_pass_kernelI11Bf16IOFp32WLi256ELi10ELi640EEv26Group_norm_nhwc_fwd_params)
        /*032c*/ 	.word	0x00000000


	//----- nvinfo : EIATTR_REGCOUNT
	.align		4
.L_175:
        /*0330*/ 	.byte	0x04, 0x2f
        /*0332*/ 	.short	(.L_177 - .L_176)
	.align		4
.L_176:
        /*0334*/ 	.word	index@(_Z35group_norm_nhwc_fwd_one_pass_kernelI11Bf16IOFp32WLi128ELi10ELi640EEv26Group_norm_nhwc_fwd_params)
        /*0338*/ 	.word	0x00000020


	//----- nvinfo : EIATTR_FRAME_SIZE
	.align		4
.L_177:
        /*033c*/ 	.byte	0x04, 0x11
        /*033e*/ 	.short	(.L_179 - .L_178)
	.align		4
.L_178:
        /*0340*/ 	.word	index@(_Z35group_norm_nhwc_fwd_one_pass_kernelI11Bf16IOFp32WLi128ELi10ELi640EEv26Group_norm_nhwc_fwd_params)
        /*0344*/ 	.word	0x00000000


	//----- nvinfo : EIATTR_REGCOUNT
	.align		4
.L_179:
        /*0348*/ 	.byte	0x04, 0x2f
        /*034a*/ 	.short	(.L_181 - .L_180)
	.align		4
.L_180:
        /*034c*/ 	.word	index@(_Z35group_norm_nhwc_fwd_one_pass_kernelI11Bf16IOFp32WLi64ELi10ELi640EEv26Group_norm_nhwc_fwd_params)
        /*0350*/ 	.word	0x00000020


	//----- nvinfo : EIATTR_FRAME_SIZE
	.align		4
.L_181:
        /*0354*/ 	.byte	0x04, 0x11
        /*0356*/ 	.short	(.L_183 - .L_182)
	.align		4
.L_182:
        /*0358*/ 	.word	index@(_Z35group_norm_nhwc_fwd_one_pass_kernelI11Bf16IOFp32WLi64ELi10ELi640EEv26Group_norm_nhwc_fwd_params)
        /*035c*/ 	.word	0x00000000


	//----- nvinfo : EIATTR_REGCOUNT
	.align		4
.L_183:
        /*0360*/ 	.byte	0x04, 0x2f
        /*0362*/ 	.short	(.L_185 - .L_184)
	.align		4
.L_184:
        /*0364*/ 	.word	index@(_Z35group_norm_nhwc_bwd_one_pass_kernelI11Fp32IOFp16WLi512ELi10ELi640EEv26Group_norm_nhwc_bwd_params)
        /*0368*/ 	.word	0x00000030


	//----- nvinfo : EIATTR_FRAME_SIZE
	.align		4
.L_185:
        /*036c*/ 	.byte	0x04, 0x11
        /*036e*/ 	.short	(.L_187 - .L_186)
	.align		4
.L_186:
        /*0370*/ 	.word	index@(_Z35group_norm_nhwc_bwd_one_pass_kernelI11Fp32IOFp16WLi512ELi10ELi640EEv26Group_norm_nhwc_bwd_params)
        /*0374*/ 	.word	0x00000000


	//----- nvinfo : EIATTR_REGCOUNT
	.align		4
.L_187:
        /*0378*/ 	.byte	0x04, 0x2f
        /*037a*/ 	.short	(.L_189 - .L_188)
	.align		4
.L_188:
        /*037c*/ 	.word	index@(_Z35group_norm_nhwc_bwd_one_pass_kernelI11Fp32IOFp16WLi256ELi10ELi640EEv26Group_norm_nhwc_bwd_params)
        /*0380*/ 	.word	0x00000030


	//----- nvinfo : EIATTR_FRAME_SIZE
	.align		4
.L_189:
        /*0384*/ 	.byte	0x04, 0x11
        /*0386*/ 	.short	(.L_191 - .L_190)
	.align		4
.L_190:
        /*0388*/ 	.word	index@(_Z35group_norm_nhwc_bwd_one_pass_kernelI11Fp32IOFp16WLi256ELi10ELi640EEv26Group_norm_nhwc_bwd_params)
        /*038c*/ 	.word	0x00000000


	//----- nvinfo : EIATTR_REGCOUNT
	.align		4
.L_191:
        /*0390*/ 	.byte	0x04, 0x2f
        /*0392*/ 	.short	(.L_193 - .L_192)
	.align		4
.L_192:
        /*0394*/ 	.word	index@(_Z35group_norm_nhwc_bwd_one_pass_kernelI11Fp32IOFp16WLi128ELi10ELi640EEv26Group_norm_nhwc_bwd_params)
        /*0398*/ 	.word	0x0000002a


	//----- nvinfo : EIATTR_FRAME_SIZE
	.align		4
.L_193:
        /*039c*/ 	.byte	0x04, 0x11
        /*039e*/ 	.short	(.L_195 - .L_194)
	.align		4
.L_194:
        /*03a0*/ 	.word	index@(_Z35group_norm_nhwc_bwd_one_pass_kernelI11Fp32IOFp16WLi128ELi10ELi640EEv26Group_norm_nhwc_bwd_params)
        /*03a4*/ 	.word	0x00000000


	//----- nvinfo : EIATTR_REGCOUNT
	.align		4
.L_195:
        /*03a8*/ 	.byte	0x04, 0x2f
        /*03aa*/ 	.short	(.L_197 - .L_196)
	.align		4
.L_196:
        /*03ac*/ 	.word	index@(_Z35group_norm_nhwc_bwd_one_pass_kernelI11Fp32IOFp16WLi64ELi10ELi640EEv26Group_norm_nhwc_bwd_params)
        /*03b0*/ 	.word	0x0000002a


	//----- nvinfo : EIATTR_FRAME_SIZE
	.align		4
.L_197:
        /*03b4*/ 	.byte	0x04, 0x11
        /*03b6*/ 	.short	(.L_199 - .L_198)
	.align		4
.L_198:
        /*03b8*/ 	.word	index@(_Z35group_norm_nhwc_bwd_one_pass_kernelI11Fp32IOFp16WLi64ELi10ELi640EEv26Group_norm_nhwc_bwd_params)
        /*03bc*/ 	.word	0x00000000


	//----- nvinfo : EIATTR_REGCOUNT
	.align		4
.L_199:
        /*03c0*/ 	.byte	0x04, 0x2f
        /*03c2*/ 	.short	(.L_201 - .L_200)
	.align		4
.L_200:
        /*03c4*/ 	.word	index@(_Z35group_norm_nhwc_bwd_one_pass_kernelI11Fp32IOBf16WLi512ELi10ELi640EEv26Group_norm_nhwc_bwd_params)
        /*03c8*/ 	.word	0x00000030


	//----- nvinfo : EIATTR_FRAME_SIZE
	.align		4
.L_201:
        /*03cc*/ 	.byte	0x04, 0x11
        /*03ce*/ 	.short	(.L_203 - .L_202)
	.align		4
.L_202:
        /*03d0*/ 	.word	index@(_Z35group_norm_nhwc_bwd_one_pass_kernelI11Fp32IOBf16WLi512ELi10ELi640EEv26Group_norm_nhwc_bwd_params)
        /*03d4*/ 	.word	0x00000000


	//----- nvinfo : EIATTR_REGCOUNT
	.align		4
.L_203:
        /*03d8*/ 	.byte	0x04, 0x2f
        /*03da*/ 	.short	(.L_205 - .L_204)
	.align		4
.L_204:
        /*03dc*/ 	.word	index@(_Z35group_norm_nhwc_bwd_one_pass_kernelI11Fp32IOBf16WLi256ELi10ELi640EEv26Group_norm_nhwc_bwd_params)
        /*03e0*/ 	.word	0x00000030


	//----- nvinfo : EIATTR_FRAME_SIZE
	.align		4
.L_205:
        /*03e4*/ 	.byte	0x04, 0x11
        /*03e6*/ 	.short	(.L_207 - .L_206)
	.align		4
.L_206:
        /*03e8*/ 	.word	index@(_Z35group_norm_nhwc_bwd_one_pass_kernelI11Fp32IOBf16WLi256ELi10ELi640EEv26Group_norm_nhwc_bwd_params)
        /*03ec*/ 	.word	0x00000000


	//----- nvinfo : EIATTR_REGCOUNT
	.align		4
.L_207:
        /*03f0*/ 	.byte	0x04, 0x2f
        /*03f2*/ 	.short	(.L_209 - .L_208)
	.align		4
.L_208:
        /*03f4*/ 	.word	index@(_Z35group_norm_nhwc_bwd_one_pass_kernelI11Fp32IOBf16WLi128ELi10ELi640EEv26Group_norm_nhwc_bwd_params)
        /*03f8*/ 	.word	0x0000002a


	//----- nvinfo : EIATTR_FRAME_SIZE
	.align		4
.L_209:
        /*03fc*/ 	.byte	0x04, 0x11
        /*03fe*/ 	.short	(.L_211 - .L_210)
	.align		4
.L_210:
        /*0400*/ 	.word	index@(_Z35group_norm_nhwc_bwd_one_pass_kernelI11Fp32IOBf16WLi128ELi10ELi640EEv26Group_norm_nhwc_bwd_params)
        /*0404*/ 	.word	0x00000000


	//----- nvinfo : EIATTR_REGCOUNT
	.align		4
.L_211:
        /*0408*/ 	.byte	0x04, 0x2f
        /*040a*/ 	.short	(.L_213 - .L_212)
	.align		4
.L_212:
        /*040c*/ 	.word	index@(_Z35group_norm_nhwc_bwd_one_pass_kernelI11Fp32IOBf16WLi64ELi10ELi640EEv26Group_norm_nhwc_bwd_params)
        /*0410*/ 	.word	0x0000002a


	//----- nvinfo : EIATTR_FRAME_SIZE
	.align		4
.L_213:
        /*0414*/ 	.byte	0x04, 0x11
        /*0416*/ 	.short	(.L_215 - .L_214)
	.align		4
.L_214:
        /*0418*/ 	.word	index@(_Z35group_norm_nhwc_bwd_one_pass_kernelI11Fp32IOBf16WLi64ELi10ELi640EEv26Group_norm_nhwc_bwd_params)
        /*041c*/ 	.word	0x00000000


	//----- nvinfo : EIATTR_REGCOUNT
	.align		4
.L_215:
        /*0420*/ 	.byte	0x04, 0x2f
        /*0422*/ 	.short	(.L_217 - .L_216)
	.align		4
.L_216:
        /*0424*/ 	.word	index@(_Z35group_norm_nhwc_bwd_one_pass_kernelI11Fp32IOFp32WLi512ELi10ELi640EEv26Group_norm_nhwc_bwd_params)
        /*0428*/ 	.word	0x00000030


	//----- nvinfo : EIATTR_FRAME_SIZE
	.align		4
.L_217:
        /*042c*/ 	.byte	0x04, 0x11
        /*042e*/ 	.short	(.L_219 - .L_218)
	.align		4
.L_218:
        /*0430*/ 	.word	index@(_Z35group_norm_nhwc_bwd_one_pass_kernelI11Fp32IOFp32WLi512ELi10ELi640EEv26Group_norm_nhwc_bwd_params)
        /*0434*/ 	.word	0x00000000


	//----- nvinfo : EIATTR_REGCOUNT
	.align		4
.L_219:
        /*0438*/ 	.byte	0x04, 0x2f
        /*043a*/ 	.short	(.L_221 - .L_220)
	.align		4
.L_220:
        /*043c*/ 	.word	index@(_Z35group_norm_nhwc_bwd_one_pass_kernelI11Fp32IOFp32WLi256ELi10ELi640EEv26Group_norm_nhwc_bwd_params)
        /*0440*/ 	.word	0x00000030


	//----- nvinfo : EIATTR_FRAME_SIZE
	.align		4
.L_221:
        /*0444*/ 	.byte	0x04, 0x11
        /*0446*/ 	.short	(.L_223 - .L_222)
	.align		4
.L_222:
        /*0448*/ 	.word	index@(_Z35group_norm_nhwc_bwd_one_pass_kernelI11Fp32IOFp32WLi256ELi10ELi640EEv26Group_norm_nhwc_bwd_params)
        /*044c*/ 	.word	0x00000000


	//----- nvinfo : EIATTR_REGCOUNT
	.align		4
.L_223:
        /*0450*/ 	.byte	0x04, 0x2f
        /*0452*/ 	.short	(.L_225 - .L_224)
	.align		4
.L_224:
        /*0454*/ 	.word	index@(_Z35group_norm_nhwc_bwd_one_pass_kernelI11Fp32IOFp32WLi128ELi10ELi640EEv26Group_norm_nhwc_bwd_params)
        /*0458*/ 	.word	0x00000030


	//----- nvinfo : EIATTR_FRAME_SIZE
	.align		4
.L_225:
        /*045c*/ 	.byte	0x04, 0x11
        /*045e*/ 	.short	(.L_227 - .L_226)
	.align		4
.L_226:
        /*0460*/ 	.word	index@(_Z35group_norm_nhwc_bwd_one_pass_kernelI11Fp32IOFp32WLi128ELi10ELi640EEv26Group_norm_nhwc_bwd_params)
        /*0464*/ 	.word	0x00000000


	//----- nvinfo : EIATTR_REGCOUNT
	.align		4
.L_227:
        /*0468*/ 	.byte	0x04, 0x2f
        /*046a*/ 	.short	(.L_229 - .L_228)
	.align		4
.L_228:
        /*046c*/ 	.word	index@(_Z35group_norm_nhwc_bwd_one_pass_kernelI11Fp32IOFp32WLi64ELi10ELi640EEv26Group_norm_nhwc_bwd_params)
        /*0470*/ 	.word	0x00000030


	//----- nvinfo : EIATTR_FRAME_SIZE
	.align		4
.L_229:
        /*0474*/ 	.byte	0x04, 0x11
        /*0476*/ 	.short	(.L_231 - .L_230)
	.align		4
.L_230:
        /*0478*/ 	.word	index@(_Z35group_norm_nhwc_bwd_one_pass_kernelI11Fp32IOFp32WLi64ELi10ELi640EEv26Group_norm_nhwc_bwd_params)
        /*047c*/ 	.word	0x00000000


	//----- nvinfo : EIATTR_REGCOUNT
	.align		4
.L_231:
        /*0480*/ 	.byte	0x04, 0x2f
        /*0482*/ 	.short	(.L_233 - .L_232)
	.align		4
.L_232:
        /*0484*/ 	.word	index@(_Z35group_norm_nhwc_bwd_one_pass_kernelI11Fp16IOFp16WLi512ELi10ELi640EEv26Group_norm_nhwc_bwd_params)
        /*0488*/ 	.word	0x00000030


	//----- nvinfo : EIATTR_FRAME_SIZE
	.align		4
.L_233:
        /*048c*/ 	.byte	0x04, 0x11
        /*048e*/ 	.short	(.L_235 - .L_234)
	.align		4
.L_234:
        /*0490*/ 	.word	index@(_Z35group_norm_nhwc_bwd_one_pass_kernelI11Fp16IOFp16WLi512ELi10ELi640EEv26Group_norm_nhwc_bwd_params)
        /*0494*/ 	.word	0x00000000


	//----- nvinfo : EIATTR_REGCOUNT
	.align		4
.L_235:
        /*0498*/ 	.byte	0x04, 0x2f
        /*049a*/ 	.short	(.L_237 - .L_236)
	.align		4
.L_236:
        /*049c*/ 	.word	index@(_Z35group_norm_nhwc_bwd_one_pass_kernelI11Fp16IOFp16WLi256ELi10ELi640EEv26Group_norm_nhwc_bwd_params)
        /*04a0*/ 	.word	0x0000002a


	//----- nvinfo : EIATTR_FRAME_SIZE
	.align		4
.L_237:
        /*04a4*/ 	.byte	0x04, 0x11
        /*04a6*/ 	.short	(.L_239 - .L_238)
	.align		4
.L_238:
        /*04a8*/ 	.word	index@(_Z35group_norm_nhwc_bwd_one_pass_kernelI11Fp16IOFp16WLi256ELi10ELi640EEv26Group_norm_nhwc_bwd_params)
        /*04ac*/ 	.word	0x00000000


	//----- nvinfo : EIATTR_REGCOUNT
	.align		4
.L_239:
        /*04b0*/ 	.byte	0x04, 0x2f
        /*04b2*/ 	.short	(.L_241 - .L_240)
	.align		4
.L_240:
        /*04b4*/ 	.word	index@(_Z35group_norm_nhwc_bwd_one_pass_kernelI11Fp16IOFp16WLi128ELi10ELi640EEv26Group_norm_nhwc_bwd_params)
        /*04b8*/ 	.word	0x0000002a


	//----- nvinfo : EIATTR_FRAME_SIZE
	.align		4
.L_241:
        /*04bc*/ 	.byte	0x04, 0x11
        /*04be*/ 	.short	(.L_243 - .L_242)
	.align		4
.L_242:
        /*04c0*/ 	.word	index@(_Z35group_norm_nhwc_bwd_one_pass_kernelI11Fp16IOFp16WLi128ELi10ELi640EEv26Group_norm_nhwc_bwd_params)
        /*04c4*/ 	.word	0x00000000


	//----- nvinfo : EIATTR_REGCOUNT
	.align		4
.L_243:
        /*04c8*/ 	.byte	0x04, 0x2f
        /*04ca*/ 	.short	(.L_245 - .L_244)
	.align		4
.L_244:
        /*04cc*/ 	.word	index@(_Z35group_norm_nhwc_bwd_one_pass_kernelI11Fp16IOFp16WLi64ELi10ELi640EEv26Group_norm_nhwc_bwd_params)
        /*04d0*/ 	.word	0x0000002a


	//----- nvinfo : EIATTR_FRAME_SIZE
	.align		4
.L_245:
        /*04d4*/ 	.byte	0x04, 0x11
        /*04d6*/ 	.short	(.L_247 - .L_246)
	.align		4
.L_246:
        /*04d8*/ 	.word	index@(_Z35group_norm_nhwc_bwd_one_pass_kernelI11Fp16IOFp16WLi64ELi10ELi640EEv26Group_norm_nhwc_bwd_params)
        /*04dc*/ 	.word	0x00000000


	//----- nvinfo : EIATTR_REGCOUNT
	.align		4
.L_247:
        /*04e0*/ 	.byte	0x04, 0x2f
        /*04e2*/ 	.short	(.L_249 - .L_248)
	.align		4
.L_248:
        /*04e4*/ 	.word	index@(_Z35group_norm_nhwc_bwd_one_pass_kernelI11Fp16IOBf16WLi512ELi10ELi640EEv26Group_norm_nhwc_bwd_params)
        /*04e8*/ 	.word	0x00000030


	//----- nvinfo : EIATTR_FRAME_SIZE
	.align		4
.L_249:
        /*04ec*/ 	.byte	0x04, 0x11
        /*04ee*/ 	.short	(.L_251 - .L_250)
	.align		4
.L_250:
        /*04f0*/ 	.word	index@(_Z35group_norm_nhwc_bwd_one_pass_kernelI11Fp16IOBf16WLi512ELi10ELi640EEv26Group_norm_nhwc_bwd_params)
        /*04f4*/ 	.word	0x00000000


	//----- nvinfo : EIATTR_REGCOUNT
	.align		4
.L_251:
        /*04f8*/ 	.byte	0x04, 0x2f
        /*04fa*/ 	.short	(.L_253 - .L_252)
	.align		4
.L_252:
        /*04fc*/ 	.word	index@(_Z35group_norm_nhwc_bwd_one_pass_kernelI11Fp16IOBf16WLi256ELi10ELi640EEv26Group_norm_nhwc_bwd_params)
        /*0500*/ 	.word	0x0000002a


	//----- nvinfo : EIATTR_FRAME_SIZE
	.align		4
.L_253:
        /*0504*/ 	.byte	0x04, 0x11
        /*0506*/ 	.short	(.L_255 - .L_254)
	.align		4
.L_254:
        /*0508*/ 	.word	index@(_Z35group_norm_nhwc_bwd_one_pass_kernelI11Fp16IOBf16WLi256ELi10ELi640EEv26Group_norm_nhwc_bwd_params)
        /*050c*/ 	.word	0x00000000


	//----- nvinfo : EIATTR_REGCOUNT
	.align		4
.L_255:
        /*0510*/ 	.byte	0x04, 0x2f
        /*0512*/ 	.short	(.L_257 - .L_256)
	.align		4
.L_256:
        /*0514*/ 	.word	index@(_Z35group_norm_nhwc_bwd_one_pass_kernelI11Fp16IOBf16WLi128ELi10ELi640EEv26Group_norm_nhwc_bwd_params)
        /*0518*/ 	.word	0x0000002a


	//----- nvinfo : EIATTR_FRAME_SIZE
	.align		4
.L_257:
        /*051c*/ 	.byte	0x04, 0x11
        /*051e*/ 	.short	(.L_259 - .L_258)
	.align		4
.L_258:
        /*0520*/ 	.word	index@(_Z35group_norm_nhwc_bwd_one_pass_kernelI11Fp16IOBf16WLi128ELi10ELi640EEv26Group_norm_nhwc_bwd_params)
        /*0524*/ 	.word	0x00000000


	//----- nvinfo : EIATTR_REGCOUNT
	.align		4
.L_259:
        /*0528*/ 	.byte	0x04, 0x2f
        /*052a*/ 	.short	(.L_261 - .L_260)
	.align		4
.L_260:
        /*052c*/ 	.word	index@(_Z35group_norm_nhwc_bwd_one_pass_kernelI11Fp16IOBf16WLi64ELi10ELi640EEv26Group_norm_nhwc_bwd_params)
        /*0530*/ 	.word	0x0000002a


	//----- nvinfo : EIATTR_FRAME_SIZE
	.align		4
.L_261:
        /*0534*/ 	.byte	0x04, 0x11
        /*0536*/ 	.short	(.L_263 - .L_262)
	.align		4
.L_262:
        /*0538*/ 	.word	index@(_Z35group_norm_nhwc_bwd_one_pass_kernelI11Fp16IOBf16WLi64ELi10ELi640EEv26Group_norm_nhwc_bwd_params)
        /*053c*/ 	.word	0x00000000


	//----- nvinfo : EIATTR_REGCOUNT
	.align		4
.L_263:
        /*0540*/ 	.byte	0x04, 0x2f
        /*0542*/ 	.short	(.L_265 - .L_264)
	.align		4
.L_264:
        /*0544*/ 	.word	index@(_Z35group_norm_nhwc_bwd_one_pass_kernelI11Fp16IOFp32WLi512ELi10ELi640EEv26Group_norm_nhwc_bwd_params)
        /*0548*/ 	.word	0x00000030


	//----- nvinfo : EIATTR_FRAME_SIZE
	.align		4
.L_265:
        /*054c*/ 	.byte	0x04, 0x11
        /*054e*/ 	.short	(.L_267 - .L_266)
	.align		4
.L_266:
        /*0550*/ 	.word	index@(_Z35group_norm_nhwc_bwd_one_pass_kernelI11Fp16IOFp32WLi512ELi10ELi640EEv26Group_norm_nhwc_bwd_params)
        /*0554*/ 	.word	0x00000000


	//----- nvinfo : EIATTR_REGCOUNT
	.align		4
.L_267:
        /*0558*/ 	.byte	0x04, 0x2f
        /*055a*/ 	.short	(.L_269 - .L_268)
	.align		4
.L_268:
        /*055c*/ 	.word	index@(_Z35group_norm_nhwc_bwd_one_pass_kernelI11Fp16IOFp32WLi256ELi10ELi640EEv26Group_norm_nhwc_bwd_params)
        /*0560*/ 	.word	0x0000002a


	//----- nvinfo : EIATTR_FRAME_SIZE
	.align		4
.L_269:
        /*0564*/ 	.byte	0x04, 0x11
        /*0566*/ 	.short	(.L_271 - .L_270)
	.align		4
.L_270:
        /*0568*/ 	.word	index@(_Z35group_norm_nhwc_bwd_one_pass_kernelI11Fp16IOFp32WLi256ELi10ELi640EEv26Group_norm_nhwc_bwd_params)
        /*056c*/ 	.word	0x00000000


	//----- nvinfo : EIATTR_REGCOUNT
	.align		4
.L_271:
        /*0570*/ 	.byte	0x04, 0x2f
        /*0572*/ 	.short	(.L_273 - .L_272)
	.align		4
.L_272:
        /*0574*/ 	.word	index@(_Z35group_norm_nhwc_bwd_one_pass_kernelI11Fp16IOFp32WLi128ELi10ELi640EEv26Group_norm_nhwc_bwd_params)
        /*0578*/ 	.word	0x00000030


	//----- nvinfo : EIATTR_FRAME_SIZE
	.align		4
.L_273:
        /*057c*/ 	.byte	0x04, 0x11
        /*057e*/ 	.short	(.L_275 - .L_274)
	.align		4
.L_274:
        /*0580*/ 	.word	index@(_Z35group_norm_nhwc_bwd_one_pass_kernelI11Fp16IOFp32WLi128ELi10ELi640EEv26Group_norm_nhwc_bwd_params)
        /*0584*/ 	.word	0x00000000


	//----- nvinfo : EIATTR_REGCOUNT
	.align		4
.L_275:
        /*0588*/ 	.byte	0x04, 0x2f
        /*058a*/ 	.short	(.L_277 - .L_276)
	.align		4
.L_276:
        /*058c*/ 	.word	index@(_Z35group_norm_nhwc_bwd_one_pass_kernelI11Fp16IOFp32WLi64ELi10ELi640EEv26Group_norm_nhwc_bwd_params)
        /*0590*/ 	.word	0x00000030


	//----- nvinfo : EIATTR_FRAME_SIZE
	.align		4
.L_277:
        /*0594*/ 	.byte	0x04, 0x11
        /*0596*/ 	.short	(.L_279 - .L_278)
	.align		4
.L_278:
        /*0598*/ 	.word	index@(_Z35group_norm_nhwc_bwd_one_pass_kernelI11Fp16IOFp32WLi64ELi10ELi640EEv26Group_norm_nhwc_bwd_params)
        /*059c*/ 	.word	0x00000000


	//----- nvinfo : EIATTR_REGCOUNT
	.align		4
.L_279:
        /*05a0*/ 	.byte	0x04, 0x2f
        /*05a2*/ 	.short	(.L_281 - .L_280)
	.align		4
.L_280:
        /*05a4*/ 	.word	index@(_Z35group_norm_nhwc_bwd_one_pass_kernelI11Bf16IOFp16WLi512ELi10ELi640EEv26Group_norm_nhwc_bwd_params)
        /*05a8*/ 	.word	0x00000030


	//----- nvinfo : EIATTR_FRAME_SIZE
	.align		4
.L_281:
        /*05ac*/ 	.byte	0x04, 0x11
        /*05ae*/ 	.short	(.L_283 - .L_282)
	.align		4
.L_282:
        /*05b0*/ 	.word	index@(_Z35group_norm_nhwc_bwd_one_pass_kernelI11Bf16IOFp16WLi512ELi10ELi640EEv26Group_norm_nhwc_bwd_params)
        /*05b4*/ 	.word	0x00000000


	//----- nvinfo : EIATTR_REGCOUNT
	.align		4
.L_283:
        /*05b8*/ 	.byte	0x04, 0x2f
        /*05ba*/ 	.short	(.L_285 - .L_284)
	.align		4
.L_284:
        /*05bc*/ 	.word	index@(_Z35group_norm_nhwc_bwd_one_pass_kernelI11Bf16IOFp16WLi256ELi10ELi640EEv26Group_norm_nhwc_bwd_params)
        /*05c0*/ 	.word	0x00000030


	//----- nvinfo : EIATTR_FRAME_SIZE
	.align		4
.L_285:
        /*05c4*/ 	.byte	0x04, 0x11
        /*05c6*/ 	.short	(.L_287 - .L_286)
	.align		4
.L_286:
        /*05c8*/ 	.word	index@(_Z35group_norm_nhwc_bwd_one_pass_kernelI11Bf16IOFp16WLi256ELi10ELi640EEv26Group_norm_nhwc_bwd_params)
        /*05cc*/ 	.word	0x00000000


	//----- nvinfo : EIATTR_REGCOUNT
	.align		4
.L_287:
        /*05d0*/ 	.byte	0x04, 0x2f
        /*05d2*/ 	.short	(.L_289 - .L_288)
	.align		4
.L_288:
        /*05d4*/ 	.word	index@(_Z35group_norm_nhwc_bwd_one_pass_kernelI11Bf16IOFp16WLi128ELi10ELi640EEv26Group_norm_nhwc_bwd_params)
        /*05d8*/ 	.word	0x0000002a


	//----- nvinfo : EIATTR_FRAME_SIZE
	.align		4
.L_289:
        /*05dc*/ 	.byte	0x04, 0x11
        /*05de*/ 	.short	(.L_291 - .L_290)
	.align		4
.L_290:
        /*05e0*/ 	.word	index@(_Z35group_norm_nhwc_bwd_one_pass_kernelI11Bf16IOFp16WLi128ELi10ELi640EEv26Group_norm_nhwc_bwd_params)
        /*05e4*/ 	.word	0x00000000


	//----- nvinfo : EIATTR_REGCOUNT
	.align		4
.L_291:
        /*05e8*/ 	.byte	0x04, 0x2f
        /*05ea*/ 	.short	(.L_293 - .L_292)
	.align		4
.L_292:
        /*05ec*/ 	.word	index@(_Z35group_norm_nhwc_bwd_one_pass_kernelI11Bf16IOFp16WLi64ELi10ELi640EEv26Group_norm_nhwc_bwd_params)
        /*05f0*/ 	.word	0x0000002a


	//----- nvinfo : EIATTR_FRAME_SIZE
	.align		4
.L_293:
        /*05f4*/ 	.byte	0x04, 0x11
        /*05f6*/ 	.short	(.L_295 - .L_294)
	.align		4
.L_294:
        /*05f8*/ 	.word	index@(_Z35group_norm_nhwc_bwd_one_pass_kernelI11Bf16IOFp16WLi64ELi10ELi640EEv26Group_norm_nhwc_bwd_params)
        /*05fc*/ 	.word	0x00000000


	//----- nvinfo : EIATTR_REGCOUNT
	.align		4
.L_295:
        /*0600*/ 	.byte	0x04, 0x2f
        /*0602*/ 	.short	(.L_297 - .L_296)
	.align		4
.L_296:
        /*0604*/ 	.word	index@(_Z35group_norm_nhwc_bwd_one_pass_kernelI11Bf16IOBf16WLi512ELi10ELi640EEv26Group_norm_nhwc_bwd_params)
        /*0608*/ 	.word	0x00000030


	//----- nvinfo : EIATTR_FRAME_SIZE
	.align		4
.L_297:
        /*060c*/ 	.byte	0x04, 0x11
        /*060e*/ 	.short	(.L_299 - .L_298)
	.align		4
.L_298:
        /*0610*/ 	.word	index@(_Z35group_norm_nhwc_bwd_one_pass_kernelI11Bf16IOBf16WLi512ELi10ELi640EEv26Group_norm_nhwc_bwd_params)
        /*0614*/ 	.word	0x00000000


	//----- nvinfo : EIATTR_REGCOUNT
	.align		4
.L_299:
        /*0618*/ 	.byte	0x04, 0x2f
        /*061a*/ 	.short	(.L_301 - .L_300)
	.align		4
.L_300:
        /*061c*/ 	.word	index@(_Z35group_norm_nhwc_bwd_one_pass_kernelI11Bf16IOBf16WLi256ELi10ELi640EEv26Group_norm_nhwc_bwd_params)
        /*0620*/ 	.word	0x00000030


	//----- nvinfo : EIATTR_FRAME_SIZE
	.align		4
.L_301:
        /*0624*/ 	.byte	0x04, 0x11
        /*0626*/ 	.short	(.L_303 - .L_302)
	.align		4
.L_302:
        /*0628*/ 	.word	index@(_Z35group_norm_nhwc_bwd_one_pass_kernelI11Bf16IOBf16WLi256ELi10ELi640EEv26Group_norm_nhwc_bwd_params)
        /*062c*/ 	.word	0x00000000


	//----- nvinfo : EIATTR_REGCOUNT
	.align		4
.L_303:
        /*0630*/ 	.byte	0x04, 0x2f
        /*0632*/ 	.short	(.L_305 - .L_304)
	.align		4
.L_304:
        /*0634*/ 	.word	index@(_Z35group_norm_nhwc_bwd_one_pass_kernelI11Bf16IOBf16WLi128ELi10ELi640EEv26Group_norm_nhwc_bwd_params)
        /*0638*/ 	.word	0x0000002a


	//----- nvinfo : EIATTR_FRAME_SIZE
	.align		4
.L_305:
        /*063c*/ 	.byte	0x04, 0x11
        /*063e*/ 	.short	(.L_307 - .L_306)
	.align		4
.L_306:
        /*0640*/ 	.word	index@(_Z35group_norm_nhwc_bwd_one_pass_kernelI11Bf16IOBf16WLi128ELi10ELi640EEv26Group_norm_nhwc_bwd_params)
        /*0644*/ 	.word	0x00000000


	//----- nvinfo : EIATTR_REGCOUNT
	.align		4
.L_307:
        /*0648*/ 	.byte	0x04, 0x2f
        /*064a*/ 	.short	(.L_309 - .L_308)
	.align		4
.L_308:
        /*064c*/ 	.word	index@(_Z35group_norm_nhwc_bwd_one_pass_kernelI11Bf16IOBf16WLi64ELi10ELi640EEv26Group_norm_nhwc_bwd_params)
        /*0650*/ 	.word	0x0000002a


	//----- nvinfo : EIATTR_FRAME_SIZE
	.align		4
.L_309:
        /*0654*/ 	.byte	0x04, 0x11
        /*0656*/ 	.short	(.L_311 - .L_310)
	.align		4
.L_310:
        /*0658*/ 	.word	index@(_Z35group_norm_nhwc_bwd_one_pass_kernelI11Bf16IOBf16WLi64ELi10ELi640EEv26Group_norm_nhwc_bwd_params)
        /*065c*/ 	.word	0x00000000


	//----- nvinfo : EIATTR_REGCOUNT
	.align		4
.L_311:
        /*0660*/ 	.byte	0x04, 0x2f
        /*0662*/ 	.short	(.L_313 - .L_312)
	.align		4
.L_312:
        /*0664*/ 	.word	index@(_Z35group_norm_nhwc_bwd_one_pass_kernelI11Bf16IOFp32WLi512ELi10ELi640EEv26Group_norm_nhwc_bwd_params)
        /*0668*/ 	.word	0x00000030


	//----- nvinfo : EIATTR_FRAME_SIZE
	.align		4
.L_313:
        /*066c*/ 	.byte	0x04, 0x11
        /*066e*/ 	.short	(.L_315 - .L_314)
	.align		4
.L_314:
        /*0670*/ 	.word	index@(_Z35group_norm_nhwc_bwd_one_pass_kernelI11Bf16IOFp32WLi512ELi10ELi640EEv26Group_norm_nhwc_bwd_params)
        /*0674*/ 	.word	0x00000000


	//----- nvinfo : EIATTR_REGCOUNT
	.align		4
.L_315:
        /*0678*/ 	.byte	0x04, 0x2f
        /*067a*/ 	.short	(.L_317 - .L_316)
	.align		4
.L_316:
        /*067c*/ 	.word	index@(_Z35group_norm_nhwc_bwd_one_pass_kernelI11Bf16IOFp32WLi256ELi10ELi640EEv26Group_norm_nhwc_bwd_params)
        /*0680*/ 	.word	0x00000030


	//----- nvinfo : EIATTR_FRAME_SIZE
	.align		4
.L_317:
        /*0684*/ 	.byte	0x04, 0x11
        /*0686*/ 	.short	(.L_319 - .L_318)
	.align		4
.L_318:
        /*0688*/ 	.word	index@(_Z35group_norm_nhwc_bwd_one_pass_kernelI11Bf16IOFp32WLi256ELi10ELi640EEv26Group_norm_nhwc_bwd_params)
        /*068c*/ 	.word	0x00000000


	//----- nvinfo : EIATTR_REGCOUNT
	.align		4
.L_319:
        /*0690*/ 	.byte	0x04, 0x2f
        /*0692*/ 	.short	(.L_321 - .L_320)
	.align		4
.L_320:
        /*0694*/ 	.word	index@(_Z35group_norm_nhwc_bwd_one_pass_kernelI11Bf16IOFp32WLi128ELi10ELi640EEv26Group_norm_nhwc_bwd_params)
        /*0698*/ 	.word	0x00000030


	//----- nvinfo : EIATTR_FRAME_SIZE
	.align		4
.L_321:
        /*069c*/ 	.byte	0x04, 0x11
        /*069e*/ 	.short	(.L_323 - .L_322)
	.align		4
.L_322:
        /*06a0*/ 	.word	index@(_Z35group_norm_nhwc_bwd_one_pass_kernelI11Bf16IOFp32WLi128ELi10ELi640EEv26Group_norm_nhwc_bwd_params)
        /*06a4*/ 	.word	0x00000000


	//----- nvinfo : EIATTR_REGCOUNT
	.align		4
.L_323:
        /*06a8*/ 	.byte	0x04, 0x2f
        /*06aa*/ 	.short	(.L_325 - .L_324)
	.align		4
.L_324:
        /*06ac*/ 	.word	index@(_Z35group_norm_nhwc_bwd_one_pass_kernelI11Bf16IOFp32WLi64ELi10ELi640EEv26Group_norm_nhwc_bwd_params)
        /*06b0*/ 	.word	0x00000030


	//----- nvinfo : EIATTR_FRAME_SIZE
	.align		4
.L_325:
        /*06b4*/ 	.byte	0x04, 0x11
        /*06b6*/ 	.short	(.L_327 - .L_326)
	.align		4
.L_326:
        /*06b8*/ 	.word	index@(_Z35group_norm_nhwc_bwd_one_pass_kernelI11Bf16IOFp32WLi64ELi10ELi640EEv26Group_norm_nhwc_bwd_params)
        /*06bc*/ 	.word	0x00000000


	//----- nvinfo : EIATTR_REGCOUNT
	.align		4
.L_327:
        /*06c0*/ 	.byte	0x04, 0x2f
        /*06c2*/ 	.short	(.L_329 - .L_328)
	.align		4
.L_328:
        /*06c4*/ 	.word	index@(_ZN3cub18CUB_300001_SM_10306detail11EmptyKernelIvEEvv)
        /*06c8*/ 	.word	0x00000004


	//----- nvinfo : EIATTR_FRAME_SIZE
	.align		4
.L_329:
        /*06cc*/ 	.byte	0x04, 0x11
        /*06ce*/ 	.short	(.L_331 - .L_330)
	.align		4
.L_330:
        /*06d0*/ 	.word	index@(_ZN3cub18CUB_300001_SM_10306detail11EmptyKernelIvEEvv)
        /*06d4*/ 	.word	0x00000000


	//----- nvinfo : EIATTR_MIN_STACK_SIZE
	.align		4
.L_331:
        /*06d8*/ 	.byte	0x04, 0x12
        /*06da*/ 	.short	(.L_333 - .L_332)
	.align		4
.L_332:
        /*06dc*/ 	.word	index@(_ZN3cub18CUB_300001_SM_10306detail11EmptyKernelIvEEvv)
        /*06e0*/ 	.word	0x00000000


	//----- nvinfo : EIATTR_MIN_STACK_SIZE
	.align		4
.L_333:
        /*06e4*/ 	.byte	0x04, 0x12
        /*06e6*/ 	.short	(.L_335 - .L_334)
	.align		4
.L_334:
        /*06e8*/ 	.word	index@(_Z35group_norm_nhwc_bwd_one_pass_kernelI11Bf16IOFp32WLi64ELi10ELi640EEv26Group_norm_nhwc_bwd_params)
        /*06ec*/ 	.word	0x00000000


	//----- nvinfo : EIATTR_MIN_STACK_SIZE
	.align		4
.L_335:
        /*06f0*/ 	.byte	0x04, 0x12
        /*06f2*/ 	.short	(.L_337 - .L_336)
	.align		4
.L_336:
        /*06f4*/ 	.word	index@(_Z35group_norm_nhwc_bwd_one_pass_kernelI11Bf16IOFp32WLi128ELi10ELi640EEv26Group_norm_nhwc_bwd_params)
        /*06f8*/ 	.word	0x00000000


	//----- nvinfo : EIATTR_MIN_STACK_SIZE
	.align		4
.L_337:
        /*06fc*/ 	.byte	0x04, 0x12
        /*06fe*/ 	.short	(.L_339 - .L_338)
	.align		4
.L_338:
        /*0700*/ 	.word	index@(_Z35group_norm_nhwc_bwd_one_pass_kernelI11Bf16IOFp32WLi256ELi10ELi640EEv26Group_norm_nhwc_bwd_params)
        /*0704*/ 	.word	0x00000000


	//----- nvinfo : EIATTR_MIN_STACK_SIZE
	.align		4
.L_339:
        /*0708*/ 	.byte	0x04, 0x12
        /*070a*/ 	.short	(.L_341 - .L_340)
	.align		4
.L_340:
        /*070c*/ 	.word	index@(_Z35group_norm_nhwc_bwd_one_pass_kernelI11Bf16IOFp32WLi512ELi10ELi640EEv26Group_norm_nhwc_bwd_params)
        /*0710*/ 	.word	0x00000000


	//----- nvinfo : EIATTR_MIN_STACK_SIZE
	.align		4
.L_341:
        /*0714*/ 	.byte	0x04, 0x12
        /*0716*/ 	.short	(.L_343 - .L_342)
	.align		4
.L_342:
        /*0718*/ 	.word	index@(_Z35group_norm_nhwc_bwd_one_pass_kernelI11Bf16IOBf16WLi64ELi10ELi640EEv26Group_norm_nhwc_bwd_params)
        /*071c*/ 	.word	0x00000000


	//----- nvinfo : EIATTR_MIN_STACK_SIZE
	.align		4
.L_343:
        /*0720*/ 	.byte	0x04, 0x12
        /*0722*/ 	.short	(.L_345 - .L_344)
	.align		4
.L_344:
        /*0724*/ 	.word	index@(_Z35group_norm_nhwc_bwd_one_pass_kernelI11Bf16IOBf16WLi128ELi10ELi640EEv26Group_norm_nhwc_bwd_params)
        /*0728*/ 	.word	0x00000000


	//----- nvinfo : EIATTR_MIN_STACK_SIZE
	.align		4
.L_345:
        /*072c*/ 	.byte	0x04, 0x12
        /*072e*/ 	.short	(.L_347 - .L_346)
	.align		4
.L_346:
        /*0730*/ 	.word	index@(_Z35group_norm_nhwc_bwd_one_pass_kernelI11Bf16IOBf16WLi256ELi10ELi640EEv26Group_norm_nhwc_bwd_params)
        /*0734*/ 	.word	0x00000000


	//----- nvinfo : EIATTR_MIN_STACK_SIZE
	.align		4
.L_347:
        /*0738*/ 	.byte	0x04, 0x12
        /*073a*/ 	.short	(.L_349 - .L_348)
	.align		4
.L_348:
        /*073c*/ 	.word	index@(_Z35group_norm_nhwc_bwd_one_pass_kernelI11Bf16IOBf16WLi512ELi10ELi640EEv26Group_norm_nhwc_bwd_params)
        /*0740*/ 	.word	0x00000000


	//----- nvinfo : EIATTR_MIN_STACK_SIZE
	.align		4
.L_349:
        /*0744*/ 	.byte	0x04, 0x12
        /*0746*/ 	.short	(.L_351 - .L_350)
	.align		4
.L_350:
        /*0748*/ 	.word	index@(_Z35group_norm_nhwc_bwd_one_pass_kernelI11Bf16IOFp16WLi64ELi10ELi640EEv26Group_norm_nhwc_bwd_params)
        /*074c*/ 	.word	0x00000000


	//----- nvinfo : EIATTR_MIN_STACK_SIZE
	.align		4
.L_351:
        /*0750*/ 	.byte	0x04, 0x12
        /*0752*/ 	.short	(.L_353 - .L_352)
	.align		4
.L_352:
        /*0754*/ 	.word	index@(_Z35group_norm_nhwc_bwd_one_pass_kernelI11Bf16IOFp16WLi128ELi10ELi640EEv26Group_norm_nhwc_bwd_params)
        /*0758*/ 	.word	0x00000000


	//----- nvinfo : EIATTR_MIN_STACK_SIZE
	.align		4
.L_353:
        /*075c*/ 	.byte	0x04, 0x12
        /*075e*/ 	.short	(.L_355 - .L_354)
	.align		4
.L_354:
        /*0760*/ 	.word	index@(_Z35group_norm_nhwc_bwd_one_pass_kernelI11Bf16IOFp16WLi256ELi10ELi640EEv26Group_norm_nhwc_bwd_params)
        /*0764*/ 	.word	0x00000000


	//----- nvinfo : EIATTR_MIN_STACK_SIZE
	.align		4
.L_355:
        /*0768*/ 	.byte	0x04, 0x12
        /*076a*/ 	.short	(.L_357 - .L_356)
	.align		4
.L_356:
        /*076c*/ 	.word	index@(_Z35group_norm_nhwc_bwd_one_pass_kernelI11Bf16IOFp16WLi512ELi10ELi640EEv26Group_norm_nhwc_bwd_params)
        /*0770*/ 	.word	0x00000000


	//----- nvinfo : EIATTR_MIN_STACK_SIZE
	.align		4
.L_357:
        /*0774*/ 	.byte	0x04, 0x12
        /*0776*/ 	.short	(.L_359 - .L_358)
	.align		4
.L_358:
        /*0778*/ 	.word	index@(_Z35group_norm_nhwc_bwd_one_pass_kernelI11Fp16IOFp32WLi64ELi10ELi640EEv26Group_norm_nhwc_bwd_params)
        /*077c*/ 	.word	0x00000000


	//----- nvinfo : EIATTR_MIN_STACK_SIZE
	.align		4
.L_359:
        /*0780*/ 	.byte	0x04, 0x12
        /*0782*/ 	.short	(.L_361 - .L_360)
	.align		4
.L_360:
        /*0784*/ 	.word	index@(_Z35group_norm_nhwc_bwd_one_pass_kernelI11Fp16IOFp32WLi128ELi10ELi640EEv26Group_norm_nhwc_bwd_params)
        /*0788*/ 	.word	0x00000000


	//----- nvinfo : EIATTR_MIN_STACK_SIZE
	.align		4
.L_361:
        /*078c*/ 	.byte	0x04, 0x12
        /*078e*/ 	.short	(.L_363 - .L_362)
	.align		4
.L_362:
        /*0790*/ 	.word	index@(_Z35group_norm_nhwc_bwd_one_pass_kernelI11Fp16IOFp32WLi256ELi10ELi640EEv26Group_norm_nhwc_bwd_params)
        /*0794*/ 	.word	0x00000000


	//----- nvinfo : EIATTR_MIN_STACK_SIZE
	.align		4
.L_363:
        /*0798*/ 	.byte	0x04, 0x12
        /*079a*/ 	.short	(.L_365 - .L_364)
	.align		4
.L_364:
        /*079c*/ 	.word	index@(_Z35group_norm_nhwc_bwd_one_pass_kernelI11Fp16IOFp32WLi512ELi10ELi640EEv26Group_norm_nhwc_bwd_params)
        /*07a0*/ 	.word	0x00000000


	//----- nvinfo : EIATTR_MIN_STACK_SIZE
	.align		4
.L_365:
        /*07a4*/ 	.byte	0x04, 0x12
        /*07a6*/ 	.short	(.L_367 - .L_366)
	.align		4
.L_366:
        /*07a8*/ 	.word	index@(_Z35group_norm_nhwc_bwd_one_pass_kernelI11Fp16IOBf16WLi64ELi10ELi640EEv26Group_norm_nhwc_bwd_params)
        /*07ac*/ 	.word	0x00000000


	//----- nvinfo : EIATTR_MIN_STACK_SIZE
	.align		4
.L_367:
        /*07b0*/ 	.byte	0x04, 0x12
        /*07b2*/ 	.short	(.L_369 - .L_368)
	.align		4
.L_368:
        /*07b4*/ 	.word	index@(_Z35group_norm_nhwc_bwd_one_pass_kernelI11Fp16IOBf16WLi128ELi10ELi640EEv26Group_norm_nhwc_bwd_params)
        /*07b8*/ 	.word	0x00000000


	//----- nvinfo : EIATTR_MIN_STACK_SIZE
	.align		4
.L_369:
        /*07bc*/ 	.byte	0x04, 0x12
        /*07be*/ 	.short	(.L_371 - .L_370)
	.align		4
.L_370:
        /*07c0*/ 	.word	index@(_Z35group_norm_nhwc_bwd_one_pass_kernelI11Fp16IOBf16WLi256ELi10ELi640EEv26Group_norm_nhwc_bwd_params)
        /*07c4*/ 	.word	0x00000000


	//----- nvinfo : EIATTR_MIN_STACK_SIZE
	.align		4
.L_371:
        /*07c8*/ 	.byte	0x04, 0x12
        /*07ca*/ 	.short	(.L_373 - .L_372)
	.align		4
.L_372:
        /*07cc*/ 	.word	index@(_Z35group_norm_nhwc_bwd_one_pass_kernelI11Fp16IOBf16WLi512ELi10ELi640EEv26Group_norm_nhwc_bwd_params)
        /*07d0*/ 	.word	0x00000000


	//----- nvinfo : EIATTR_MIN_STACK_SIZE
	.align		4
.L_373:
        /*07d4*/ 	.byte	0x04, 0x12
        /*07d6*/ 	.short	(.L_375 - .L_374)
	.align		4
.L_374:
        /*07d8*/ 	.word	index@(_Z35group_norm_nhwc_bwd_one_pass_kernelI11Fp16IOFp16WLi64ELi10ELi640EEv26Group_norm_nhwc_bwd_params)
        /*07dc*/ 	.word	0x00000000


	//----- nvinfo : EIATTR_MIN_STACK_SIZE
	.align		4
.L_375:
        /*07e0*/ 	.byte	0x04, 0x12
        /*07e2*/ 	.short	(.L_377 - .L_376)
	.align		4
.L_376:
        /*07e4*/ 	.word	index@(_Z35group_norm_nhwc_bwd_one_pass_kernelI11Fp16IOFp16WLi128ELi10ELi640EEv26Group_norm_nhwc_bwd_params)
        /*07e8*/ 	.word	0x00000000


	//----- nvinfo : EIATTR_MIN_STACK_SIZE
	.align		4
.L_377:
        /*07ec*/ 	.byte	0x04, 0x12
        /*07ee*/ 	.short	(.L_379 - .L_378)
	.align		4
.L_378:
        /*07f0*/ 	.word	index@(_Z35group_norm_nhwc_bwd_one_pass_kernelI11Fp16IOFp16WLi256ELi10ELi640EEv26Group_norm_nhwc_bwd_params)
        /*07f4*/ 	.word	0x00000000


	//----- nvinfo : EIATTR_MIN_STACK_SIZE
	.align		4
.L_379:
        /*07f8*/ 	.byte	0x04, 0x12
        /*07fa*/ 	.short	(.L_381 - .L_380)
	.align		4
.L_380:
        /*07fc*/ 	.word	index@(_Z35group_norm_nhwc_bwd_one_pass_kernelI11Fp16IOFp16WLi512ELi10ELi640EEv26Group_norm_nhwc_bwd_params)
        /*0800*/ 	.word	0x00000000


	//----- nvinfo : EIATTR_MIN_STACK_SIZE
	.align		4
.L_381:
        /*0804*/ 	.byte	0x04, 0x12
        /*0806*/ 	.short	(.L_383 - .L_382)
	.align		4
.L_382:
        /*0808*/ 	.word	index@(_Z35group_norm_nhwc_bwd_one_pass_kernelI11Fp32IOFp32WLi64ELi10ELi640EEv26Group_norm_nhwc_bwd_params)
        /*080c*/ 	.word	0x00000000


	//----- nvinfo : EIATTR_MIN_STACK_SIZE
	.align		4
.L_383:
        /*0810*/ 	.byte	0x04, 0x12
        /*0812*/ 	.short	(.L_385 - .L_384)
	.align		4
.L_384:
        /*0814*/ 	.word	index@(_Z35group_norm_nhwc_bwd_one_pass_kernelI11Fp32IOFp32WLi128ELi10ELi640EEv26Group_norm_nhwc_bwd_params)
        /*0818*/ 	.word	0x00000000


	//----- nvinfo : EIATTR_MIN_STACK_SIZE
	.align		4
.L_385:
        /*081c*/ 	.byte	0x04, 0x12
        /*081e*/ 	.short	(.L_387 - .L_386)
	.align		4
.L_386:
        /*0820*/ 	.word	index@(_Z35group_norm_nhwc_bwd_one_pass_kernelI11Fp32IOFp32WLi256ELi10ELi640EEv26Group_norm_nhwc_bwd_params)
        /*0824*/ 	.word	0x00000000


	//----- nvinfo : EIATTR_MIN_STACK_SIZE
	.align		4
.L_387:
        /*0828*/ 	.byte	0x04, 0x12
        /*082a*/ 	.short	(.L_389 - .L_388)
	.align		4
.L_388:
        /*082c*/ 	.word	index@(_Z35group_norm_nhwc_bwd_one_pass_kernelI11Fp32IOFp32WLi512ELi10ELi640EEv26Group_norm_nhwc_bwd_params)
        /*0830*/ 	.word	0x00000000


	//----- nvinfo : EIATTR_MIN_STACK_SIZE
	.align		4
.L_389:
        /*0834*/ 	.byte	0x04, 0x12
        /*0836*/ 	.short	(.L_391 - .L_390)
	.align		4
.L_390:
        /*0838*/ 	.word	index@(_Z35group_norm_nhwc_bwd_one_pass_kernelI11Fp32IOBf16WLi64ELi10ELi640EEv26Group_norm_nhwc_bwd_params)
        /*083c*/ 	.word	0x00000000


	//----- nvinfo : EIATTR_MIN_STACK_SIZE
	.align		4
.L_391:
        /*0840*/ 	.byte	0x04, 0x12
        /*0842*/ 	.short	(.L_393 - .L_392)
	.align		4
.L_392:
        /*0844*/ 	.word	index@(_Z35group_norm_nhwc_bwd_one_pass_kernelI11Fp32IOBf16WLi128ELi10ELi640EEv26Group_norm_nhwc_bwd_params)
        /*0848*/ 	.word	0x00000000


	//----- nvinfo : EIATTR_MIN_STACK_SIZE
	.align		4
.L_393:
        /*084c*/ 	.byte	0x04, 0x12
        /*084e*/ 	.short	(.L_395 - .L_394)
	.align		4
.L_394:
        /*0850*/ 	.word	index@(_Z35group_norm_nhwc_bwd_one_pass_kernelI11Fp32IOBf16WLi256ELi10ELi640EEv26Group_norm_nhwc_bwd_params)
        /*0854*/ 	.word	0x00000000


	//----- nvinfo : EIATTR_MIN_STACK_SIZE
	.align		4
.L_395:
        /*0858*/ 	.byte	0x04, 0x12
        /*085a*/ 	.short	(.L_397 - .L_396)
	.align		4
.L_396:
        /*085c*/ 	.word	index@(_Z35group_norm_nhwc_bwd_one_pass_kernelI11Fp32IOBf16WLi512ELi10ELi640EEv26Group_norm_nhwc_bwd_params)
        /*0860*/ 	.word	0x00000000


	//----- nvinfo : EIATTR_MIN_STACK_SIZE
	.align		4
.L_397:
        /*0864*/ 	.byte	0x04, 0x12
        /*0866*/ 	.short	(.L_399 - .L_398)
	.align		4
.L_398:
        /*0868*/ 	.word	index@(_Z35group_norm_nhwc_bwd_one_pass_kernelI11Fp32IOFp16WLi64ELi10ELi640EEv26Group_norm_nhwc_bwd_params)
        /*086c*/ 	.word	0x00000000


	//----- nvinfo : EIATTR_MIN_STACK_SIZE
	.align		4
.L_399:
        /*0870*/ 	.byte	0x04, 0x12
        /*0872*/ 	.short	(.L_401 - .L_400)
	.align		4
.L_400:
        /*0874*/ 	.word	index@(_Z35group_norm_nhwc_bwd_one_pass_kernelI11Fp32IOFp16WLi128ELi10ELi640EEv26Group_norm_nhwc_bwd_params)
        /*0878*/ 	.word	0x00000000


	//----- nvinfo : EIATTR_MIN_STACK_SIZE
	.align		4
.L_401:
        /*087c*/ 	.byte	0x04, 0x12
        /*087e*/ 	.short	(.L_403 - .L_402)
	.align		4
.L_402:
        /*0880*/ 	.word	index@(_Z35group_norm_nhwc_bwd_one_pass_kernelI11Fp32IOFp16WLi256ELi10ELi640EEv26Group_norm_nhwc_bwd_params)
        /*0884*/ 	.word	0x00000000


	//----- nvinfo : EIATTR_MIN_STACK_SIZE
	.align		4
.L_403:
        /*0888*/ 	.byte	0x04, 0x12
        /*088a*/ 	.short	(.L_405 - .L_404)
	.align		4
.L_404:
        /*088c*/ 	.word	index@(_Z35group_norm_nhwc_bwd_one_pass_kernelI11Fp32IOFp16WLi512ELi10ELi640EEv26Group_norm_nhwc_bwd_params)
        /*0890*/ 	.word	0x00000000


	//----- nvinfo : EIATTR_MIN_STACK_SIZE
	.align		4
.L_405:
        /*0894*/ 	.byte	0x04, 0x12
        /*0896*/ 	.short	(.L_407 - .L_406)
	.align		4
.L_406:
        /*0898*/ 	.word	index@(_Z35group_norm_nhwc_fwd_one_pass_kernelI11Bf16IOFp32WLi64ELi10ELi640EEv26Group_norm_nhwc_fwd_params)
        /*089c*/ 	.word	0x00000000


	//----- nvinfo : EIATTR_MIN_STACK_SIZE
	.align		4
.L_407:
        /*08a0*/ 	.byte	0x04, 0x12
        /*08a2*/ 	.short	(.L_409 - .L_408)
	.align		4
.L_408:
        /*08a4*/ 	.word	index@(_Z35group_norm_nhwc_fwd_one_pass_kernelI11Bf16IOFp32WLi128ELi10ELi640EEv26Group_norm_nhwc_fwd_params)
        /*08a8*/ 	.word	0x00000000


	//----- nvinfo : EIATTR_MIN_STACK_SIZE
	.align		4
.L_409:
        /*08ac*/ 	.byte	0x04, 0x12
        /*08ae*/ 	.short	(.L_411 - .L_410)
	.align		4
.L_410:
        /*08b0*/ 	.word	index@(_Z35group_norm_nhwc_fwd_one_pass_kernelI11Bf16IOFp32WLi256ELi10ELi640EEv26Group_norm_nhwc_fwd_params)
        /*08b4*/ 	.word	0x00000000


	//----- nvinfo : EIATTR_MIN_STACK_SIZE
	.align		4
.L_411:
        /*08b8*/ 	.byte	0x04, 0x12
        /*08ba*/ 	.short	(.L_413 - .L_412)
	.align		4
.L_412:
        /*08bc*/ 	.word	index@(_Z35group_norm_nhwc_fwd_one_pass_kernelI11Bf16IOFp32WLi512ELi10ELi640EEv26Group_norm_nhwc_fwd_params)
        /*08c0*/ 	.word	0x00000000


	//----- nvinfo : EIATTR_MIN_STACK_SIZE
	.align		4
.L_413:
        /*08c4*/ 	.byte	0x04, 0x12
        /*08c6*/ 	.short	(.L_415 - .L_414)
	.align		4
.L_414:
        /*08c8*/ 	.word	index@(_Z35group_norm_nhwc_fwd_one_pass_kernelI11Bf16IOBf16WLi64ELi10ELi640EEv26Group_norm_nhwc_fwd_params)
        /*08cc*/ 	.word	0x00000000


	//----- nvinfo : EIATTR_MIN_STACK_SIZE
	.align		4
.L_415:
        /*08d0*/ 	.byte	0x04, 0x12
        /*08d2*/ 	.short	(.L_417 - .L_416)
	.align		4
.L_416:
        /*08d4*/ 	.word	index@(_Z35group_norm_nhwc_fwd_one_pass_kernelI11Bf16IOBf16WLi128ELi10ELi640EEv26Group_norm_nhwc_fwd_params)
        /*08d8*/ 	.word	0x00000000


	//----- nvinfo : EIATTR_MIN_STACK_SIZE
	.align		4
.L_417:
        /*08dc*/ 	.byte	0x04, 0x12
        /*08de*/ 	.short	(.L_419 - .L_418)
	.align		4
.L_418:
        /*08e0*/ 	.word	index@(_Z35group_norm_nhwc_fwd_one_pass_kernelI11Bf16IOBf16WLi256ELi10ELi640EEv26Group_norm_nhwc_fwd_params)
        /*08e4*/ 	.word	0x00000000


	//----- nvinfo : EIATTR_MIN_STACK_SIZE
	.align		4
.L_419:
        /*08e8*/ 	.byte	0x04, 0x12
        /*08ea*/ 	.short	(.L_421 - .L_420)
	.align		4
.L_420:
        /*08ec*/ 	.word	index@(_Z35group_norm_nhwc_fwd_one_pass_kernelI11Bf16IOBf16WLi512ELi10ELi640EEv26Group_norm_nhwc_fwd_params)
        /*08f0*/ 	.word	0x00000000


	//----- nvinfo : EIATTR_MIN_STACK_SIZE
	.align		4
.L_421:
        /*08f4*/ 	.byte	0x04, 0x12
        /*08f6*/ 	.short	(.L_423 - .L_422)
	.align		4
.L_422:
        /*08f8*/ 	.word	index@(_Z35group_norm_nhwc_fwd_one_pass_kernelI11Bf16IOFp16WLi64ELi10ELi640EEv26Group_norm_nhwc_fwd_params)
        /*08fc*/ 	.word	0x00000000


	//----- nvinfo : EIATTR_MIN_STACK_SIZE
	.align		4
.L_423:
        /*0900*/ 	.byte	0x04, 0x12
        /*0902*/ 	.short	(.L_425 - .L_424)
	.align		4
.L_424:
        /*0904*/ 	.word	index@(_Z35group_norm_nhwc_fwd_one_pass_kernelI11Bf16IOFp16WLi128ELi10ELi640EEv26Group_norm_nhwc_fwd_params)
        /*0908*/ 	.word	0x00000000


	//----- nvinfo : EIATTR_MIN_STACK_SIZE
	.align		4
.L_425:
        /*090c*/ 	.byte	0x04, 0x12
        /*090e*/ 	.short	(.L_427 - .L_426)
	.align		4
.L_426:
        /*0910*/ 	.word	index@(_Z35group_norm_nhwc_fwd_one_pass_kernelI11Bf16IOFp16WLi256ELi10ELi640EEv26Group_norm_nhwc_fwd_params)
        /*0914*/ 	.word	0x00000000


	//----- nvinfo : EIATTR_MIN_STACK_SIZE
	.align		4
.L_427:
        /*0918*/ 	.byte	0x04, 0x12
        /*091a*/ 	.short	(.L_429 - .L_428)
	.align		4
.L_428:
        /*091c*/ 	.word	index@(_Z35group_norm_nhwc_fwd_one_pass_kernelI11Bf16IOFp16WLi512ELi10ELi640EEv26Group_norm_nhwc_fwd_params)
        /*0920*/ 	.word	0x00000000


	//----- nvinfo : EIATTR_MIN_STACK_SIZE
	.align		4
.L_429:
        /*0924*/ 	.byte	0x04, 0x12
        /*0926*/ 	.short	(.L_431 - .L_430)
	.align		4
.L_430:
        /*0928*/ 	.word	index@(_Z35group_norm_nhwc_fwd_one_pass_kernelI11Fp16IOFp32WLi64ELi10ELi640EEv26Group_norm_nhwc_fwd_params)
        /*092c*/ 	.word	0x00000000


	//----- nvinfo : EIATTR_MIN_STACK_SIZE
	.align		4
.L_431:
        /*0930*/ 	.byte	0x04, 0x12
        /*0932*/ 	.short	(.L_433 - .L_432)
	.align		4
.L_432:
        /*0934*/ 	.word	index@(_Z35group_norm_nhwc_fwd_one_pass_kernelI11Fp16IOFp32WLi128ELi10ELi640EEv26Group_norm_nhwc_fwd_params)
        /*0938*/ 	.word	0x00000000


	//----- nvinfo : EIATTR_MIN_STACK_SIZE
	.align		4
.L_433:
        /*093c*/ 	.byte	0x04, 0x12
        /*093e*/ 	.short	(.L_435 - .L_434)
	.align		4
.L_434:
        /*0940*/ 	.word	index@(_Z35group_norm_nhwc_fwd_one_pass_kernelI11Fp16IOFp32WLi256ELi10ELi640EEv26Group_norm_nhwc_fwd_params)
        /*0944*/ 	.word	0x00000000


	//----- nvinfo : EIATTR_MIN_STACK_SIZE
	.align		4
.L_435:
        /*0948*/ 	.byte	0x04, 0x12
        /*094a*/ 	.short	(.L_437 - .L_436)
	.align		4
.L_436:
        /*094c*/ 	.word	index@(_Z35group_norm_nhwc_fwd_one_pass_kernelI11Fp16IOFp32WLi512ELi10ELi640EEv26Group_norm_nhwc_fwd_params)
        /*0950*/ 	.word	0x00000000


	//----- nvinfo : EIATTR_MIN_STACK_SIZE
	.align		4
.L_437:
        /*0954*/ 	.byte	0x04, 0x12
        /*0956*/ 	.short	(.L_439 - .L_438)
	.align		4
.L_438:
        /*0958*/ 	.word	index@(_Z35group_norm_nhwc_fwd_one_pass_kernelI11Fp16IOBf16WLi64ELi10ELi640EEv26Group_norm_nhwc_fwd_params)
        /*095c*/ 	.word	0x00000000


	//----- nvinfo : EIATTR_MIN_STACK_SIZE
	.align		4
.L_439:
        /*0960*/ 	.byte	0x04, 0x12
        /*0962*/ 	.short	(.L_441 - .L_440)
	.align		4
.L_440:
        /*0964*/ 	.word	index@(_Z35group_norm_nhwc_fwd_one_pass_kernelI11Fp16IOBf16WLi128ELi10ELi640EEv26Group_norm_nhwc_fwd_params)
        /*0968*/ 	.word	0x00000000


	//----- nvinfo : EIATTR_MIN_STACK_SIZE
	.align		4
.L_441:
        /*096c*/ 	.byte	0x04, 0x12
        /*096e*/ 	.short	(.L_443 - .L_442)
	.align		4
.L_442:
        /*0970*/ 	.word	index@(_Z35group_norm_nhwc_fwd_one_pass_kernelI11Fp16IOBf16WLi256ELi10ELi640EEv26Group_norm_nhwc_fwd_params)
        /*0974*/ 	.word	0x00000000


	//----- nvinfo : EIATTR_MIN_STACK_SIZE
	.align		4
.L_443:
        /*0978*/ 	.byte	0x04, 0x12
        /*097a*/ 	.short	(.L_445 - .L_444)
	.align		4
.L_444:
        /*097c*/ 	.word	index@(_Z35group_norm_nhwc_fwd_one_pass_kernelI11Fp16IOBf16WLi512ELi10ELi640EEv26Group_norm_nhwc_fwd_params)
        /*0980*/ 	.word	0x00000000


	//----- nvinfo : EIATTR_MIN_STACK_SIZE
	.align		4
.L_445:
        /*0984*/ 	.byte	0x04, 0x12
        /*0986*/ 	.short	(.L_447 - .L_446)
	.align		4
.L_446:
        /*0988*/ 	.word	index@(_Z35group_norm_nhwc_fwd_one_pass_kernelI11Fp16IOFp16WLi64ELi10ELi640EEv26Group_norm_nhwc_fwd_params)
        /*098c*/ 	.word	0x00000000


	//----- nvinfo : EIATTR_MIN_STACK_SIZE
	.align		4
.L_447:
        /*0990*/ 	.byte	0x04, 0x12
        /*0992*/ 	.short	(.L_449 - .L_448)
	.align		4
.L_448:
        /*0994*/ 	.word	index@(_Z35group_norm_nhwc_fwd_one_pass_kernelI11Fp16IOFp16WLi128ELi10ELi640EEv26Group_norm_nhwc_fwd_params)
        /*0998*/ 	.word	0x00000000


	//----- nvinfo : EIATTR_MIN_STACK_SIZE
	.align		4
.L_449:
        /*099c*/ 	.byte	0x04, 0x12
        /*099e*/ 	.short	(.L_451 - .L_450)
	.align		4
.L_450:
        /*09a0*/ 	.word	index@(_Z35group_norm_nhwc_fwd_one_pass_kernelI11Fp16IOFp16WLi256ELi10ELi640EEv26Group_norm_nhwc_fwd_params)
        /*09a4*/ 	.word	0x00000000


	//----- nvinfo : EIATTR_MIN_STACK_SIZE
	.align		4
.L_451:
        /*09a8*/ 	.byte	0x04, 0x12
        /*09aa*/ 	.short	(.L_453 - .L_452)
	.align		4
.L_452:
        /*09ac*/ 	.word	index@(_Z35group_norm_nhwc_fwd_one_pass_kernelI11Fp16IOFp16WLi512ELi10ELi640EEv26Group_norm_nhwc_fwd_params)
        /*09b0*/ 	.word	0x00000000


	//----- nvinfo : EIATTR_MIN_STACK_SIZE
	.align		4
.L_453:
        /*09b4*/ 	.byte	0x04, 0x12
        /*09b6*/ 	.short	(.L_455 - .L_454)
	.align		4
.L_454:
        /*09b8*/ 	.word	index@(_Z35group_norm_nhwc_fwd_one_pass_kernelI11Fp32IOFp32WLi64ELi10ELi640EEv26Group_norm_nhwc_fwd_params)
        /*09bc*/ 	.word	0x00000000


	//----- nvinfo : EIATTR_MIN_STACK_SIZE
	.align		4
.L_455:
        /*09c0*/ 	.byte	0x04, 0x12
        /*09c2*/ 	.short	(.L_457 - .L_456)
	.align		4
.L_456:
        /*09c4*/ 	.word	index@(_Z35group_norm_nhwc_fwd_one_pass_kernelI11Fp32IOFp32WLi128ELi10ELi640EEv26Group_norm_nhwc_fwd_params)
        /*09c8*/ 	.word	0x00000000


	//----- nvinfo : EIATTR_MIN_STACK_SIZE
	.align		4
.L_457:
        /*09cc*/ 	.byte	0x04, 0x12
        /*09ce*/ 	.short	(.L_459 - .L_458)
	.align		4
.L_458:
        /*09d0*/ 	.word	index@(_Z35group_norm_nhwc_fwd_one_pass_kernelI11Fp32IOFp32WLi256ELi10ELi640EEv26Group_norm_nhwc_fwd_params)
        /*09d4*/ 	.word	0x00000000


	//----- nvinfo : EIATTR_MIN_STACK_SIZE
	.align		4
.L_459:
        /*09d8*/ 	.byte	0x04, 0x12
        /*09da*/ 	.short	(.L_461 - .L_460)
	.align		4
.L_460:
        /*09dc*/ 	.word	index@(_Z35group_norm_nhwc_fwd_one_pass_kernelI11Fp32IOFp32WLi512ELi10ELi640EEv26Group_norm_nhwc_fwd_params)
        /*09e0*/ 	.word	0x00000000


	//----- nvinfo : EIATTR_MIN_STACK_SIZE
	.align		4
.L_461:
        /*09e4*/ 	.byte	0x04, 0x12
        /*09e6*/ 	.short	(.L_463 - .L_462)
	.align		4
.L_462:
        /*09e8*/ 	.word	index@(_Z35group_norm_nhwc_fwd_one_pass_kernelI11Fp32IOBf16WLi64ELi10ELi640EEv26Group_norm_nhwc_fwd_params)
        /*09ec*/ 	.word	0x00000000


	//----- nvinfo : EIATTR_MIN_STACK_SIZE
	.align		4
.L_463:
        /*09f0*/ 	.byte	0x04, 0x12
        /*09f2*/ 	.short	(.L_465 - .L_464)
	.align		4
.L_464:
        /*09f4*/ 	.word	index@(_Z35group_norm_nhwc_fwd_one_pass_kernelI11Fp32IOBf16WLi128ELi10ELi640EEv26Group_norm_nhwc_fwd_params)
        /*09f8*/ 	.word	0x00000000


	//----- nvinfo : EIATTR_MIN_STACK_SIZE
	.align		4
.L_465:
        /*09fc*/ 	.byte	0x04, 0x12
        /*09fe*/ 	.short	(.L_467 - .L_466)
	.align		4
.L_466:
        /*0a00*/ 	.word	index@(_Z35group_norm_nhwc_fwd_one_pass_kernelI11Fp32IOBf16WLi256ELi10ELi640EEv26Group_norm_nhwc_fwd_params)
        /*0a04*/ 	.word	0x00000000


	//----- nvinfo : EIATTR_MIN_STACK_SIZE
	.align		4
.L_467:
        /*0a08*/ 	.byte	0x04, 0x12
        /*0a0a*/ 	.short	(.L_469 - .L_468)
	.align		4
.L_468:
        /*0a0c*/ 	.word	index@(_Z35group_norm_nhwc_fwd_one_pass_kernelI11Fp32IOBf16WLi512ELi10ELi640EEv26Group_norm_nhwc_fwd_params)
        /*0a10*/ 	.word	0x00000000


	//----- nvinfo : EIATTR_MIN_STACK_SIZE
	.align		4
.L_469:
        /*0a14*/ 	.byte	0x04, 0x12
        /*0a16*/ 	.short	(.L_471 - .L_470)
	.align		4
.L_470:
        /*0a18*/ 	.word	index@(_Z35group_norm_nhwc_fwd_one_pass_kernelI11Fp32IOFp16WLi64ELi10ELi640EEv26Group_norm_nhwc_fwd_params)
        /*0a1c*/ 	.word	0x00000000


	//----- nvinfo : EIATTR_MIN_STACK_SIZE
	.align		4
.L_471:
        /*0a20*/ 	.byte	0x04, 0x12
        /*0a22*/ 	.short	(.L_473 - .L_472)
	.align		4
.L_472:
        /*0a24*/ 	.word	index@(_Z35group_norm_nhwc_fwd_one_pass_kernelI11Fp32IOFp16WLi128ELi10ELi640EEv26Group_norm_nhwc_fwd_params)
        /*0a28*/ 	.word	0x00000000


	//----- nvinfo : EIATTR_MIN_STACK_SIZE
	.align		4
.L_473:
        /*0a2c*/ 	.byte	0x04, 0x12
        /*0a2e*/ 	.short	(.L_475 - .L_474)
	.align		4
.L_474:
        /*0a30*/ 	.word	index@(_Z35group_norm_nhwc_fwd_one_pass_kernelI11Fp32IOFp16WLi256ELi10ELi640EEv26Group_norm_nhwc_fwd_params)
        /*0a34*/ 	.word	0x00000000


	//----- nvinfo : EIATTR_MIN_STACK_SIZE
	.align		4
.L_475:
        /*0a38*/ 	.byte	0x04, 0x12
        /*0a3a*/ 	.short	(.L_477 - .L_476)
	.align		4
.L_476:
        /*0a3c*/ 	.word	index@(_Z35group_norm_nhwc_fwd_one_pass_kernelI11Fp32IOFp16WLi512ELi10ELi640EEv26Group_norm_nhwc_fwd_params)
        /*0a40*/ 	.word	0x00000000
.L_477:


//--------------------- .nv.compat                --------------------------
	.section	.nv.compat,"",@"SHT_CUDA_COMPAT_INFO"
	.align	4
        /*0000*/ 	.byte	0x02, 0x09, 0x01, 0x00, 0x02, 0x02, 0x01, 0x00, 0x02, 0x05, 0x05, 0x00, 0x03, 0x07, 0x01, 0x01
        /*0010*/ 	.byte	0x02, 0x03, 0x00, 0x00, 0x02, 0x06, 0x01, 0x00, 0x04, 0x0b, 0x08, 0x00, 0x00, 0x00, 0x00, 0x00
        /*0020*/ 	.byte	0x00, 0x00, 0x00, 0x00


//--------------------- .nv.info._ZN3cub18CUB_300001_SM_10306detail11EmptyKernelIvEEvv --------------------------
	.section	.nv.info._ZN3cub18CUB_300001_SM_10306detail11EmptyKernelIvEEvv,"",@"SHT_CUDA_INFO"
	.sectionflags	@""
	.align	4


	//----- nvinfo : EIATTR_CUDA_API_VERSION
	.align		4
        /*0000*/ 	.byte	0x04, 0x37
        /*0002*/ 	.short	(.L_479 - .L_478)
.L_478:
        /*0004*/ 	.word	0x00000082


	//----- nvinfo : EIATTR_SPARSE_MMA_MASK
	.align		4
.L_479:
        /*0008*/ 	.byte	0x03, 0x50
        /*000a*/ 	.short	0x0000


	//----- nvinfo : EIATTR_MAXREG_COUNT
	.align		4
        /*000c*/ 	.byte	0x03, 0x1b
        /*000e*/ 	.short	0x00ff


	//----- nvinfo : EIATTR_MERCURY_ISA_VERSION
	.align		4
        /*0010*/ 	.byte	0x03, 0x5f
        /*0012*/ 	.short	0x0101


	//----- nvinfo : EIATTR_VRC_CTA_INIT_COUNT
	.align		4
        /*0014*/ 	.byte	0x02, 0x4a
	.zero		1
	.zero		1


	//----- nvinfo : EIATTR_EXIT_INSTR_OFFSETS
	.align		4
        /*0018*/ 	.byte	0x04, 0x1c
        /*001a*/ 	.short	(.L_481 - .L_480)


	//   ....[0]....
.L_480:
        /*001c*/ 	.word	0x00000010


	//----- nvinfo : EIATTR_SW_WAR
	.align		4
.L_481:
        /*0020*/ 	.byte	0x04, 0x36
        /*0022*/ 	.short	(.L_483 - .L_482)
.L_482:
        /*0024*/ 	.word	0x00000008
.L_483:


//--------------------- .nv.info._Z35group_norm_nhwc_bwd_one_pass_kernelI11Bf16IOFp32WLi64ELi10ELi640EEv26Group_norm_nhwc_bwd_params --------------------------
	.section	.nv.info._Z35group_norm_nhwc_bwd_one_pass_kernelI11Bf16IOFp32WLi64ELi10ELi640EEv26Group_norm_nhwc_bwd_params,"",@"SHT_CUDA_INFO"
	.sectionflags	@""
	.align	4


	//----- nvinfo : EIATTR_CUDA_API_VERSION
	.align		4
        /*0000*/ 	.byte	0x04, 0x37
        /*0002*/ 	.short	(.L_485 - .L_484)
.L_484:
        /*0004*/ 	.word	0x00000082


	//----- nvinfo : EIATTR_KPARAM_INFO
	.align		4
.L_485:
        /*0008*/ 	.byte	0x04, 0x17
        /*000a*/ 	.short	(.L_487 - .L_486)
.L_486:
        /*000c*/ 	.word	0x00000000
        /*0010*/ 	.short	0x0000
        /*0012*/ 	.short	0x0000
        /*0014*/ 	.byte	0x00, 0xf0, 0xe1, 0x02


	//----- nvinfo : EIATTR_SPARSE_MMA_MASK
	.align		4
.L_487:
        /*0018*/ 	.byte	0x03, 0x50
        /*001a*/ 	.short	0x0000


	//----- nvinfo : EIATTR_MAXREG_COUNT
	.align		4
        /*001c*/ 	.byte	0x03, 0x1b
        /*001e*/ 	.short	0x0060


	//----- nvinfo : EIATTR_NUM_BARRIERS
	.align		4
        /*0020*/ 	.byte	0x02, 0x4c
        /*0022*/ 	.byte	0x01
	.zero		1


	//----- nvinfo : EIATTR_MERCURY_ISA_VERSION
	.align		4
        /*0024*/ 	.byte	0x03, 0x5f
        /*0026*/ 	.short	0x0101


	//----- nvinfo : EIATTR_COOP_GROUP_MASK_REGIDS
	.align		4
        /*0028*/ 	.byte	0x04, 0x29
        /*002a*/ 	.short	(.L_489 - .L_488)


	//   ....[0]....
.L_488:
        /*002c*/ 	.word	0xffffffff


	//   ....[1]....
        /*0030*/ 	.word	0xffffffff


	//   ....[2]....
        /*0034*/ 	.word	0xffffffff


	//   ....[3]....
        /*0038*/ 	.word	0xffffffff


	//   ....[4]....
        /*003c*/ 	.word	0xffffffff


	//   ....[5]....
        /*0040*/ 	.word	0xffffffff


	//   ....[6]....
        /*0044*/ 	.word	0xffffffff


	//   ....[7]....
        /*0048*/ 	.word	0xffffffff


	//   ....[8]....
        /*004c*/ 	.word	0xffffffff


	//   ....[9]....
        /*0050*/ 	.word	0xffffffff


	//----- nvinfo : EIATTR_COOP_GROUP_INSTR_OFFSETS
	.align		4
.L_489:
        /*0054*/ 	.byte	0x04, 0x28
        /*0056*/ 	.short	(.L_491 - .L_490)


	//   ....[0]....
.L_490:
        /*0058*/ 	.word	0x00000a90


	//   ....[1]....
        /*005c*/ 	.word	0x00000ab0


	//   ....[2]....
        /*0060*/ 	.word	0x00000ae0


	//   ....[3]....
        /*0064*/ 	.word	0x00000b00


	//   ....[4]....
        /*0068*/ 	.word	0x00000b30


	//   ....[5]....
        /*006c*/ 	.word	0x00000b50


	//   ....[6]....
        /*0070*/ 	.word	0x00000b80


	//   ....[7]....
        /*0074*/ 	.word	0x00000bb0


	//   ....[8]....
        /*0078*/ 	.word	0x00000c20


	//   ....[9]....
        /*007c*/ 	.word	0x00000c30


	//----- nvinfo : EIATTR_VRC_CTA_INIT_COUNT
	.align		4
.L_491:
        /*0080*/ 	.byte	0x02, 0x4a
	.zero		1
	.zero		1


	//----- nvinfo : EIATTR_EXIT_INSTR_OFFSETS
	.align		4
        /*0084*/ 	.byte	0x04, 0x1c
        /*0086*/ 	.short	(.L_493 - .L_492)


	//   ....[0]....
.L_492:
        /*0088*/ 	.word	0x000031d0


	//   ....[1]....
        /*008c*/ 	.word	0x00003310


	//   ....[2]....
        /*0090*/ 	.word	0x00003960


	//   ....[3]....
        /*0094*/ 	.word	0x00003f40


	//----- nvinfo : EIATTR_MAX_THREADS
	.align		4
.L_493:
        /*0098*/ 	.byte	0x04, 0x05
        /*009a*/ 	.short	(.L_495 - .L_494)
.L_494:
        /*009c*/ 	.word	0x00000280
        /*00a0*/ 	.word	0x00000001
        /*00a4*/ 	.word	0x00000001


	//----- nvinfo : EIATTR_CRS_STACK_SIZE
	.align		4
.L_495:
        /*00a8*/ 	.byte	0x04, 0x1e
        /*00aa*/ 	.short	(.L_497 - .L_496)
.L_496:
        /*00ac*/ 	.word	0x00000000


	//----- nvinfo : EIATTR_CBANK_PARAM_SIZE
	.align		4
.L_497:
        /*00b0*/ 	.byte	0x03, 0x19
        /*00b2*/ 	.short	0x00b8


	//----- nvinfo : EIATTR_PARAM_CBANK
	.align		4
        /*00b4*/ 	.byte	0x04, 0x0a
        /*00b6*/ 	.short	(.L_499 - .L_498)
	.align		4
.L_498:
        /*00b8*/ 	.word	index@(.nv.constant0._Z35group_norm_nhwc_bwd_one_pass_kernelI11Bf16IOFp32WLi64ELi10ELi640EEv26Group_norm_nhwc_bwd_params)
        /*00bc*/ 	.short	0x0380
        /*00be*/ 	.short	0x00b8


	//----- nvinfo : EIATTR_SW_WAR
	.align		4
.L_499:
        /*00c0*/ 	.byte	0x04, 0x36
        /*00c2*/ 	.short	(.L_501 - .L_500)
.L_500:
        /*00c4*/ 	.word	0x00000008
.L_501:


//--------------------- .nv.info._Z35group_norm_nhwc_bwd_one_pass_kernelI11Bf16IOFp32WLi128ELi10ELi640EEv26Group_norm_nhwc_bwd_params --------------------------
	.section	.nv.info._Z35group_norm_nhwc_bwd_one_pass_kernelI11Bf16IOFp32WLi128ELi10ELi640EEv26Group_norm_nhwc_bwd_params,"",@"SHT_CUDA_INFO"
	.sectionflags	@""
	.align	4


	//----- nvinfo : EIATTR_CUDA_API_VERSION
	.align		4
        /*0000*/ 	.byte	0x04, 0x37
        /*0002*/ 	.short	(.L_503 - .L_502)
.L_502:
        /*0004*/ 	.word	0x00000082


	//----- nvinfo : EIATTR_KPARAM_INFO
	.align		4
.L_503:
        /*0008*/ 	.byte	0x04, 0x17
        /*000a*/ 	.short	(.L_505 - .L_504)
.L_504:
        /*000c*/ 	.word	0x00000000
        /*0010*/ 	.short	0x0000
        /*0012*/ 	.short	0x0000
        /*0014*/ 	.byte	0x00, 0xf0, 0xe1, 0x02


	//----- nvinfo : EIATTR_SPARSE_MMA_MASK
	.align		4
.L_505:
        /*0018*/ 	.byte	0x03, 0x50
        /*001a*/ 	.short	0x0000


	//----- nvinfo : EIATTR_MAXREG_COUNT
	.align		4
        /*001c*/ 	.byte	0x03, 0x1b
        /*001e*/ 	.short	0x0060


	//----- nvinfo : EIATTR_NUM_BARRIERS
	.align		4
        /*0020*/ 	.byte	0x02, 0x4c
        /*0022*/ 	.byte	0x01
	.zero		1


	//----- nvinfo : EIATTR_MERCURY_ISA_VERSION
	.align		4
        /*0024*/ 	.byte	0x03, 0x5f
        /*0026*/ 	.short	0x0101


	//----- nvinfo : EIATTR_COOP_GROUP_MASK_REGIDS
	.align		4
        /*0028*/ 	.byte	0x04, 0x29
        /*002a*/ 	.short	(.L_507 - .L_506)


	//   ....[0]....
.L_506:
        /*002c*/ 	.word	0xffffffff


	//   ....[1]....
        /*0030*/ 	.word	0xffffffff


	//   ....[2]....
        /*0034*/ 	.word	0xffffffff


	//   ....[3]....
        /*0038*/ 	.word	0xffffffff


	//   ....[4]....
        /*003c*/ 	.word	0xffffffff


	//   ....[5]....
        /*0040*/ 	.word	0xffffffff


	//   ....[6]....
        /*0044*/ 	.word	0xffffffff


	//   ....[7]....
        /*0048*/ 	.word	0xffffffff


	//   ....[8]....
        /*004c*/ 	.word	0xffffffff


	//   ....[9]....
        /*0050*/ 	.word	0xffffffff


	//----- nvinfo : EIATTR_COOP_GROUP_INSTR_OFFSETS
	.align		4
.L_507:
        /*0054*/ 	.byte	0x04, 0x28
        /*0056*/ 	.short	(.L_509 - .L_508)


	//   ....[0]....
.L_508:
        /*0058*/ 	.word	0x00000a90


	//   ....[1]....
        /*005c*/ 	.word	0x00000ab0


	//   ....[2]....
        /*0060*/ 	.word	0x00000ae0


	//   ....[3]....
        /*0064*/ 	.word	0x00000b00


	//   ....[4]....
        /*0068*/ 	.word	0x00000b30


	//   ....[5]....
        /*006c*/ 	.word	0x00000b50


	//   ....[6]....
        /*0070*/ 	.word	0x00000b80


	//   ....[7]....
        /*0074*/ 	.word	0x00000bb0


	//   ....[8]....
        /*0078*/ 	.word	0x00000c20


	//   ....[9]....
        /*007c*/ 	.word	0x00000c30


	//----- nvinfo : EIATTR_VRC_CTA_INIT_COUNT
	.align		4
.L_509:
        /*0080*/ 	.byte	0x02, 0x4a
	.zero		1
	.zero		1


	//----- nvinfo : EIATTR_EXIT_INSTR_OFFSETS
	.align		4
        /*0084*/ 	.byte	0x04, 0x1c
        /*0086*/ 	.short	(.L_511 - .L_510)


	//   ....[0]....
.L_510:
        /*0088*/ 	.word	0x000031d0


	//   ....[1]....
        /*008c*/ 	.word	0x00003310


	//   ....[2]....
        /*0090*/ 	.word	0x00003960


	//   ....[3]....
        /*0094*/ 	.word	0x00003f40


	//----- nvinfo : EIATTR_MAX_THREADS
	.align		4
.L_511:
        /*0098*/ 	.byte	0x04, 0x05
        /*009a*/ 	.short	(.L_513 - .L_512)
.L_512:
        /*009c*/ 	.word	0x00000280
        /*00a0*/ 	.word	0x00000001
        /*00a4*/ 	.word	0x00000001


	//----- nvinfo : EIATTR_CRS_STACK_SIZE
	.align		4
.L_513:
        /*00a8*/ 	.byte	0x04, 0x1e
        /*00aa*/ 	.short	(.L_515 - .L_514)
.L_514:
        /*00ac*/ 	.word	0x00000000


	//----- nvinfo : EIATTR_CBANK_PARAM_SIZE
	.align		4
.L_515:
        /*00b0*/ 	.byte	0x03, 0x19
        /*00b2*/ 	.short	0x00b8


	//----- nvinfo : EIATTR_PARAM_CBANK
	.align		4
        /*00b4*/ 	.byte	0x04, 0x0a
        /*00b6*/ 	.short	(.L_517 - .L_516)
	.align		4
.L_516:
        /*00b8*/ 	.word	index@(.nv.constant0._Z35group_norm_nhwc_bwd_one_pass_kernelI11Bf16IOFp32WLi128ELi10ELi640EEv26Group_norm_nhwc_bwd_params)
        /*00bc*/ 	.short	0x0380
        /*00be*/ 	.short	0x00b8


	//----- nvinfo : EIATTR_SW_WAR
	.align		4
.L_517:
        /*00c0*/ 	.byte	0x04, 0x36
        /*00c2*/ 	.short	(.L_519 - .L_518)
.L_518:
        /*00c4*/ 	.word	0x00000008
.L_519:


//--------------------- .nv.info._Z35group_norm_nhwc_bwd_one_pass_kernelI11Bf16IOFp32WLi256ELi10ELi640EEv26Group_norm_nhwc_bwd_params --------------------------
	.section	.nv.info._Z35group_norm_nhwc_bwd_one_pass_kernelI11Bf16IOFp32WLi256ELi10ELi640EEv26Group_norm_nhwc_bwd_params,"",@"SHT_CUDA_INFO"
	.sectionflags	@""
	.align	4


	//----- nvinfo : EIATTR_CUDA_API_VERSION
	.align		4
        /*0000*/ 	.byte	0x04, 0x37
        /*0002*/ 	.short	(.L_521 - .L_520)
.L_520:
        /*0004*/ 	.word	0x00000082


	//----- nvinfo : EIATTR_KPARAM_INFO
	.align		4
.L_521:
        /*0008*/ 	.byte	0x04, 0x17
        /*000a*/ 	.short	(.L_523 - .L_522)
.L_522:
        /*000c*/ 	.word	0x00000000
        /*0010*/ 	.short	0x0000
        /*0012*/ 	.short	0x0000
        /*0014*/ 	.byte	0x00, 0xf0, 0xe1, 0x02


	//----- nvinfo : EIATTR_SPARSE_MMA_MASK
	.align		4
.L_523:
        /*0018*/ 	.byte	0x03, 0x50
        /*001a*/ 	.short	0x0000


	//----- nvinfo : EIATTR_MAXREG_COUNT
	.align		4
        /*001c*/ 	.byte	0x03, 0x1b
        /*001e*/ 	.short	0x0060


	//----- nvinfo : EIATTR_NUM_BARRIERS
	.align		4
        /*0020*/ 	.byte	0x02, 0x4c
        /*0022*/ 	.byte	0x01
	.zero		1


	//----- nvinfo : EIATTR_MERCURY_ISA_VERSION
	.align		4
        /*0024*/ 	.byte	0x03, 0x5f
        /*0026*/ 	.short	0x0101


	//----- nvinfo : EIATTR_INT_WARP_WIDE_INSTR_OFFSETS
	.align		4
        /*0028*/ 	.byte	0x04, 0x31
        /*002a*/ 	.short	(.L_525 - .L_524)


	//   ....[0]....
.L_524:
        /*002c*/ 	.word	0x00001190


	//----- nvinfo : EIATTR_COOP_GROUP_MASK_REGIDS
	.align		4
.L_525:
        /*0030*/ 	.byte	0x04, 0x29
        /*0032*/ 	.short	(.L_527 - .L_526)


	//   ....[0]....
.L_526:
        /*0034*/ 	.word	0xffffffff


	//   ....[1]....
        /*0038*/ 	.word	0xffffffff


	//   ....[2]....
        /*003c*/ 	.word	0xffffffff


	//   ....[3]....
        /*0040*/ 	.word	0xffffffff


	//   ....[4]....
        /*0044*/ 	.word	0xffffffff


	//   ....[5]....
        /*0048*/ 	.word	0xffffffff


	//   ....[6]....
        /*004c*/ 	.word	0xffffffff


	//   ....[7]....
        /*0050*/ 	.word	0xffffffff


	//   ....[8]....
        /*0054*/ 	.word	0xffffffff


	//   ....[9]....
        /*0058*/ 	.word	0xffffffff


	//----- nvinfo : EIATTR_COOP_GROUP_INSTR_OFFSETS
	.align		4
.L_527:
        /*005c*/ 	.byte	0x04, 0x28
        /*005e*/ 	.short	(.L_529 - .L_528)


	//   ....[0]....
.L_528:
        /*0060*/ 	.word	0x00000f30


	//   ....[1]....
        /*0064*/ 	.word	0x00000f70


	//   ....[2]....
        /*0068*/ 	.word	0x00001000


	//   ....[3]....
        /*006c*/ 	.word	0x00001030


	//   ....[4]....
        /*0070*/ 	.word	0x00001070


	//   ....[5]....
        /*0074*/ 	.word	0x00001090


	//   ....[6]....
        /*0078*/ 	.word	0x000010c0


	//   ....[7]....
        /*007c*/ 	.word	0x000010e0


	//   ....[8]....
        /*0080*/ 	.word	0x00001130


	//   ....[9]....
        /*0084*/ 	.word	0x00001140


	//----- nvinfo : EIATTR_VRC_CTA_INIT_COUNT
	.align		4
.L_529:
        /*0088*/ 	.byte	0x02, 0x4a
	.zero		1
	.zero		1


	//----- nvinfo : EIATTR_EXIT_INSTR_OFFSETS
	.align		4
        /*008c*/ 	.byte	0x04, 0x1c
        /*008e*/ 	.short	(.L_531 - .L_530)


	//   ....[0]....
.L_530:
        /*0090*/ 	.word	0x00003980


	//   ....[1]....
        /*0094*/ 	.word	0x00003ab0


	//   ....[2]....
        /*0098*/ 	.word	0x00004080


	//   ....[3]....
        /*009c*/ 	.word	0x00004630


	//----- nvinfo : EIATTR_MAX_THREADS
	.align		4
.L_531:
        /*00a0*/ 	.byte	0x04, 0x05
        /*00a2*/ 	.short	(.L_533 - .L_532)
.L_532:
        /*00a4*/ 	.word	0x00000280
        /*00a8*/ 	.word	0x00000001
        /*00ac*/ 	.word	0x00000001


	//----- nvinfo : EIATTR_CRS_STACK_SIZE
	.align		4
.L_533:
        /*00b0*/ 	.byte	0x04, 0x1e
        /*00b2*/ 	.short	(.L_535 - .L_534)
.L_534:
        /*00b4*/ 	.word	0x00000000


	//----- nvinfo : EIATTR_CBANK_PARAM_SIZE
	.align		4
.L_535:
        /*00b8*/ 	.byte	0x03, 0x19
        /*00ba*/ 	.short	0x00b8


	//----- nvinfo : EIATTR_PARAM_CBANK
	.align		4
        /*00bc*/ 	.byte	0x04, 0x0a
        /*00be*/ 	.short	(.L_537 - .L_536)
	.align		4
.L_536:
        /*00c0*/ 	.word	index@(.nv.constant0._Z35group_norm_nhwc_bwd_one_pass_kernelI11Bf16IOFp32WLi256ELi10ELi640EEv26Group_norm_nhwc_bwd_params)
        /*00c4*/ 	.short	0x0380
        /*00c6*/ 	.short	0x00b8


	//----- nvinfo : EIATTR_SW_WAR
	.align		4
.L_537:
        /*00c8*/ 	.byte	0x04, 0x36
        /*00ca*/ 	.short	(.L_539 - .L_538)
.L_538:
        /*00cc*/ 	.word	0x00000008
.L_539:


//--------------------- .nv.info._Z35group_norm_nhwc_bwd_one_pass_kernelI11Bf16IOFp32WLi512ELi10ELi640EEv26Group_norm_nhwc_bwd_params --------------------------
	.section	.nv.info._Z35group_norm_nhwc_bwd_one_pass_kernelI11Bf16IOFp32WLi512ELi10ELi640EEv26Group_norm_nhwc_bwd_params,"",@"SHT_CUDA_INFO"
	.sectionflags	@""
	.align	4


	//----- nvinfo : EIATTR_CUDA_API_VERSION
	.align		4
        /*0000*/ 	.byte	0x04, 0x37
        /*0002*/ 	.short	(.L_541 - .L_540)
.L_540:
        /*0004*/ 	.word	0x00000082


	//----- nvinfo : EIATTR_KPARAM_INFO
	.align		4
.L_541:
        /*0008*/ 	.byte	0x04, 0x17
        /*000a*/ 	.short	(.L_543 - .L_542)
.L_542:
        /*000c*/ 	.word	0x00000000
        /*0010*/ 	.short	0x0000
        /*0012*/ 	.short	0x0000
        /*0014*/ 	.byte	0x00, 0xf0, 0xe1, 0x02


	//----- nvinfo : EIATTR_SPARSE_MMA_MASK
	.align		4
.L_543:
        /*0018*/ 	.byte	0x03, 0x50
        /*001a*/ 	.short	0x0000


	//----- nvinfo : EIATTR_MAXREG_COUNT
	.align		4
        /*001c*/ 	.byte	0x03, 0x1b
        /*001e*/ 	.short	0x0060


	//----- nvinfo : EIATTR_NUM_BARRIERS
	.align		4
        /*0020*/ 	.byte	0x02, 0x4c
        /*0022*/ 	.byte	0x01
	.zero		1


	//----- nvinfo : EIATTR_MERCURY_ISA_VERSION
	.align		4
        /*0024*/ 	.byte	0x03, 0x5f
        /*0026*/ 	.short	0x0101


	//----- nvinfo : EIATTR_INT_WARP_WIDE_INSTR_OFFSETS
	.align		4
        /*0028*/ 	.byte	0x04, 0x31
        /*002a*/ 	.short	(.L_545 - .L_544)


	//   ....[0]....
.L_544:
        /*002c*/ 	.word	0x00001c70


	//----- nvinfo : EIATTR_COOP_GROUP_MASK_REGIDS
	.align		4
.L_545:
        /*0030*/ 	.byte	0x04, 0x29
        /*0032*/ 	.short	(.L_547 - .L_546)


	//   ....[0]....
.L_546:
        /*0034*/ 	.word	0xffffffff


	//   ....[1]....
        /*0038*/ 	.word	0xffffffff


	//   ....[2]....
        /*003c*/ 	.word	0xffffffff


	//   ....[3]....
        /*0040*/ 	.word	0xffffffff


	//   ....[4]....
        /*0044*/ 	.word	0xffffffff


	//   ....[5]....
        /*0048*/ 	.word	0xffffffff


	//   ....[6]....
        /*004c*/ 	.word	0xffffffff


	//   ....[7]....
        /*0050*/ 	.word	0xffffffff


	//   ....[8]....
        /*0054*/ 	.word	0xffffffff


	//   ....[9]....
        /*0058*/ 	.word	0xffffffff


	//----- nvinfo : EIATTR_COOP_GROUP_INSTR_OFFSETS
	.align		4
.L_547:
        /*005c*/ 	.byte	0x04, 0x28
        /*005e*/ 	.short	(.L_549 - .L_548)


	//   ....[0]....
.L_548:
        /*0060*/ 	.word	0x00001a40


	//   ....[1]....
        /*0064*/ 	.word	0x00001a80


	//   ....[2]....
        /*0068*/ 	.word	0x00001af0


	//   ....[3]....
        /*006c*/ 	.word	0x00001b10


	//   ....[4]....
        /*0070*/ 	.word	0x00001b50


	//   ....[5]....
        /*0074*/ 	.word	0x00001b70


	//   ....[6]....
        /*0078*/ 	.word	0x00001ba0


	//   ....[7]....
        /*007c*/ 	.word	0x00001bc0


	//   ....[8]....
        /*0080*/ 	.word	0x00001c10


	//   ....[9]....
        /*0084*/ 	.word	0x00001c20


	//----- nvinfo : EIATTR_VRC_CTA_INIT_COUNT
	.align		4
.L_549:
        /*0088*/ 	.byte	0x02, 0x4a
	.zero		1
	.zero		1


	//----- nvinfo : EIATTR_EXIT_INSTR_OFFSETS
	.align		4
        /*008c*/ 	.byte	0x04, 0x1c
        /*008e*/ 	.short	(.L_551 - .L_550)


	//   ....[0]....
.L_550:
        /*0090*/ 	.word	0x00004be0


	//   ....[1]....
        /*0094*/ 	.word	0x00004d10


	//   ....[2]....
        /*0098*/ 	.word	0x000052e0


	//   ....[3]....
        /*009c*/ 	.word	0x00005890


	//----- nvinfo : EIATTR_MAX_THREADS
	.align		4
.L_551:
        /*00a0*/ 	.byte	0x04, 0x05
        /*00a2*/ 	.short	(.L_553 - .L_552)
.L_552:
        /*00a4*/ 	.word	0x00000280
        /*00a8*/ 	.word	0x00000001
        /*00ac*/ 	.word	0x00000001


	//----- nvinfo : EIATTR_CRS_STACK_SIZE
	.align		4
.L_553:
        /*00b0*/ 	.byte	0x04, 0x1e
        /*00b2*/ 	.short	(.L_555 - .L_554)
.L_554:
        /*00b4*/ 	.word	0x00000000


	//----- nvinfo : EIATTR_CBANK_PARAM_SIZE
	.align		4
.L_555:
        /*00b8*/ 	.byte	0x03, 0x19
        /*00ba*/ 	.short	0x00b8


	//----- nvinfo : EIATTR_PARAM_CBANK
	.align		4
        /*00bc*/ 	.byte	0x04, 0x0a
        /*00be*/ 	.short	(.L_557 - .L_556)
	.align		4
.L_556:
        /*00c0*/ 	.word	index@(.nv.constant0._Z35group_norm_nhwc_bwd_one_pass_kernelI11Bf16IOFp32WLi512ELi10ELi640EEv26Group_norm_nhwc_bwd_params)
        /*00c4*/ 	.short	0x0380
        /*00c6*/ 	.short	0x00b8


	//----- nvinfo : EIATTR_SW_WAR
	.align		4
.L_557:
        /*00c8*/ 	.byte	0x04, 0x36
        /*00ca*/ 	.short	(.L_559 - .L_558)
.L_558:
        /*00cc*/ 	.word	0x00000008
.L_559:


//--------------------- .nv.info._Z35group_norm_nhwc_bwd_one_pass_kernelI11Bf16IOBf16WLi64ELi10ELi640EEv26Group_norm_nhwc_bwd_params --------------------------
	.section	.nv.info._Z35group_norm_nhwc_bwd_one_pass_kernelI11Bf16IOBf16WLi64ELi10ELi640EEv26Group_norm_nhwc_bwd_params,"",@"SHT_CUDA_INFO"
	.sectionflags	@""
	.align	4


	//----- nvinfo : EIATTR_CUDA_API_VERSION
	.align		4
        /*0000*/ 	.byte	0x04, 0x37
        /*0002*/ 	.short	(.L_561 - .L_560)
.L_560:
        /*0004*/ 	.word	0x00000082


	//----- nvinfo : EIATTR_KPARAM_INFO
	.align		4
.L_561:
        /*0008*/ 	.byte	0x04, 0x17
        /*000a*/ 	.short	(.L_563 - .L_562)
.L_562:
        /*000c*/ 	.word	0x00000000
        /*0010*/ 	.short	0x0000
        /*0012*/ 	.short	0x0000
        /*0014*/ 	.byte	0x00, 0xf0, 0xe1, 0x02


	//----- nvinfo : EIATTR_SPARSE_MMA_MASK
	.align		4
.L_563:
        /*0018*/ 	.byte	0x03, 0x50
        /*001a*/ 	.short	0x0000


	//----- nvinfo : EIATTR_MAXREG_COUNT
	.align		4
        /*001c*/ 	.byte	0x03, 0x1b
        /*001e*/ 	.short	0x0060


	//----- nvinfo : EIATTR_NUM_BARRIERS
	.align		4
        /*0020*/ 	.byte	0x02, 0x4c
        /*0022*/ 	.byte	0x01
	.zero		1


	//----- nvinfo : EIATTR_MERCURY_ISA_VERSION
	.align		4
        /*0024*/ 	.byte	0x03, 0x5f
        /*0026*/ 	.short	0x0101


	//----- nvinfo : EIATTR_COOP_GROUP_MASK_REGIDS
	.align		4
        /*0028*/ 	.byte	0x04, 0x29
        /*002a*/ 	.short	(.L_565 - .L_564)


	//   ....[0]....
.L_564:
        /*002c*/ 	.word	0xffffffff


	//   ....[1]....
        /*0030*/ 	.word	0xffffffff


	//   ....[2]....
        /*0034*/ 	.word	0xffffffff


	//   ....[3]....
        /*0038*/ 	.word	0xffffffff


	//   ....[4]....
        /*003c*/ 	.word	0xffffffff


	//   ....[5]....
        /*0040*/ 	.word	0xffffffff


	//   ....[6]....
        /*0044*/ 	.word	0xffffffff


	//   ....[7]....
        /*0048*/ 	.word	0xffffffff


	//   ....[8]....
        /*004c*/ 	.word	0xffffffff


	//   ....[9]....
        /*0050*/ 	.word	0xffffffff


	//----- nvinfo : EIATTR_COOP_GROUP_INSTR_OFFSETS
	.align		4
.L_565:
        /*0054*/ 	.byte	0x04, 0x28
        /*0056*/ 	.short	(.L_567 - .L_566)


	//   ....[0]....
.L_566:
        /*0058*/ 	.word	0x00000b00


	//   ....[1]....
        /*005c*/ 	.word	0x00000b20


	//   ....[2]....
        /*0060*/ 	.word	0x00000b50


	//   ....[3]....
        /*0064*/ 	.word	0x00000b70


	//   ....[4]....
        /*0068*/ 	.word	0x00000ba0


	//   ....[5]....
        /*006c*/ 	.word	0x00000bc0


	//   ....[6]....
        /*0070*/ 	.word	0x00000c20


	//   ....[7]....
        /*0074*/ 	.word	0x00000c30


	//   ....[8]....
        /*0078*/ 	.word	0x00000c90


	//   ....[9]....
        /*007c*/ 	.word	0x00000ca0


	//----- nvinfo : EIATTR_VRC_CTA_INIT_COUNT
	.align		4
.L_567:
        /*0080*/ 	.byte	0x02, 0x4a
	.zero		1
	.zero		1


	//----- nvinfo : EIATTR_EXIT_INSTR_OFFSETS
	.align		4
        /*0084*/ 	.byte	0x04, 0x1c
        /*0086*/ 	.short	(.L_569 - .L_568)


	//   ....[0]....
.L_568:
        /*0088*/ 	.word	0x00003220


	//   ....[1]....
        /*008c*/ 	.word	0x00003360


	//   ....[2]....
        /*0090*/ 	.word	0x000039f0


	//   ....[3]....
        /*0094*/ 	.word	0x00004020


	//----- nvinfo : EIATTR_MAX_THREADS
	.align		4
.L_569:
        /*0098*/ 	.byte	0x04, 0x05
        /*009a*/ 	.short	(.L_571 - .L_570)
.L_570:
        /*009c*/ 	.word	0x00000280
        /*00a0*/ 	.word	0x00000001
        /*00a4*/ 	.word	0x00000001


	//----- nvinfo : EIATTR_CRS_STACK_SIZE
	.align		4
.L_571:
        /*00a8*/ 	.byte	0x04, 0x1e
        /*00aa*/ 	.short	(.L_573 - .L_572)
.L_572:
        /*00ac*/ 	.word	0x00000000


	//----- nvinfo : EIATTR_CBANK_PARAM_SIZE
	.align		4
.L_573:
        /*00b0*/ 	.byte	0x03, 0x19
        /*00b2*/ 	.short	0x00b8


	//----- nvinfo : EIATTR_PARAM_CBANK
	.align		4
        /*00b4*/ 	.byte	0x04, 0x0a
        /*00b6*/ 	.short	(.L_575 - .L_574)
	.align		4
.L_574:
        /*00b8*/ 	.word	index@(.nv.constant0._Z35group_norm_nhwc_bwd_one_pass_kernelI11Bf16IOBf16WLi64ELi10ELi640EEv26Group_norm_nhwc_bwd_params)
        /*00bc*/ 	.short	0x0380
        /*00be*/ 	.short	0x00b8


	//----- nvinfo : EIATTR_SW_WAR
	.align		4
.L_575:
        /*00c0*/ 	.byte	0x04, 0x36
        /*00c2*/ 	.short	(.L_577 - .L_576)
.L_576:
        /*00c4*/ 	.word	0x00000008
.L_577:


//--------------------- .nv.info._Z35group_norm_nhwc_bwd_one_pass_kernelI11Bf16IOBf16WLi128ELi10ELi640EEv26Group_norm_nhwc_bwd_params --------------------------
	.section	.nv.info._Z35group_norm_nhwc_bwd_one_pass_kernelI11Bf16IOBf16WLi128ELi10ELi640EEv26Group_norm_nhwc_bwd_params,"",@"SHT_CUDA_INFO"
	.sectionflags	@""
	.align	4


	//----- nvinfo : EIATTR_CUDA_API_VERSION
	.align		4
        /*0000*/ 	.byte	0x04, 0x37
        /*0002*/ 	.short	(.L_579 - .L_578)
.L_578:
        /*0004*/ 	.word	0x00000082


	//----- nvinfo : EIATTR_KPARAM_INFO
	.align		4
.L_579:
        /*0008*/ 	.byte	0x04, 0x17
        /*000a*/ 	.short	(.L_581 - .L_580)
.L_580:
        /*000c*/ 	.word	0x00000000
        /*0010*/ 	.short	0x0000
        /*0012*/ 	.short	0x0000
        /*0014*/ 	.byte	0x00, 0xf0, 0xe1, 0x02


	//----- nvinfo : EIATTR_SPARSE_MMA_MASK
	.align		4
.L_581:
        /*0018*/ 	.byte	0x03, 0x50
        /*001a*/ 	.short	0x0000


	//----- nvinfo : EIATTR_MAXREG_COUNT
	.align		4
        /*001c*/ 	.byte	0x03, 0x1b
        /*001e*/ 	.short	0x0060


	//----- nvinfo : EIATTR_NUM_BARRIERS
	.align		4
        /*0020*/ 	.byte	0x02, 0x4c
        /*0022*/ 	.byte	0x01
	.zero		1


	//----- nvinfo : EIATTR_MERCURY_ISA_VERSION
	.align		4
        /*0024*/ 	.byte	0x03, 0x5f
        /*0026*/ 	.short	0x0101


	//----- nvinfo : EIATTR_COOP_GROUP_MASK_REGIDS
	.align		4
        /*0028*/ 	.byte	0x04, 0x29
        /*002a*/ 	.short	(.L_583 - .L_582)


	//   ....[0]....
.L_582:
        /*002c*/ 	.word	0xffffffff


	//   ....[1]....
        /*0030*/ 	.word	0xffffffff


	//   ....[2]....
        /*0034*/ 	.word	0xffffffff


	//   ....[3]....
        /*0038*/ 	.word	0xffffffff


	//   ....[4]....
        /*003c*/ 	.word	0xffffffff


	//   ....[5]....
        /*0040*/ 	.word	0xffffffff


	//   ....[6]....
        /*0044*/ 	.word	0xffffffff


	//   ....[7]....
        /*0048*/ 	.word	0xffffffff


	//   ....[8]....
        /*004c*/ 	.word	0xffffffff


	//   ....[9]....
        /*0050*/ 	.word	0xffffffff


	//----- nvinfo : EIATTR_COOP_GROUP_INSTR_OFFSETS
	.align		4
.L_583:
        /*0054*/ 	.byte	0x04, 0x28
        /*0056*/ 	.short	(.L_585 - .L_584)


	//   ....[0]....
.L_584:
        /*0058*/ 	.word	0x00000b00


	//   ....[1]....
        /*005c*/ 	.word	0x00000b20


	//   ....[2]....
        /*0060*/ 	.word	0x00000b50


	//   ....[3]....
        /*0064*/ 	.word	0x00000b70


	//   ....[4]....
        /*0068*/ 	.word	0x00000ba0


	//   ....[5]....
        /*006c*/ 	.word	0x00000bc0


	//   ....[6]....
        /*0070*/ 	.word	0x00000c20


	//   ....[7]....
        /*0074*/ 	.word	0x00000c30


	//   ....[8]....
        /*0078*/ 	.word	0x00000c90


	//   ....[9]....
        /*007c*/ 	.word	0x00000ca0


	//----- nvinfo : EIATTR_VRC_CTA_INIT_COUNT
	.align		4
.L_585:
        /*0080*/ 	.byte	0x02, 0x4a
	.zero		1
	.zero		1


	//----- nvinfo : EIATTR_EXIT_INSTR_OFFSETS
	.align		4
        /*0084*/ 	.byte	0x04, 0x1c
        /*0086*/ 	.short	(.L_587 - .L_586)


	//   ....[0]....
.L_586:
        /*0088*/ 	.word	0x00003220


	//   ....[1]....
        /*008c*/ 	.word	0x00003360


	//   ....[2]....
        /*0090*/ 	.word	0x000039f0


	//   ....[3]....
        /*0094*/ 	.word	0x00004020


	//----- nvinfo : EIATTR_MAX_THREADS
	.align		4
.L_587:
        /*0098*/ 	.byte	0x04, 0x05
        /*009a*/ 	.short	(.L_589 - .L_588)
.L_588:
        /*009c*/ 	.word	0x00000280
        /*00a0*/ 	.word	0x00000001
        /*00a4*/ 	.word	0x00000001


	//----- nvinfo : EIATTR_CRS_STACK_SIZE
	.align		4
.L_589:
        /*00a8*/ 	.byte	0x04, 0x1e
        /*00aa*/ 	.short	(.L_591 - .L_590)
.L_590:
        /*00ac*/ 	.word	0x00000000


	//----- nvinfo : EIATTR_CBANK_PARAM_SIZE
	.align		4
.L_591:
        /*00b0*/ 	.byte	0x03, 0x19
        /*00b2*/ 	.short	0x00b8


	//----- nvinfo : EIATTR_PARAM_CBANK
	.align		4
        /*00b4*/ 	.byte	0x04, 0x0a
        /*00b6*/ 	.short	(.L_593 - .L_592)
	.align		4
.L_592:
        /*00b8*/ 	.word	index@(.nv.constant0._Z35group_norm_nhwc_bwd_one_pass_kernelI11Bf16IOBf16WLi128ELi10ELi640EEv26Group_norm_nhwc_bwd_params)
        /*00bc*/ 	.short	0x0380
        /*00be*/ 	.short	0x00b8


	//----- nvinfo : EIATTR_SW_WAR
	.align		4
.L_593:
        /*00c0*/ 	.byte	0x04, 0x36
        /*00c2*/ 	.short	(.L_595 - .L_594)
.L_594:
        /*00c4*/ 	.word	0x00000008
.L_595:


//--------------------- .nv.info._Z35group_norm_nhwc_bwd_one_pass_kernelI11Bf16IOBf16WLi256ELi10ELi640EEv26Group_norm_nhwc_bwd_params --------------------------
	.section	.nv.info._Z35group_norm_nhwc_bwd_one_pass_kernelI11Bf16IOBf16WLi256ELi10ELi640EEv26Group_norm_nhwc_bwd_params,"",@"SHT_CUDA_INFO"
	.sectionflags	@""
	.align	4


	//----- nvinfo : EIATTR_CUDA_API_VERSION
	.align		4
        /*0000*/ 	.byte	0x04, 0x37
        /*0002*/ 	.short	(.L_597 - .L_596)
.L_596:
        /*0004*/ 	.word	0x00000082


	//----- nvinfo : EIATTR_KPARAM_INFO
	.align		4
.L_597:
        /*0008*/ 	.byte	0x04, 0x17
        /*000a*/ 	.short	(.L_599 - .L_598)
.L_598:
        /*000c*/ 	.word	0x00000000
        /*0010*/ 	.short	0x0000
        /*0012*/ 	.short	0x0000
        /*0014*/ 	.byte	0x00, 0xf0, 0xe1, 0x02


	//----- nvinfo : EIATTR_SPARSE_MMA_MASK
	.align		4
.L_599:
        /*0018*/ 	.byte	0x03, 0x50
        /*001a*/ 	.short	0x0000


	//----- nvinfo : EIATTR_MAXREG_COUNT
	.align		4
        /*001c*/ 	.byte	0x03, 0x1b
        /*001e*/ 	.short	0x0060


	//----- nvinfo : EIATTR_NUM_BARRIERS
	.align		4
        /*0020*/ 	.byte	0x02, 0x4c
        /*0022*/ 	.byte	0x01
	.zero		1


	//----- nvinfo : EIATTR_MERCURY_ISA_VERSION
	.align		4
        /*0024*/ 	.byte	0x03, 0x5f
        /*0026*/ 	.short	0x0101


	//----- nvinfo : EIATTR_INT_WARP_WIDE_INSTR_OFFSETS
	.align		4
        /*0028*/ 	.byte	0x04, 0x31
        /*002a*/ 	.short	(.L_601 - .L_600)


	//   ....[0]....
.L_600:
        /*002c*/ 	.word	0x00001220


	//----- nvinfo : EIATTR_COOP_GROUP_MASK_REGIDS
	.align		4
.L_601:
        /*0030*/ 	.byte	0x04, 0x29
        /*0032*/ 	.short	(.L_603 - .L_602)


	//   ....[0]....
.L_602:
        /*0034*/ 	.word	0xffffffff


	//   ....[1]....
        /*0038*/ 	.word	0xffffffff


	//   ....[2]....
        /*003c*/ 	.word	0xffffffff


	//   ....[3]....
        /*0040*/ 	.word	0xffffffff


	//   ....[4]....
        /*0044*/ 	.word	0xffffffff


	//   ....[5]....
        /*0048*/ 	.word	0xffffffff


	//   ....[6]....
        /*004c*/ 	.word	0xffffffff


	//   ....[7]....
        /*0050*/ 	.word	0xffffffff


	//   ....[8]....
        /*0054*/ 	.word	0xffffffff


	//   ....[9]....
        /*0058*/ 	.word	0xffffffff


	//----- nvinfo : EIATTR_COOP_GROUP_INSTR_OFFSETS
	.align		4
.L_603:
        /*005c*/ 	.byte	0x04, 0x28
        /*005e*/ 	.short	(.L_605 - .L_604)


	//   ....[0]....
.L_604:
        /*0060*/ 	.word	0x00000fc0


	//   ....[1]....
        /*0064*/ 	.word	0x00001000


	//   ....[2]....
        /*0068*/ 	.word	0x00001090


	//   ....[3]....
        /*006c*/ 	.word	0x000010c0


	//   ....[4]....
        /*0070*/ 	.word	0x00001100


	//   ....[5]....
        /*0074*/ 	.word	0x00001120


	//   ....[6]....
        /*0078*/ 	.word	0x00001150


	//   ....[7]....
        /*007c*/ 	.word	0x00001170


	//   ....[8]....
        /*0080*/ 	.word	0x000011c0


	//   ....[9]....
        /*0084*/ 	.word	0x000011d0


	//----- nvinfo : EIATTR_VRC_CTA_INIT_COUNT
	.align		4
.L_605:
        /*0088*/ 	.byte	0x02, 0x4a
	.zero		1
	.zero		1


	//----- nvinfo : EIATTR_EXIT_INSTR_OFFSETS
	.align		4
        /*008c*/ 	.byte	0x04, 0x1c
        /*008e*/ 	.short	(.L_607 - .L_606)


	//   ....[0]....
.L_606:
        /*0090*/ 	.word	0x00003a10


	//   ....[1]....
        /*0094*/ 	.word	0x00003b40


	//   ....[2]....
        /*0098*/ 	.word	0x00004120


	//   ....[3]....
        /*009c*/ 	.word	0x00004720


	//----- nvinfo : EIATTR_MAX_THREADS
	.align		4
.L_607:
        /*00a0*/ 	.byte	0x04, 0x05
        /*00a2*/ 	.short	(.L_609 - .L_608)
.L_608:
        /*00a4*/ 	.word	0x00000280
        /*00a8*/ 	.word	0x00000001
        /*00ac*/ 	.word	0x00000001


	//----- nvinfo : EIATTR_CRS_STACK_SIZE
	.align		4
.L_609:
        /*00b0*/ 	.byte	0x04, 0x1e
        /*00b2*/ 	.short	(.L_611 - .L_610)
.L_610:
        /*00b4*/ 	.word	0x00000000


	//----- nvinfo : EIATTR_CBANK_PARAM_SIZE
	.align		4
.L_611:
        /*00b8*/ 	.byte	0x03, 0x19
        /*00ba*/ 	.short	0x00b8


	//----- nvinfo : EIATTR_PARAM_CBANK
	.align		4
        /*00bc*/ 	.byte	0x04, 0x0a
        /*00be*/ 	.short	(.L_613 - .L_612)
	.align		4
.L_612:
        /*00c0*/ 	.word	index@(.nv.constant0._Z35group_norm_nhwc_bwd_one_pass_kernelI11Bf16IOBf16WLi256ELi10ELi640EEv26Group_norm_nhwc_bwd_params)
        /*00c4*/ 	.short	0x0380
        /*00c6*/ 	.short	0x00b8


	//----- nvinfo : EIATTR_SW_WAR
	.align		4
.L_613:
        /*00c8*/ 	.byte	0x04, 0x36
        /*00ca*/ 	.short	(.L_615 - .L_614)
.L_614:
        /*00cc*/ 	.word	0x00000008
.L_615:


//--------------------- .nv.info._Z35group_norm_nhwc_bwd_one_pass_kernelI11Bf16IOBf16WLi512ELi10ELi640EEv26Group_norm_nhwc_bwd_params --------------------------
	.section	.nv.info._Z35group_norm_nhwc_bwd_one_pass_kernelI11Bf16IOBf16WLi512ELi10ELi640EEv26Group_norm_nhwc_bwd_params,"",@"SHT_CUDA_INFO"
	.sectionflags	@""
	.align	4


	//----- nvinfo : EIATTR_CUDA_API_VERSION
	.align		4
        /*0000*/ 	.byte	0x04, 0x37
        /*0002*/ 	.short	(.L_617 - .L_616)
.L_616:
        /*0004*/ 	.word	0x00000082


	//----- nvinfo : EIATTR_KPARAM_INFO
	.align		4
.L_617:
        /*0008*/ 	.byte	0x04, 0x17
        /*000a*/ 	.short	(.L_619 - .L_618)
.L_618:
        /*000c*/ 	.word	0x00000000
        /*0010*/ 	.short	0x0000
        /*0012*/ 	.short	0x0000
        /*0014*/ 	.byte	0x00, 0xf0, 0xe1, 0x02


	//----- nvinfo : EIATTR_SPARSE_MMA_MASK
	.align		4
.L_619:
        /*0018*/ 	.byte	0x03, 0x50
        /*001a*/ 	.short	0x0000


	//----- nvinfo : EIATTR_MAXREG_COUNT
	.align		4
        /*001c*/ 	.byte	0x03, 0x1b
        /*001e*/ 	.short	0x0060


	//----- nvinfo : EIATTR_NUM_BARRIERS
	.align		4
        /*0020*/ 	.byte	0x02, 0x4c
        /*0022*/ 	.byte	0x01
	.zero		1


	//----- nvinfo : EIATTR_MERCURY_ISA_VERSION
	.align		4
        /*0024*/ 	.byte	0x03, 0x5f
        /*0026*/ 	.short	0x0101


	//----- nvinfo : EIATTR_INT_WARP_WIDE_INSTR_OFFSETS
	.align		4
        /*0028*/ 	.byte	0x04, 0x31
        /*002a*/ 	.short	(.L_621 - .L_620)


	//   ....[0]....
.L_620:
        /*002c*/ 	.word	0x00001ce0


	//----- nvinfo : EIATTR_COOP_GROUP_MASK_REGIDS
	.align		4
.L_621:
        /*0030*/ 	.byte	0x04, 0x29
        /*0032*/ 	.short	(.L_623 - .L_622)


	//   ....[0]....
.L_622:
        /*0034*/ 	.word	0xffffffff


	//   ....[1]....
        /*0038*/ 	.word	0xffffffff


	//   ....[2]....
        /*003c*/ 	.word	0xffffffff


	//   ....[3]....
        /*0040*/ 	.word	0xffffffff


	//   ....[4]....
        /*0044*/ 	.word	0xffffffff


	//   ....[5]....
        /*0048*/ 	.word	0xffffffff


	//   ....[6]....
        /*004c*/ 	.word	0xffffffff


	//   ....[7]....
        /*0050*/ 	.word	0xffffffff


	//   ....[8]....
        /*0054*/ 	.word	0xffffffff


	//   ....[9]....
        /*0058*/ 	.word	0xffffffff


	//----- nvinfo : EIATTR_COOP_GROUP_INSTR_OFFSETS
	.align		4
.L_623:
        /*005c*/ 	.byte	0x04, 0x28
        /*005e*/ 	.short	(.L_625 - .L_624)


	//   ....[0]....
.L_624:
        /*0060*/ 	.word	0x00001ab0


	//   ....[1]....
        /*0064*/ 	.word	0x00001af0


	//   ....[2]....
        /*0068*/ 	.word	0x00001b60


	//   ....[3]....
        /*006c*/ 	.word	0x00001b80


	//   ....[4]....
        /*0070*/ 	.word	0x00001bc0


	//   ....[5]....
        /*0074*/ 	.word	0x00001be0


	//   ....[6]....
        /*0078*/ 	.word	0x00001c10


	//   ....[7]....
        /*007c*/ 	.word	0x00001c30


	//   ....[8]....
        /*0080*/ 	.word	0x00001c80


	//   ....[9]....
        /*0084*/ 	.word	0x00001c90


	//----- nvinfo : EIATTR_VRC_CTA_INIT_COUNT
	.align		4
.L_625:
        /*0088*/ 	.byte	0x02, 0x4a
	.zero		1
	.zero		1


	//----- nvinfo : EIATTR_EXIT_INSTR_OFFSETS
	.align		4
        /*008c*/ 	.byte	0x04, 0x1c
        /*008e*/ 	.short	(.L_627 - .L_626)


	//   ....[0]....
.L_626:
        /*0090*/ 	.word	0x00004c50


	//   ....[1]....
        /*0094*/ 	.word	0x00004d80


	//   ....[2]....
        /*0098*/ 	.word	0x00005360


	//   ....[3]....
        /*009c*/ 	.word	0x00005960


	//----- nvinfo : EIATTR_MAX_THREADS
	.align		4
.L_627:
        /*00a0*/ 	.byte	0x04, 0x05
        /*00a2*/ 	.short	(.L_629 - .L_628)
.L_628:
        /*00a4*/ 	.word	0x00000280
        /*00a8*/ 	.word	0x00000001
        /*00ac*/ 	.word	0x00000001


	//----- nvinfo : EIATTR_CRS_STACK_SIZE
	.align		4
.L_629:
        /*00b0*/ 	.byte	0x04, 0x1e
        /*00b2*/ 	.short	(.L_631 - .L_630)
.L_630:
        /*00b4*/ 	.word	0x00000000


	//----- nvinfo : EIATTR_CBANK_PARAM_SIZE
	.align		4
.L_631:
        /*00b8*/ 	.byte	0x03, 0x19
        /*00ba*/ 	.short	0x00b8


	//----- nvinfo : EIATTR_PARAM_CBANK
	.align		4
        /*00bc*/ 	.byte	0x04, 0x0a
        /*00be*/ 	.short	(.L_633 - .L_632)
	.align		4
.L_632:
        /*00c0*/ 	.word	index@(.nv.constant0._Z35group_norm_nhwc_bwd_one_pass_kernelI11Bf16IOBf16WLi512ELi10ELi640EEv26Group_norm_nhwc_bwd_params)
        /*00c4*/ 	.short	0x0380
        /*00c6*/ 	.short	0x00b8


	//----- nvinfo : EIATTR_SW_WAR
	.align		4
.L_633:
        /*00c8*/ 	.byte	0x04, 0x36
        /*00ca*/ 	.short	(.L_635 - .L_634)
.L_634:
        /*00cc*/ 	.word	0x00000008
.L_635:


//--------------------- .nv.info._Z35group_norm_nhwc_bwd_one_pass_kernelI11Bf16IOFp16WLi64ELi10ELi640EEv26Group_norm_nhwc_bwd_params --------------------------
	.section	.nv.info._Z35group_norm_nhwc_bwd_one_pass_kernelI11Bf16IOFp16WLi64ELi10ELi640EEv26Group_norm_nhwc_bwd_params,"",@"SHT_CUDA_INFO"
	.sectionflags	@""
	.align	4


	//----- nvinfo : EIATTR_CUDA_API_VERSION
	.align		4
        /*0000*/ 	.byte	0x04, 0x37
        /*0002*/ 	.short	(.L_637 - .L_636)
.L_636:
        /*0004*/ 	.word	0x00000082


	//----- nvinfo : EIATTR_KPARAM_INFO
	.align		4
.L_637:
        /*0008*/ 	.byte	0x04, 0x17
        /*000a*/ 	.short	(.L_639 - .L_638)
.L_638:
        /*000c*/ 	.word	0x00000000
        /*0010*/ 	.short	0x0000
        /*0012*/ 	.short	0x0000
        /*0014*/ 	.byte	0x00, 0xf0, 0xe1, 0x02


	//----- nvinfo : EIATTR_SPARSE_MMA_MASK
	.align		4
.L_639:
        /*0018*/ 	.byte	0x03, 0x50
        /*001a*/ 	.short	0x0000


	//----- nvinfo : EIATTR_MAXREG_COUNT
	.align		4
        /*001c*/ 	.byte	0x03, 0x1b
        /*001e*/ 	.short	0x0060


	//----- nvinfo : EIATTR_NUM_BARRIERS
	.align		4
        /*0020*/ 	.byte	0x02, 0x4c
        /*0022*/ 	.byte	0x01
	.zero		1


	//----- nvinfo : EIATTR_MERCURY_ISA_VERSION
	.align		4
        /*0024*/ 	.byte	0x03, 0x5f
        /*0026*/ 	.short	0x0101


	//----- nvinfo : EIATTR_COOP_GROUP_MASK_REGIDS
	.align		4
        /*0028*/ 	.byte	0x04, 0x29
        /*002a*/ 	.short	(.L_641 - .L_640)


	//   ....[0]....
.L_640:
        /*002c*/ 	.word	0xffffffff


	//   ....[1]....
        /*0030*/ 	.word	0xffffffff


	//   ....[2]....
        /*0034*/ 	.word	0xffffffff


	//   ....[3]....
        /*0038*/ 	.word	0xffffffff


	//   ....[4]....
        /*003c*/ 	.word	0xffffffff


	//   ....[5]....
        /*0040*/ 	.word	0xffffffff


	//   ....[6]....
        /*0044*/ 	.word	0xffffffff


	//   ....[7]....
        /*0048*/ 	.word	0xffffffff


	//   ....[8]....
        /*004c*/ 	.word	0xffffffff


	//   ....[9]....
        /*0050*/ 	.word	0xffffffff


	//----- nvinfo : EIATTR_COOP_GROUP_INSTR_OFFSETS
	.align		4
.L_641:
        /*0054*/ 	.byte	0x04, 0x28
        /*0056*/ 	.short	(.L_643 - .L_642)


	//   ....[0]....
.L_642:
        /*0058*/ 	.word	0x00000b00


	//   ....[1]....
        /*005c*/ 	.word	0x00000b20


	//   ....[2]....
        /*0060*/ 	.word	0x00000b50


	//   ....[3]....
        /*0064*/ 	.word	0x00000b70


	//   ....[4]....
        /*0068*/ 	.word	0x00000ba0


	//   ....[5]....
        /*006c*/ 	.word	0x00000bc0


	//   ....[6]....
        /*0070*/ 	.word	0x00000c20


	//   ....[7]....
        /*0074*/ 	.word	0x00000c30


	//   ....[8]....
        /*0078*/ 	.word	0x00000c90


	//   ....[9]....
        /*007c*/ 	.word	0x00000ca0


	//----- nvinfo : EIATTR_VRC_CTA_INIT_COUNT
	.align		4
.L_643:
        /*0080*/ 	.byte	0x02, 0x4a
	.zero		1
	.zero		1


	//----- nvinfo : EIATTR_EXIT_INSTR_OFFSETS
	.align		4
        /*0084*/ 	.byte	0x04, 0x1c
        /*0086*/ 	.short	(.L_645 - .L_644)


	//   ....[0]....
.L_644:
        /*0088*/ 	.word	0x00003220


	//   ....[1]....
        /*008c*/ 	.word	0x00003360


	//   ....[2]....
        /*0090*/ 	.word	0x000039f0


	//   ....[3]....
        /*0094*/ 	.word	0x00004020


	//----- nvinfo : EIATTR_MAX_THREADS
	.align		4
.L_645:
        /*0098*/ 	.byte	0x04, 0x05
        /*009a*/ 	.short	(.L_647 - .L_646)
.L_646:
        /*009c*/ 	.word	0x00000280
        /*00a0*/ 	.word	0x00000001
        /*00a4*/ 	.word	0x00000001


	//----- nvinfo : EIATTR_CRS_STACK_SIZE
	.align		4
.L_647:
        /*00a8*/ 	.byte	0x04, 0x1e
        /*00aa*/ 	.short	(.L_649 - .L_648)
.L_648:
        /*00ac*/ 	.word	0x00000000


	//----- nvinfo : EIATTR_CBANK_PARAM_SIZE
	.align		4
.L_649:
        /*00b0*/ 	.byte	0x03, 0x19
        /*00b2*/ 	.short	0x00b8


	//----- nvinfo : EIATTR_PARAM_CBANK
	.align		4
        /*00b4*/ 	.byte	0x04, 0x0a
        /*00b6*/ 	.short	(.L_651 - .L_650)
	.align		4
.L_650:
        /*00b8*/ 	.word	index@(.nv.constant0._Z35group_norm_nhwc_bwd_one_pass_kernelI11Bf16IOFp16WLi64ELi10ELi640EEv26Group_norm_nhwc_bwd_params)
        /*00bc*/ 	.short	0x0380
        /*00be*/ 	.short	0x00b8


	//----- nvinfo : EIATTR_SW_WAR
	.align		4
.L_651:
        /*00c0*/ 	.byte	0x04, 0x36
        /*00c2*/ 	.short	(.L_653 - .L_652)
.L_652:
        /*00c4*/ 	.word	0x00000008
.L_653:


//--------------------- .nv.info._Z35group_norm_nhwc_bwd_one_pass_kernelI11Bf16IOFp16WLi128ELi10ELi640EEv26Group_norm_nhwc_bwd_params --------------------------
	.section	.nv.info._Z35group_norm_nhwc_bwd_one_pass_kernelI11Bf16IOFp16WLi128ELi10ELi640EEv26Group_norm_nhwc_bwd_params,"",@"SHT_CUDA_INFO"
	.sectionflags	@""
	.align	4


	//----- nvinfo : EIATTR_CUDA_API_VERSION
	.align		4
        /*0000*/ 	.byte	0x04, 0x37
        /*0002*/ 	.short	(.L_655 - .L_654)
.L_654:
        /*0004*/ 	.word	0x00000082


	//----- nvinfo : EIATTR_KPARAM_INFO
	.align		4
.L_655:
        /*0008*/ 	.byte	0x04, 0x17
        /*000a*/ 	.short	(.L_657 - .L_656)
.L_656:
        /*000c*/ 	.word	0x00000000
        /*0010*/ 	.short	0x0000
        /*0012*/ 	.short	0x0000
        /*0014*/ 	.byte	0x00, 0xf0, 0xe1, 0x02


	//----- nvinfo : EIATTR_SPARSE_MMA_MASK
	.align		4
.L_657:
        /*0018*/ 	.byte	0x03, 0x50
        /*001a*/ 	.short	0x0000


	//----- nvinfo : EIATTR_MAXREG_COUNT
	.align		4
        /*001c*/ 	.byte	0x03, 0x1b
        /*001e*/ 	.short	0x0060


	//----- nvinfo : EIATTR_NUM_BARRIERS
	.align		4
        /*0020*/ 	.byte	0x02, 0x4c
        /*0022*/ 	.byte	0x01
	.zero		1


	//----- nvinfo : EIATTR_MERCURY_ISA_VERSION
	.align		4
        /*0024*/ 	.byte	0x03, 0x5f
        /*0026*/ 	.short	0x0101


	//----- nvinfo : EIATTR_COOP_GROUP_MASK_REGIDS
	.align		4
        /*0028*/ 	.byte	0x04, 0x29
        /*002a*/ 	.short	(.L_659 - .L_658)


	//   ....[0]....
.L_658:
        /*002c*/ 	.word	0xffffffff


	//   ....[1]....
        /*0030*/ 	.word	0xffffffff


	//   ....[2]....
        /*0034*/ 	.word	0xffffffff


	//   ....[3]....
        /*0038*/ 	.word	0xffffffff


	//   ....[4]....
        /*003c*/ 	.word	0xffffffff


	//   ....[5]....
        /*0040*/ 	.word	0xffffffff


	//   ....[6]....
        /*0044*/ 	.word	0xffffffff


	//   ....[7]....
        /*0048*/ 	.word	0xffffffff


	//   ....[8]....
        /*004c*/ 	.word	0xffffffff


	//   ....[9]....
        /*0050*/ 	.word	0xffffffff


	//----- nvinfo : EIATTR_COOP_GROUP_INSTR_OFFSETS
	.align		4
.L_659:
        /*0054*/ 	.byte	0x04, 0x28
        /*0056*/ 	.short	(.L_661 - .L_660)


	//   ....[0]....
.L_660:
        /*0058*/ 	.word	0x00000b00


	//   ....[1]....
        /*005c*/ 	.word	0x00000b20


	//   ....[2]....
        /*0060*/ 	.word	0x00000b50


	//   ....[3]....
        /*0064*/ 	.word	0x00000b70


	//   ....[4]....
        /*0068*/ 	.word	0x00000ba0


	//   ....[5]....
        /*006c*/ 	.word	0x00000bc0


	//   ....[6]....
        /*0070*/ 	.word	0x00000c20


	//   ....[7]....
        /*0074*/ 	.word	0x00000c30


	//   ....[8]....
        /*0078*/ 	.word	0x00000c90


	//   ....[9]....
        /*007c*/ 	.word	0x00000ca0


	//----- nvinfo : EIATTR_VRC_CTA_INIT_COUNT
	.align		4
.L_661:
        /*0080*/ 	.byte	0x02, 0x4a
	.zero		1
	.zero		1


	//----- nvinfo : EIATTR_EXIT_INSTR_OFFSETS
	.align		4
        /*0084*/ 	.byte	0x04, 0x1c
        /*0086*/ 	.short	(.L_663 - .L_662)


	//   ....[0]....
.L_662:
        /*0088*/ 	.word	0x00003220


	//   ....[1]....
        /*008c*/ 	.word	0x00003360


	//   ....[2]....
        /*0090*/ 	.word	0x000039f0


	//   ....[3]....
        /*0094*/ 	.word	0x00004020


	//----- nvinfo : EIATTR_MAX_THREADS
	.align		4
.L_663:
        /*0098*/ 	.byte	0x04, 0x05
        /*009a*/ 	.short	(.L_665 - .L_664)
.L_664:
        /*009c*/ 	.word	0x00000280
        /*00a0*/ 	.word	0x00000001
        /*00a4*/ 	.word	0x00000001


	//----- nvinfo : EIATTR_CRS_STACK_SIZE
	.align		4
.L_665:
        /*00a8*/ 	.byte	0x04, 0x1e
        /*00aa*/ 	.short	(.L_667 - .L_666)
.L_666:
        /*00ac*/ 	.word	0x00000000


	//----- nvinfo : EIATTR_CBANK_PARAM_SIZE
	.align		4
.L_667:
        /*00b0*/ 	.byte	0x03, 0x19
        /*00b2*/ 	.short	0x00b8


	//----- nvinfo : EIATTR_PARAM_CBANK
	.align		4
        /*00b4*/ 	.byte	0x04, 0x0a
        /*00b6*/ 	.short	(.L_669 - .L_668)
	.align		4
.L_668:
        /*00b8*/ 	.word	index@(.nv.constant0._Z35group_norm_nhwc_bwd_one_pass_kernelI11Bf16IOFp16WLi128ELi10ELi640EEv26Group_norm_nhwc_bwd_params)
        /*00bc*/ 	.short	0x0380
        /*00be*/ 	.short	0x00b8


	//----- nvinfo : EIATTR_SW_WAR
	.align		4
.L_669:
        /*00c0*/ 	.byte	0x04, 0x36
        /*00c2*/ 	.short	(.L_671 - .L_670)
.L_670:
        /*00c4*/ 	.word	0x00000008
.L_671:


//--------------------- .nv.info._Z35group_norm_nhwc_bwd_one_pass_kernelI11Bf16IOFp16WLi256ELi10ELi640EEv26Group_norm_nhwc_bwd_params --------------------------
	.section	.nv.info._Z35group_norm_nhwc_bwd_one_pass_kernelI11Bf16IOFp16WLi256ELi10ELi640EEv26Group_norm_nhwc_bwd_params,"",@"SHT_CUDA_INFO"
	.sectionflags	@""
	.align	4


	//----- nvinfo : EIATTR_CUDA_API_VERSION
	.align		4
        /*0000*/ 	.byte	0x04, 0x37
        /*0002*/ 	.short	(.L_673 - .L_672)
.L_672:
        /*0004*/ 	.word	0x00000082


	//----- nvinfo : EIATTR_KPARAM_INFO
	.align		4
.L_673:
        /*0008*/ 	.byte	0x04, 0x17
        /*000a*/ 	.short	(.L_675 - .L_674)
.L_674:
        /*000c*/ 	.word	0x00000000
        /*0010*/ 	.short	0x0000
        /*0012*/ 	.short	0x0000
        /*0014*/ 	.byte	0x00, 0xf0, 0xe1, 0x02


	//----- nvinfo : EIATTR_SPARSE_MMA_MASK
	.align		4
.L_675:
        /*0018*/ 	.byte	0x03, 0x50
        /*001a*/ 	.short	0x0000


	//----- nvinfo : EIATTR_MAXREG_COUNT
	.align		4
        /*001c*/ 	.byte	0x03, 0x1b
        /*001e*/ 	.short	0x0060


	//----- nvinfo : EIATTR_NUM_BARRIERS
	.align		4
        /*0020*/ 	.byte	0x02, 0x4c
        /*0022*/ 	.byte	0x01
	.zero		1


	//----- nvinfo : EIATTR_MERCURY_ISA_VERSION
	.align		4
        /*0024*/ 	.byte	0x03, 0x5f
        /*0026*/ 	.short	0x0101


	//----- nvinfo : EIATTR_INT_WARP_WIDE_INSTR_OFFSETS
	.align		4
        /*0028*/ 	.byte	0x04, 0x31
        /*002a*/ 	.short	(.L_677 - .L_676)


	//   ....[0]....
.L_676:
        /*002c*/ 	.word	0x00001220


	//----- nvinfo : EIATTR_COOP_GROUP_MASK_REGIDS
	.align		4
.L_677:
        /*0030*/ 	.byte	0x04, 0x29
        /*0032*/ 	.short	(.L_679 - .L_678)


	//   ....[0]....
.L_678:
        /*0034*/ 	.word	0xffffffff


	//   ....[1]....
        /*0038*/ 	.word	0xffffffff


	//   ....[2]....
        /*003c*/ 	.word	0xffffffff


	//   ....[3]....
        /*0040*/ 	.word	0xffffffff


	//   ....[4]....
        /*0044*/ 	.word	0xffffffff


	//   ....[5]....
        /*0048*/ 	.word	0xffffffff


	//   ....[6]....
        /*004c*/ 	.word	0xffffffff


	//   ....[7]....
        /*0050*/ 	.word	0xffffffff


	//   ....[8]....
        /*0054*/ 	.word	0xffffffff


	//   ....[9]....
        /*0058*/ 	.word	0xffffffff


	//----- nvinfo : EIATTR_COOP_GROUP_INSTR_OFFSETS
	.align		4
.L_679:
        /*005c*/ 	.byte	0x04, 0x28
        /*005e*/ 	.short	(.L_681 - .L_680)


	//   ....[0]....
.L_680:
        /*0060*/ 	.word	0x00000fc0


	//   ....[1]....
        /*0064*/ 	.word	0x00001000


	//   ....[2]....
        /*0068*/ 	.word	0x00001090


	//   ....[3]....
        /*006c*/ 	.word	0x000010c0


	//   ....[4]....
        /*0070*/ 	.word	0x00001100


	//   ....[5]....
        /*0074*/ 	.word	0x00001120


	//   ....[6]....
        /*0078*/ 	.word	0x00001150


	//   ....[7]....
        /*007c*/ 	.word	0x00001170


	//   ....[8]....
        /*0080*/ 	.word	0x000011c0


	//   ....[9]....
        /*0084*/ 	.word	0x000011d0


	//----- nvinfo : EIATTR_VRC_CTA_INIT_COUNT
	.align		4
.L_681:
        /*0088*/ 	.byte	0x02, 0x4a
	.zero		1
	.zero		1


	//----- nvinfo : EIATTR_EXIT_INSTR_OFFSETS
	.align		4
        /*008c*/ 	.byte	0x04, 0x1c
        /*008e*/ 	.short	(.L_683 - .L_682)


	//   ....[0]....
.L_682:
        /*0090*/ 	.word	0x00003a10


	//   ....[1]....
        /*0094*/ 	.word	0x00003b40


	//   ....[2]....
        /*0098*/ 	.word	0x00004120


	//   ....[3]....
        /*009c*/ 	.word	0x00004720


	//----- nvinfo : EIATTR_MAX_THREADS
	.align		4
.L_683:
        /*00a0*/ 	.byte	0x04, 0x05
        /*00a2*/ 	.short	(.L_685 - .L_684)
.L_684:
        /*00a4*/ 	.word	0x00000280
        /*00a8*/ 	.word	0x00000001
        /*00ac*/ 	.word	0x00000001


	//----- nvinfo : EIATTR_CRS_STACK_SIZE
	.align		4
.L_685:
        /*00b0*/ 	.byte	0x04, 0x1e
        /*00b2*/ 	.short	(.L_687 - .L_686)
.L_686:
        /*00b4*/ 	.word	0x00000000


	//----- nvinfo : EIATTR_CBANK_PARAM_SIZE
	.align		4
.L_687:
        /*00b8*/ 	.byte	0x03, 0x19
        /*00ba*/ 	.short	0x00b8


	//----- nvinfo : EIATTR_PARAM_CBANK
	.align		4
        /*00bc*/ 	.byte	0x04, 0x0a
        /*00be*/ 	.short	(.L_689 - .L_688)
	.align		4
.L_688:
        /*00c0*/ 	.word	index@(.nv.constant0._Z35group_norm_nhwc_bwd_one_pass_kernelI11Bf16IOFp16WLi256ELi10ELi640EEv26Group_norm_nhwc_bwd_params)
        /*00c4*/ 	.short	0x0380
        /*00c6*/ 	.short	0x00b8


	//----- nvinfo : EIATTR_SW_WAR
	.align		4
.L_689:
        /*00c8*/ 	.byte	0x04, 0x36
        /*00ca*/ 	.short	(.L_691 - .L_690)
.L_690:
        /*00cc*/ 	.word	0x00000008
.L_691:


//--------------------- .nv.info._Z35group_norm_nhwc_bwd_one_pass_kernelI11Bf16IOFp16WLi512ELi10ELi640EEv26Group_norm_nhwc_bwd_params --------------------------
	.section	.nv.info._Z35group_norm_nhwc_bwd_one_pass_kernelI11Bf16IOFp16WLi512ELi10ELi640EEv26Group_norm_nhwc_bwd_params,"",@"SHT_CUDA_INFO"
	.sectionflags	@""
	.align	4


	//----- nvinfo : EIATTR_CUDA_API_VERSION
	.align		4
        /*0000*/ 	.byte	0x04, 0x37
        /*0002*/ 	.short	(.L_693 - .L_692)
.L_692:
        /*0004*/ 	.word	0x00000082


	//----- nvinfo : EIATTR_KPARAM_INFO
	.align		4
.L_693:
        /*0008*/ 	.byte	0x04, 0x17
        /*000a*/ 	.short	(.L_695 - .L_694)
.L_694:
        /*000c*/ 	.word	0x00000000
        /*0010*/ 	.short	0x0000
        /*0012*/ 	.short	0x0000
        /*0014*/ 	.byte	0x00, 0xf0, 0xe1, 0x02


	//----- nvinfo : EIATTR_SPARSE_MMA_MASK
	.align		4
.L_695:
        /*0018*/ 	.byte	0x03, 0x50
        /*001a*/ 	.short	0x0000


	//----- nvinfo : EIATTR_MAXREG_COUNT
	.align		4
        /*001c*/ 	.byte	0x03, 0x1b
        /*001e*/ 	.short	0x0060


	//----- nvinfo : EIATTR_NUM_BARRIERS
	.align		4
        /*0020*/ 	.byte	0x02, 0x4c
        /*0022*/ 	.byte	0x01
	.zero		1


	//----- nvinfo : EIATTR_MERCURY_ISA_VERSION
	.align		4
        /*0024*/ 	.byte	0x03, 0x5f
        /*0026*/ 	.short	0x0101


	//----- nvinfo : EIATTR_INT_WARP_WIDE_INSTR_OFFSETS
	.align		4
        /*0028*/ 	.byte	0x04, 0x31
        /*002a*/ 	.short	(.L_697 - .L_696)


	//   ....[0]....
.L_696:
        /*002c*/ 	.word	0x00001ce0


	//----- nvinfo : EIATTR_COOP_GROUP_MASK_REGIDS
	.align		4
.L_697:
        /*0030*/ 	.byte	0x04, 0x29
        /*0032*/ 	.short	(.L_699 - .L_698)


	//   ....[0]....
.L_698:
        /*0034*/ 	.word	0xffffffff


	//   ....[1]....
        /*0038*/ 	.word	0xffffffff


	//   ....[2]....
        /*003c*/ 	.word	0xffffffff


	//   ....[3]....
        /*0040*/ 	.word	0xffffffff


	//   ....[4]....
        /*0044*/ 	.word	0xffffffff


	//   ....[5]....
        /*0048*/ 	.word	0xffffffff


	//   ....[6]....
        /*004c*/ 	.word	0xffffffff


	//   ....[7]....
        /*0050*/ 	.word	0xffffffff


	//   ....[8]....
        /*0054*/ 	.word	0xffffffff


	//   ....[9]....
        /*0058*/ 	.word	0xffffffff


	//----- nvinfo : EIATTR_COOP_GROUP_INSTR_OFFSETS
	.align		4
.L_699:
        /*005c*/ 	.byte	0x04, 0x28
        /*005e*/ 	.short	(.L_701 - .L_700)


	//   ....[0]....
.L_700:
        /*0060*/ 	.word	0x00001ab0


	//   ....[1]....
        /*0064*/ 	.word	0x00001af0


	//   ....[2]....
        /*0068*/ 	.word	0x00001b60


	//   ....[3]....
        /*006c*/ 	.word	0x00001b80


	//   ....[4]....
        /*0070*/ 	.word	0x00001bc0


	//   ....[5]....
        /*0074*/ 	.word	0x00001be0


	//   ....[6]....
        /*0078*/ 	.word	0x00001c10


	//   ....[7]....
        /*007c*/ 	.word	0x00001c30


	//   ....[8]....
        /*0080*/ 	.word	0x00001c80


	//   ....[9]....
        /*0084*/ 	.word	0x00001c90


	//----- nvinfo : EIATTR_VRC_CTA_INIT_COUNT
	.align		4
.L_701:
        /*0088*/ 	.byte	0x02, 0x4a
	.zero		1
	.zero		1


	//----- nvinfo : EIATTR_EXIT_INSTR_OFFSETS
	.align		4
        /*008c*/ 	.byte	0x04, 0x1c
        /*008e*/ 	.short	(.L_703 - .L_702)


	//   ....[0]....
.L_702:
        /*0090*/ 	.word	0x00004c50


	//   ....[1]....
        /*0094*/ 	.word	0x00004d80


	//   ....[2]....
        /*0098*/ 	.word	0x00005360


	//   ....[3]....
        /*009c*/ 	.word	0x00005960


	//----- nvinfo : EIATTR_MAX_THREADS
	.align		4
.L_703:
        /*00a0*/ 	.byte	0x04, 0x05
        /*00a2*/ 	.short	(.L_705 - .L_704)
.L_704:
        /*00a4*/ 	.word	0x00000280
        /*00a8*/ 	.word	0x00000001
        /*00ac*/ 	.word	0x00000001


	//----- nvinfo : EIATTR_CRS_STACK_SIZE
	.align		4
.L_705:
        /*00b0*/ 	.byte	0x04, 0x1e
        /*00b2*/ 	.short	(.L_707 - .L_706)
.L_706:
        /*00b4*/ 	.word	0x00000000


	//----- nvinfo : EIATTR_CBANK_PARAM_SIZE
	.align		4
.L_707:
        /*00b8*/ 	.byte	0x03, 0x19
        /*00ba*/ 	.short	0x00b8


	//----- nvinfo : EIATTR_PARAM_CBANK
	.align		4
        /*00bc*/ 	.byte	0x04, 0x0a
        /*00be*/ 	.short	(.L_709 - .L_708)
	.align		4
.L_708:
        /*00c0*/ 	.word	index@(.nv.constant0._Z35group_norm_nhwc_bwd_one_pass_kernelI11Bf16IOFp16WLi512ELi10ELi640EEv26Group_norm_nhwc_bwd_params)
        /*00c4*/ 	.short	0x0380
        /*00c6*/ 	.short	0x00b8


	//----- nvinfo : EIATTR_SW_WAR
	.align		4
.L_709:
        /*00c8*/ 	.byte	0x04, 0x36
        /*00ca*/ 	.short	(.L_711 - .L_710)
.L_710:
        /*00cc*/ 	.word	0x00000008
.L_711:


//--------------------- .nv.info._Z35group_norm_nhwc_bwd_one_pass_kernelI11Fp16IOFp32WLi64ELi10ELi640EEv26Group_norm_nhwc_bwd_params --------------------------
	.section	.nv.info._Z35group_norm_nhwc_bwd_one_pass_kernelI11Fp16IOFp32WLi64ELi10ELi640EEv26Group_norm_nhwc_bwd_params,"",@"SHT_CUDA_INFO"
	.sectionflags	@""
	.align	4


	//----- nvinfo : EIATTR_CUDA_API_VERSION
	.align		4
        /*0000*/ 	.byte	0x04, 0x37
        /*0002*/ 	.short	(.L_713 - .L_712)
.L_712:
        /*0004*/ 	.word	0x00000082


	//----- nvinfo : EIATTR_KPARAM_INFO
	.align		4
.L_713:
        /*0008*/ 	.byte	0x04, 0x17
        /*000a*/ 	.short	(.L_715 - .L_714)
.L_714:
        /*000c*/ 	.word	0x00000000
        /*0010*/ 	.short	0x0000
        /*0012*/ 	.short	0x0000
        /*0014*/ 	.byte	0x00, 0xf0, 0xe1, 0x02


	//----- nvinfo : EIATTR_SPARSE_MMA_MASK
	.align		4
.L_715:
        /*0018*/ 	.byte	0x03, 0x50
        /*001a*/ 	.short	0x0000


	//----- nvinfo : EIATTR_MAXREG_COUNT
	.align		4
        /*001c*/ 	.byte	0x03, 0x1b
        /*001e*/ 	.short	0x0060


	//----- nvinfo : EIATTR_NUM_BARRIERS
	.align		4
        /*0020*/ 	.byte	0x02, 0x4c
        /*0022*/ 	.byte	0x01
	.zero		1


	//----- nvinfo : EIATTR_MERCURY_ISA_VERSION
	.align		4
        /*0024*/ 	.byte	0x03, 0x5f
        /*0026*/ 	.short	0x0101


	//----- nvinfo : EIATTR_COOP_GROUP_MASK_REGIDS
	.align		4
        /*0028*/ 	.byte	0x04, 0x29
        /*002a*/ 	.short	(.L_717 - .L_716)


	//   ....[0]....
.L_716:
        /*002c*/ 	.word	0xffffffff


	//   ....[1]....
        /*0030*/ 	.word	0xffffffff


	//   ....[2]....
        /*0034*/ 	.word	0xffffffff


	//   ....[3]....
        /*0038*/ 	.word	0xffffffff


	//   ....[4]....
        /*003c*/ 	.word	0xffffffff


	//   ....[5]....
        /*0040*/ 	.word	0xffffffff


	//   ....[6]....
        /*0044*/ 	.word	0xffffffff


	//   ....[7]....
        /*0048*/ 	.word	0xffffffff


	//   ....[8]....
        /*004c*/ 	.word	0xffffffff


	//   ....[9]....
        /*0050*/ 	.word	0xffffffff


	//----- nvinfo : EIATTR_COOP_GROUP_INSTR_OFFSETS
	.align		4
.L_717:
        /*0054*/ 	.byte	0x04, 0x28
        /*0056*/ 	.short	(.L_719 - .L_718)


	//   ....[0]....
.L_718:
        /*0058*/ 	.word	0x00000a80


	//   ....[1]....
        /*005c*/ 	.word	0x00000aa0


	//   ....[2]....
        /*0060*/ 	.word	0x00000ad0


	//   ....[3]....
        /*0064*/ 	.word	0x00000af0


	//   ....[4]....
        /*0068*/ 	.word	0x00000b20


	//   ....[5]....
        /*006c*/ 	.word	0x00000b40


	//   ....[6]....
        /*0070*/ 	.word	0x00000b70


	//   ....[7]....
        /*0074*/ 	.word	0x00000ba0


	//   ....[8]....
        /*0078*/ 	.word	0x00000c10


	//   ....[9]....
        /*007c*/ 	.word	0x00000c20


	//----- nvinfo : EIATTR_VRC_CTA_INIT_COUNT
	.align		4
.L_719:
        /*0080*/ 	.byte	0x02, 0x4a
	.zero		1
	.zero		1


	//----- nvinfo : EIATTR_EXIT_INSTR_OFFSETS
	.align		4
        /*0084*/ 	.byte	0x04, 0x1c
        /*0086*/ 	.short	(.L_721 - .L_720)


	//   ....[0]....
.L_720:
        /*0088*/ 	.word	0x000031c0


	//   ....[1]....
        /*008c*/ 	.word	0x00003300


	//   ....[2]....
        /*0090*/ 	.word	0x00003950


	//   ....[3]....
        /*0094*/ 	.word	0x00003f30


	//----- nvinfo : EIATTR_MAX_THREADS
	.align		4
.L_721:
        /*0098*/ 	.byte	0x04, 0x05
        /*009a*/ 	.short	(.L_723 - .L_722)
.L_722:
        /*009c*/ 	.word	0x00000280
        /*00a0*/ 	.word	0x00000001
        /*00a4*/ 	.word	0x00000001


	//----- nvinfo : EIATTR_CRS_STACK_SIZE
	.align		4
.L_723:
        /*00a8*/ 	.byte	0x04, 0x1e
        /*00aa*/ 	.short	(.L_725 - .L_724)
.L_724:
        /*00ac*/ 	.word	0x00000000


	//----- nvinfo : EIATTR_CBANK_PARAM_SIZE
	.align		4
.L_725:
        /*00b0*/ 	.byte	0x03, 0x19
        /*00b2*/ 	.short	0x00b8


	//----- nvinfo : EIATTR_PARAM_CBANK
	.align		4
        /*00b4*/ 	.byte	0x04, 0x0a
        /*00b6*/ 	.short	(.L_727 - .L_726)
	.align		4
.L_726:
        /*00b8*/ 	.word	index@(.nv.constant0._Z35group_norm_nhwc_bwd_one_pass_kernelI11Fp16IOFp32WLi64ELi10ELi640EEv26Group_norm_nhwc_bwd_params)
        /*00bc*/ 	.short	0x0380
        /*00be*/ 	.short	0x00b8


	//----- nvinfo : EIATTR_SW_WAR
	.align		4
.L_727:
        /*00c0*/ 	.byte	0x04, 0x36
        /*00c2*/ 	.short	(.L_729 - .L_728)
.L_728:
        /*00c4*/ 	.word	0x00000008
.L_729:


//--------------------- .nv.info._Z35group_norm_nhwc_bwd_one_pass_kernelI11Fp16IOFp32WLi128ELi10ELi640EEv26Group_norm_nhwc_bwd_params --------------------------
	.section	.nv.info._Z35group_norm_nhwc_bwd_one_pass_kernelI11Fp16IOFp32WLi128ELi10ELi640EEv26Group_norm_nhwc_bwd_params,"",@"SHT_CUDA_INFO"
	.sectionflags	@""
	.align	4


	//----- nvinfo : EIATTR_CUDA_API_VERSION
	.align		4
        /*0000*/ 	.byte	0x04, 0x37
        /*0002*/ 	.short	(.L_731 - .L_730)
.L_730:
        /*0004*/ 	.word	0x00000082


	//----- nvinfo : EIATTR_KPARAM_INFO
	.align		4
.L_731:
        /*0008*/ 	.byte	0x04, 0x17
        /*000a*/ 	.short	(.L_733 - .L_732)
.L_732:
        /*000c*/ 	.word	0x00000000
        /*0010*/ 	.short	0x0000
        /*0012*/ 	.short	0x0000
        /*0014*/ 	.byte	0x00, 0xf0, 0xe1, 0x02


	//----- nvinfo : EIATTR_SPARSE_MMA_MASK
	.align		4
.L_733:
        /*0018*/ 	.byte	0x03, 0x50
        /*001a*/ 	.short	0x0000


	//----- nvinfo : EIATTR_MAXREG_COUNT
	.align		4
        /*001c*/ 	.byte	0x03, 0x1b
        /*001e*/ 	.short	0x0060


	//----- nvinfo : EIATTR_NUM_BARRIERS
	.align		4
        /*0020*/ 	.byte	0x02, 0x4c
        /*0022*/ 	.byte	0x01
	.zero		1


	//----- nvinfo : EIATTR_MERCURY_ISA_VERSION
	.align		4
        /*0024*/ 	.byte	0x03, 0x5f
        /*0026*/ 	.short	0x0101


	//----- nvinfo : EIATTR_COOP_GROUP_MASK_REGIDS
	.align		4
        /*0028*/ 	.byte	0x04, 0x29
        /*002a*/ 	.short	(.L_735 - .L_734)


	//   ....[0]....
.L_734:
        /*002c*/ 	.word	0xffffffff


	//   ....[1]....
        /*0030*/ 	.word	0xffffffff


	//   ....[2]....
        /*0034*/ 	.word	0xffffffff


	//   ....[3]....
        /*0038*/ 	.word	0xffffffff


	//   ....[4]....
        /*003c*/ 	.word	0xffffffff


	//   ....[5]....
        /*0040*/ 	.word	0xffffffff


	//   ....[6]....
        /*0044*/ 	.word	0xffffffff


	//   ....[7]....
        /*0048*/ 	.word	0xffffffff


	//   ....[8]....
        /*004c*/ 	.word	0xffffffff


	//   ....[9]....
        /*0050*/ 	.word	0xffffffff


	//----- nvinfo : EIATTR_COOP_GROUP_INSTR_OFFSETS
	.align		4
.L_735:
        /*0054*/ 	.byte	0x04, 0x28
        /*0056*/ 	.short	(.L_737 - .L_736)


	//   ....[0]....
.L_736:
        /*0058*/ 	.word	0x00000a80


	//   ....[1]....
        /*005c*/ 	.word	0x00000aa0


	//   ....[2]....
        /*0060*/ 	.word	0x00000ad0


	//   ....[3]....
        /*0064*/ 	.word	0x00000af0


	//   ....[4]....
        /*0068*/ 	.word	0x00000b20


	//   ....[5]....
        /*006c*/ 	.word	0x00000b40


	//   ....[6]....
        /*0070*/ 	.word	0x00000b70


	//   ....[7]....
        /*0074*/ 	.word	0x00000ba0


	//   ....[8]....
        /*0078*/ 	.word	0x00000c10


	//   ....[9]....
        /*007c*/ 	.word	0x00000c20


	//----- nvinfo : EIATTR_VRC_CTA_INIT_COUNT
	.align		4
.L_737:
        /*0080*/ 	.byte	0x02, 0x4a
	.zero		1
	.zero		1


	//----- nvinfo : EIATTR_EXIT_INSTR_OFFSETS
	.align		4
        /*0084*/ 	.byte	0x04, 0x1c
        /*0086*/ 	.short	(.L_739 - .L_738)


	//   ....[0]....
.L_738:
        /*0088*/ 	.word	0x000031c0


	//   ....[1]....
        /*008c*/ 	.word	0x00003300


	//   ....[2]....
        /*0090*/ 	.word	0x00003950


	//   ....[3]....
        /*0094*/ 	.word	0x00003f30


	//----- nvinfo : EIATTR_MAX_THREADS
	.align		4
.L_739:
        /*0098*/ 	.byte	0x04, 0x05
        /*009a*/ 	.short	(.L_741 - .L_740)
.L_740:
        /*009c*/ 	.word	0x00000280
        /*00a0*/ 	.word	0x00000001
        /*00a4*/ 	.word	0x00000001


	//----- nvinfo : EIATTR_CRS_STACK_SIZE
	.align		4
.L_741:
        /*00a8*/ 	.byte	0x04, 0x1e
        /*00aa*/ 	.short	(.L_743 - .L_742)
.L_742:
        /*00ac*/ 	.word	0x00000000


	//----- nvinfo : EIATTR_CBANK_PARAM_SIZE
	.align		4
.L_743:
        /*00b0*/ 	.byte	0x03, 0x19
        /*00b2*/ 	.short	0x00b8


	//----- nvinfo : EIATTR_PARAM_CBANK
	.align		4
        /*00b4*/ 	.byte	0x04, 0x0a
        /*00b6*/ 	.short	(.L_745 - .L_744)
	.align		4
.L_744:
        /*00b8*/ 	.word	index@(.nv.constant0._Z35group_norm_nhwc_bwd_one_pass_kernelI11Fp16IOFp32WLi128ELi10ELi640EEv26Group_norm_nhwc_bwd_params)
        /*00bc*/ 	.short	0x0380
        /*00be*/ 	.short	0x00b8


	//----- nvinfo : EIATTR_SW_WAR
	.align		4
.L_745:
        /*00c0*/ 	.byte	0x04, 0x36
        /*00c2*/ 	.short	(.L_747 - .L_746)
.L_746:
        /*00c4*/ 	.word	0x00000008
.L_747:


//--------------------- .nv.info._Z35group_norm_nhwc_bwd_one_pass_kernelI11Fp16IOFp32WLi256ELi10ELi640EEv26Group_norm_nhwc_bwd_params --------------------------
	.section	.nv.info._Z35group_norm_nhwc_bwd_one_pass_kernelI11Fp16IOFp32WLi256ELi10ELi640EEv26Group_norm_nhwc_bwd_params,"",@"SHT_CUDA_INFO"
	.sectionflags	@""
	.align	4


	//----- nvinfo : EIATTR_CUDA_API_VERSION
	.align		4
        /*0000*/ 	.byte	0x04, 0x37
        /*0002*/ 	.short	(.L_749 - .L_748)
.L_748:
        /*0004*/ 	.word	0x00000082


	//----- nvinfo : EIATTR_KPARAM_INFO
	.align		4
.L_749:
        /*0008*/ 	.byte	0x04, 0x17
        /*000a*/ 	.short	(.L_751 - .L_750)
.L_750:
        /*000c*/ 	.word	0x00000000
        /*0010*/ 	.short	0x0000
        /*0012*/ 	.short	0x0000
        /*0014*/ 	.byte	0x00, 0xf0, 0xe1, 0x02


	//----- nvinfo : EIATTR_SPARSE_MMA_MASK
	.align		4
.L_751:
        /*0018*/ 	.byte	0x03, 0x50
        /*001a*/ 	.short	0x0000


	//----- nvinfo : EIATTR_MAXREG_COUNT
	.align		4
        /*001c*/ 	.byte	0x03, 0x1b
        /*001e*/ 	.short	0x0060


	//----- nvinfo : EIATTR_NUM_BARRIERS
	.align		4
        /*0020*/ 	.byte	0x02, 0x4c
        /*0022*/ 	.byte	0x01
	.zero		1


	//----- nvinfo : EIATTR_MERCURY_ISA_VERSION
	.align		4
        /*0024*/ 	.byte	0x03, 0x5f
        /*0026*/ 	.short	0x0101


	//----- nvinfo : EIATTR_INT_WARP_WIDE_INSTR_OFFSETS
	.align		4
        /*0028*/ 	.byte	0x04, 0x31
        /*002a*/ 	.short	(.L_753 - .L_752)


	//   ....[0]....
.L_752:
        /*002c*/ 	.word	0x00001200


	//----- nvinfo : EIATTR_COOP_GROUP_MASK_REGIDS
	.align		4
.L_753:
        /*0030*/ 	.byte	0x04, 0x29
        /*0032*/ 	.short	(.L_755 - .L_754)


	//   ....[0]....
.L_754:
        /*0034*/ 	.word	0xffffffff


	//   ....[1]....
        /*0038*/ 	.word	0xffffffff


	//   ....[2]....
        /*003c*/ 	.word	0xffffffff


	//   ....[3]....
        /*0040*/ 	.word	0xffffffff


	//   ....[4]....
        /*0044*/ 	.word	0xffffffff


	//   ....[5]....
        /*0048*/ 	.word	0xffffffff


	//   ....[6]....
        /*004c*/ 	.word	0xffffffff


	//   ....[7]....
        /*0050*/ 	.word	0xffffffff


	//   ....[8]....
        /*0054*/ 	.word	0xffffffff


	//   ....[9]....
        /*0058*/ 	.word	0xffffffff


	//----- nvinfo : EIATTR_COOP_GROUP_INSTR_OFFSETS
	.align		4
.L_755:
        /*005c*/ 	.byte	0x04, 0x28
        /*005e*/ 	.short	(.L_757 - .L_756)


	//   ....[0]....
.L_756:
        /*0060*/ 	.word	0x00000fa0


	//   ....[1]....
        /*0064*/ 	.word	0x00000fe0


	//   ....[2]....
        /*0068*/ 	.word	0x00001070


	//   ....[3]....
        /*006c*/ 	.word	0x000010a0


	//   ....[4]....
        /*0070*/ 	.word	0x000010e0


	//   ....[5]....
        /*0074*/ 	.word	0x00001100


	//   ....[6]....
        /*0078*/ 	.word	0x00001130


	//   ....[7]....
        /*007c*/ 	.word	0x00001150


	//   ....[8]....
        /*0080*/ 	.word	0x000011a0


	//   ....[9]....
        /*0084*/ 	.word	0x000011b0


	//----- nvinfo : EIATTR_VRC_CTA_INIT_COUNT
	.align		4
.L_757:
        /*0088*/ 	.byte	0x02, 0x4a
	.zero		1
	.zero		1


	//----- nvinfo : EIATTR_EXIT_INSTR_OFFSETS
	.align		4
        /*008c*/ 	.byte	0x04, 0x1c
        /*008e*/ 	.short	(.L_759 - .L_758)


	//   ....[0]....
.L_758:
        /*0090*/ 	.word	0x00003ad0


	//   ....[1]....
        /*0094*/ 	.word	0x00003c10


	//   ....[2]....
        /*0098*/ 	.word	0x00004280


	//   ....[3]....
        /*009c*/ 	.word	0x00004860


	//----- nvinfo : EIATTR_MAX_THREADS
	.align		4
.L_759:
        /*00a0*/ 	.byte	0x04, 0x05
        /*00a2*/ 	.short	(.L_761 - .L_760)
.L_760:
        /*00a4*/ 	.word	0x00000280
        /*00a8*/ 	.word	0x00000001
        /*00ac*/ 	.word	0x00000001


	//----- nvinfo : EIATTR_CRS_STACK_SIZE
	.align		4
.L_761:
        /*00b0*/ 	.byte	0x04, 0x1e
        /*00b2*/ 	.short	(.L_763 - .L_762)
.L_762:
        /*00b4*/ 	.word	0x00000000


	//----- nvinfo : EIATTR_CBANK_PARAM_SIZE
	.align		4
.L_763:
        /*00b8*/ 	.byte	0x03, 0x19
        /*00ba*/ 	.short	0x00b8


	//----- nvinfo : EIATTR_PARAM_CBANK
	.align		4
        /*00bc*/ 	.byte	0x04, 0x0a
        /*00be*/ 	.short	(.L_765 - .L_764)
	.align		4
.L_764:
        /*00c0*/ 	.word	index@(.nv.constant0._Z35group_norm_nhwc_bwd_one_pass_kernelI11Fp16IOFp32WLi256ELi10ELi640EEv26Group_norm_nhwc_bwd_params)
        /*00c4*/ 	.short	0x0380
        /*00c6*/ 	.short	0x00b8


	//----- nvinfo : EIATTR_SW_WAR
	.align		4
.L_765:
        /*00c8*/ 	.byte	0x04, 0x36
        /*00ca*/ 	.short	(.L_767 - .L_766)
.L_766:
        /*00cc*/ 	.word	0x00000008
.L_767:


//--------------------- .nv.info._Z35group_norm_nhwc_bwd_one_pass_kernelI11Fp16IOFp32WLi512ELi10ELi640EEv26Group_norm_nhwc_bwd_params --------------------------
	.section	.nv.info._Z35group_norm_nhwc_bwd_one_pass_kernelI11Fp16IOFp32WLi512ELi10ELi640EEv26Group_norm_nhwc_bwd_params,"",@"SHT_CUDA_INFO"
	.sectionflags	@""
	.align	4


	//----- nvinfo : EIATTR_CUDA_API_VERSION
	.align		4
        /*0000*/ 	.byte	0x04, 0x37
        /*0002*/ 	.short	(.L_769 - .L_768)
.L_768:
        /*0004*/ 	.word	0x00000082


	//----- nvinfo : EIATTR_KPARAM_INFO
	.align		4
.L_769:
        /*0008*/ 	.byte	0x04, 0x17
        /*000a*/ 	.short	(.L_771 - .L_770)
.L_770:
        /*000c*/ 	.word	0x00000000
        /*0010*/ 	.short	0x0000
        /*0012*/ 	.short	0x0000
        /*0014*/ 	.byte	0x00, 0xf0, 0xe1, 0x02


	//----- nvinfo : EIATTR_SPARSE_MMA_MASK
	.align		4
.L_771:
        /*0018*/ 	.byte	0x03, 0x50
        /*001a*/ 	.short	0x0000


	//----- nvinfo : EIATTR_MAXREG_COUNT
	.align		4
        /*001c*/ 	.byte	0x03, 0x1b
        /*001e*/ 	.short	0x0060


	//----- nvinfo : EIATTR_NUM_BARRIERS
	.align		4
        /*0020*/ 	.byte	0x02, 0x4c
        /*0022*/ 	.byte	0x01
	.zero		1


	//----- nvinfo : EIATTR_MERCURY_ISA_VERSION
	.align		4
        /*0024*/ 	.byte	0x03, 0x5f
        /*0026*/ 	.short	0x0101


	//----- nvinfo : EIATTR_INT_WARP_WIDE_INSTR_OFFSETS
	.align		4
        /*0028*/ 	.byte	0x04, 0x31
        /*002a*/ 	.short	(.L_773 - .L_772)


	//   ....[0]....
.L_772:
        /*002c*/ 	.word	0x00001ae0


	//----- nvinfo : EIATTR_COOP_GROUP_MASK_REGIDS
	.align		4
.L_773:
        /*0030*/ 	.byte	0x04, 0x29
        /*0032*/ 	.short	(.L_775 - .L_774)


	//   ....[0]....
.L_774:
        /*0034*/ 	.word	0xffffffff


	//   ....[1]....
        /*0038*/ 	.word	0xffffffff


	//   ....[2]....
        /*003c*/ 	.word	0xffffffff


	//   ....[3]....
        /*0040*/ 	.word	0xffffffff


	//   ....[4]....
        /*0044*/ 	.word	0xffffffff


	//   ....[5]....
        /*0048*/ 	.word	0xffffffff


	//   ....[6]....
        /*004c*/ 	.word	0xffffffff


	//   ....[7]....
        /*0050*/ 	.word	0xffffffff


	//   ....[8]....
        /*0054*/ 	.word	0xffffffff


	//   ....[9]....
        /*0058*/ 	.word	0xffffffff


	//----- nvinfo : EIATTR_COOP_GROUP_INSTR_OFFSETS
	.align		4
.L_775:
        /*005c*/ 	.byte	0x04, 0x28
        /*005e*/ 	.short	(.L_777 - .L_776)


	//   ....[0]....
.L_776:
        /*0060*/ 	.word	0x000018b0


	//   ....[1]....
        /*0064*/ 	.word	0x000018f0


	//   ....[2]....
        /*0068*/ 	.word	0x00001960


	//   ....[3]....
        /*006c*/ 	.word	0x00001980


	//   ....[4]....
        /*0070*/ 	.word	0x000019c0


	//   ....[5]....
        /*0074*/ 	.word	0x000019e0


	//   ....[6]....
        /*0078*/ 	.word	0x00001a10


	//   ....[7]....
        /*007c*/ 	.word	0x00001a30


	//   ....[8]....
        /*0080*/ 	.word	0x00001a80


	//   ....[9]....
        /*0084*/ 	.word	0x00001a90


	//----- nvinfo : EIATTR_VRC_CTA_INIT_COUNT
	.align		4
.L_777:
        /*0088*/ 	.byte	0x02, 0x4a
	.zero		1
	.zero		1


	//----- nvinfo : EIATTR_EXIT_INSTR_OFFSETS
	.align		4
        /*008c*/ 	.byte	0x04, 0x1c
        /*008e*/ 	.short	(.L_779 - .L_778)


	//   ....[0]....
.L_778:
        /*0090*/ 	.word	0x000049e0


	//   ....[1]....
        /*0094*/ 	.word	0x00004b10


	//   ....[2]....
        /*0098*/ 	.word	0x000050e0


	//   ....[3]....
        /*009c*/ 	.word	0x00005690


	//----- nvinfo : EIATTR_MAX_THREADS
	.align		4
.L_779:
        /*00a0*/ 	.byte	0x04, 0x05
        /*00a2*/ 	.short	(.L_781 - .L_780)
.L_780:
        /*00a4*/ 	.word	0x00000280
        /*00a8*/ 	.word	0x00000001
        /*00ac*/ 	.word	0x00000001


	//----- nvinfo : EIATTR_CRS_STACK_SIZE
	.align		4
.L_781:
        /*00b0*/ 	.byte	0x04, 0x1e
        /*00b2*/ 	.short	(.L_783 - .L_782)
.L_782:
        /*00b4*/ 	.word	0x00000000


	//----- nvinfo : EIATTR_CBANK_PARAM_SIZE
	.align		4
.L_783:
        /*00b8*/ 	.byte	0x03, 0x19
        /*00ba*/ 	.short	0x00b8


	//----- nvinfo : EIATTR_PARAM_CBANK
	.align		4
        /*00bc*/ 	.byte	0x04, 0x0a
        /*00be*/ 	.short	(.L_785 - .L_784)
	.align		4
.L_784:
        /*00c0*/ 	.word	index@(.nv.constant0._Z35group_norm_nhwc_bwd_one_pass_kernelI11Fp16IOFp32WLi512ELi10ELi640EEv26Group_norm_nhwc_bwd_params)
        /*00c4*/ 	.short	0x0380
        /*00c6*/ 	.short	0x00b8


	//----- nvinfo : EIATTR_SW_WAR
	.align		4
.L_785:
        /*00c8*/ 	.byte	0x04, 0x36
        /*00ca*/ 	.short	(.L_787 - .L_786)
.L_786:
        /*00cc*/ 	.word	0x00000008
.L_787:


//--------------------- .nv.info._Z35group_norm_nhwc_bwd_one_pass_kernelI11Fp16IOBf16WLi64ELi10ELi640EEv26Group_norm_nhwc_bwd_params --------------------------
	.section	.nv.info._Z35group_norm_nhwc_bwd_one_pass_kernelI11Fp16IOBf16WLi64ELi10ELi640EEv26Group_norm_nhwc_bwd_params,"",@"SHT_CUDA_INFO"
	.sectionflags	@""
	.align	4


	//----- nvinfo : EIATTR_CUDA_API_VERSION
	.align		4
        /*0000*/ 	.byte	0x04, 0x37
        /*0002*/ 	.short	(.L_789 - .L_788)
.L_788:
        /*0004*/ 	.word	0x00000082


	//----- nvinfo : EIATTR_KPARAM_INFO
	.align		4
.L_789:
        /*0008*/ 	.byte	0x04, 0x17
        /*000a*/ 	.short	(.L_791 - .L_790)
.L_790:
        /*000c*/ 	.word	0x00000000
        /*0010*/ 	.short	0x0000
        /*0012*/ 	.short	0x0000
        /*0014*/ 	.byte	0x00, 0xf0, 0xe1, 0x02


	//----- nvinfo : EIATTR_SPARSE_MMA_MASK
	.align		4
.L_791:
        /*0018*/ 	.byte	0x03, 0x50
        /*001a*/ 	.short	0x0000


	//----- nvinfo : EIATTR_MAXREG_COUNT
	.align		4
        /*001c*/ 	.byte	0x03, 0x1b
        /*001e*/ 	.short	0x0060


	//----- nvinfo : EIATTR_NUM_BARRIERS
	.align		4
        /*0020*/ 	.byte	0x02, 0x4c
        /*0022*/ 	.byte	0x01
	.zero		1


	//----- nvinfo : EIATTR_MERCURY_ISA_VERSION
	.align		4
        /*0024*/ 	.byte	0x03, 0x5f
        /*0026*/ 	.short	0x0101


	//----- nvinfo : EIATTR_COOP_GROUP_MASK_REGIDS
	.align		4
        /*0028*/ 	.byte	0x04, 0x29
        /*002a*/ 	.short	(.L_793 - .L_792)


	//   ....[0]....
.L_792:
        /*002c*/ 	.word	0xffffffff


	//   ....[1]....
        /*0030*/ 	.word	0xffffffff


	//   ....[2]....
        /*0034*/ 	.word	0xffffffff


	//   ....[3]....
        /*0038*/ 	.word	0xffffffff


	//   ....[4]....
        /*003c*/ 	.word	0xffffffff


	//   ....[5]....
        /*0040*/ 	.word	0xffffffff


	//   ....[6]....
        /*0044*/ 	.word	0xffffffff


	//   ....[7]....
        /*0048*/ 	.word	0xffffffff


	//   ....[8]....
        /*004c*/ 	.word	0xffffffff


	//   ....[9]....
        /*0050*/ 	.word	0xffffffff


	//----- nvinfo : EIATTR_COOP_GROUP_INSTR_OFFSETS
	.align		4
.L_793:
        /*0054*/ 	.byte	0x04, 0x28
        /*0056*/ 	.short	(.L_795 - .L_794)


	//   ....[0]....
.L_794:
        /*0058*/ 	.word	0x00000af0


	//   ....[1]....
        /*005c*/ 	.word	0x00000b10


	//   ....[2]....
        /*0060*/ 	.word	0x00000b40


	//   ....[3]....
        /*0064*/ 	.word	0x00000b60


	//   ....[4]....
        /*0068*/ 	.word	0x00000b90


	//   ....[5]....
        /*006c*/ 	.word	0x00000bb0


	//   ....[6]....
        /*0070*/ 	.word	0x00000c10


	//   ....[7]....
        /*0074*/ 	.word	0x00000c20


	//   ....[8]....
        /*0078*/ 	.word	0x00000c80


	//   ....[9]....
        /*007c*/ 	.word	0x00000c90


	//----- nvinfo : EIATTR_VRC_CTA_INIT_COUNT
	.align		4
.L_795:
        /*0080*/ 	.byte	0x02, 0x4a
	.zero		1
	.zero		1


	//----- nvinfo : EIATTR_EXIT_INSTR_OFFSETS
	.align		4
        /*0084*/ 	.byte	0x04, 0x1c
        /*0086*/ 	.short	(.L_797 - .L_796)


	//   ....[0]....
.L_796:
        /*0088*/ 	.word	0x00003210


	//   ....[1]....
        /*008c*/ 	.word	0x00003350


	//   ....[2]....
        /*0090*/ 	.word	0x000039e0


	//   ....[3]....
        /*0094*/ 	.word	0x00004010


	//----- nvinfo : EIATTR_MAX_THREADS
	.align		4
.L_797:
        /*0098*/ 	.byte	0x04, 0x05
        /*009a*/ 	.short	(.L_799 - .L_798)
.L_798:
        /*009c*/ 	.word	0x00000280
        /*00a0*/ 	.word	0x00000001
        /*00a4*/ 	.word	0x00000001


	//----- nvinfo : EIATTR_CRS_STACK_SIZE
	.align		4
.L_799:
        /*00a8*/ 	.byte	0x04, 0x1e
        /*00aa*/ 	.short	(.L_801 - .L_800)
.L_800:
        /*00ac*/ 	.word	0x00000000


	//----- nvinfo : EIATTR_CBANK_PARAM_SIZE
	.align		4
.L_801:
        /*00b0*/ 	.byte	0x03, 0x19
        /*00b2*/ 	.short	0x00b8


	//----- nvinfo : EIATTR_PARAM_CBANK
	.align		4
        /*00b4*/ 	.byte	0x04, 0x0a
        /*00b6*/ 	.short	(.L_803 - .L_802)
	.align		4
.L_802:
        /*00b8*/ 	.word	index@(.nv.constant0._Z35group_norm_nhwc_bwd_one_pass_kernelI11Fp16IOBf16WLi64ELi10ELi640EEv26Group_norm_nhwc_bwd_params)
        /*00bc*/ 	.short	0x0380
        /*00be*/ 	.short	0x00b8


	//----- nvinfo : EIATTR_SW_WAR
	.align		4
.L_803:
        /*00c0*/ 	.byte	0x04, 0x36
        /*00c2*/ 	.short	(.L_805 - .L_804)
.L_804:
        /*00c4*/ 	.word	0x00000008
.L_805:


//--------------------- .nv.info._Z35group_norm_nhwc_bwd_one_pass_kernelI11Fp16IOBf16WLi128ELi10ELi640EEv26Group_norm_nhwc_bwd_params --------------------------
	.section	.nv.info._Z35group_norm_nhwc_bwd_one_pass_kernelI11Fp16IOBf16WLi128ELi10ELi640EEv26Group_norm_nhwc_bwd_params,"",@"SHT_CUDA_INFO"
	.sectionflags	@""
	.align	4


	//----- nvinfo : EIATTR_CUDA_API_VERSION
	.align		4
        /*0000*/ 	.byte	0x04, 0x37
        /*0002*/ 	.short	(.L_807 - .L_806)
.L_806:
        /*0004*/ 	.word	0x00000082


	//----- nvinfo : EIATTR_KPARAM_INFO
	.align		4
.L_807:
        /*0008*/ 	.byte	0x04, 0x17
        /*000a*/ 	.short	(.L_809 - .L_808)
.L_808:
        /*000c*/ 	.word	0x00000000
        /*0010*/ 	.short	0x0000
        /*0012*/ 	.short	0x0000
        /*0014*/ 	.byte	0x00, 0xf0, 0xe1, 0x02


	//----- nvinfo : EIATTR_SPARSE_MMA_MASK
	.align		4
.L_809:
        /*0018*/ 	.byte	0x03, 0x50
        /*001a*/ 	.short	0x0000


	//----- nvinfo : EIATTR_MAXREG_COUNT
	.align		4
        /*001c*/ 	.byte	0x03, 0x1b
        /*001e*/ 	.short	0x0060


	//----- nvinfo : EIATTR_NUM_BARRIERS
	.align		4
        /*0020*/ 	.byte	0x02, 0x4c
        /*0022*/ 	.byte	0x01
	.zero		1


	//----- nvinfo : EIATTR_MERCURY_ISA_VERSION
	.align		4
        /*0024*/ 	.byte	0x03, 0x5f
        /*0026*/ 	.short	0x0101


	//----- nvinfo : EIATTR_COOP_GROUP_MASK_REGIDS
	.align		4
        /*0028*/ 	.byte	0x04, 0x29
        /*002a*/ 	.short	(.L_811 - .L_810)


	//   ....[0]....
.L_810:
        /*002c*/ 	.word	0xffffffff


	//   ....[1]....
        /*0030*/ 	.word	0xffffffff


	//   ....[2]....
        /*0034*/ 	.word	0xffffffff


	//   ....[3]....
        /*0038*/ 	.word	0xffffffff


	//   ....[4]....
        /*003c*/ 	.word	0xffffffff


	//   ....[5]....
        /*0040*/ 	.word	0xffffffff


	//   ....[6]....
        /*0044*/ 	.word	0xffffffff


	//   ....[7]....
        /*0048*/ 	.word	0xffffffff


	//   ....[8]....
        /*004c*/ 	.word	0xffffffff


	//   ....[9]....
        /*0050*/ 	.word	0xffffffff


	//----- nvinfo : EIATTR_COOP_GROUP_INSTR_OFFSETS
	.align		4
.L_811:
        /*0054*/ 	.byte	0x04, 0x28
        /*0056*/ 	.short	(.L_813 - .L_812)


	//   ....[0]....
.L_812:
        /*0058*/ 	.word	0x00000af0


	//   ....[1]....
        /*005c*/ 	.word	0x00000b10


	//   ....[2]....
        /*0060*/ 	.word	0x00000b40


	//   ....[3]....
        /*0064*/ 	.word	0x00000b60


	//   ....[4]....
        /*0068*/ 	.word	0x00000b90


	//   ....[5]....
        /*006c*/ 	.word	0x00000bb0


	//   ....[6]....
        /*0070*/ 	.word	0x00000c10


	//   ....[7]....
        /*0074*/ 	.word	0x00000c20


	//   ....[8]....
        /*0078*/ 	.word	0x00000c80


	//   ....[9]....
        /*007c*/ 	.word	0x00000c90


	//----- nvinfo : EIATTR_VRC_CTA_INIT_COUNT
	.align		4
.L_813:
        /*0080*/ 	.byte	0x02, 0x4a
	.zero		1
	.zero		1


	//----- nvinfo : EIATTR_EXIT_INSTR_OFFSETS
	.align		4
        /*0084*/ 	.byte	0x04, 0x1c
        /*0086*/ 	.short	(.L_815 - .L_814)


	//   ....[0]....
.L_814:
        /*0088*/ 	.word	0x00003210


	//   ....[1]....
        /*008c*/ 	.word	0x00003350


	//   ....[2]....
        /*0090*/ 	.word	0x000039e0


	//   ....[3]....
        /*0094*/ 	.word	0x00004010


	//----- nvinfo : EIATTR_MAX_THREADS
	.align		4
.L_815:
        /*0098*/ 	.byte	0x04, 0x05
        /*009a*/ 	.short	(.L_817 - .L_816)
.L_816:
        /*009c*/ 	.word	0x00000280
        /*00a0*/ 	.word	0x00000001
        /*00a4*/ 	.word	0x00000001


	//----- nvinfo : EIATTR_CRS_STACK_SIZE
	.align		4
.L_817:
        /*00a8*/ 	.byte	0x04, 0x1e
        /*00aa*/ 	.short	(.L_819 - .L_818)
.L_818:
        /*00ac*/ 	.word	0x00000000


	//----- nvinfo : EIATTR_CBANK_PARAM_SIZE
	.align		4
.L_819:
        /*00b0*/ 	.byte	0x03, 0x19
        /*00b2*/ 	.short	0x00b8


	//----- nvinfo : EIATTR_PARAM_CBANK
	.align		4
        /*00b4*/ 	.byte	0x04, 0x0a
        /*00b6*/ 	.short	(.L_821 - .L_820)
	.align		4
.L_820:
        /*00b8*/ 	.word	index@(.nv.constant0._Z35group_norm_nhwc_bwd_one_pass_kernelI11Fp16IOBf16WLi128ELi10ELi640EEv26Group_norm_nhwc_bwd_params)
        /*00bc*/ 	.short	0x0380
        /*00be*/ 	.short	0x00b8


	//----- nvinfo : EIATTR_SW_WAR
	.align		4
.L_821:
        /*00c0*/ 	.byte	0x04, 0x36
        /*00c2*/ 	.short	(.L_823 - .L_822)
.L_822:
        /*00c4*/ 	.word	0x00000008
.L_823:


//--------------------- .nv.info._Z35group_norm_nhwc_bwd_one_pass_kernelI11Fp16IOBf16WLi256ELi10ELi640EEv26Group_norm_nhwc_bwd_params --------------------------
	.section	.nv.info._Z35group_norm_nhwc_bwd_one_pass_kernelI11Fp16IOBf16WLi256ELi10ELi640EEv26Group_norm_nhwc_bwd_params,"",@"SHT_CUDA_INFO"
	.sectionflags	@""
	.align	4


	//----- nvinfo : EIATTR_CUDA_API_VERSION
	.align		4
        /*0000*/ 	.byte	0x04, 0x37
        /*0002*/ 	.short	(.L_825 - .L_824)
.L_824:
        /*0004*/ 	.word	0x00000082


	//----- nvinfo : EIATTR_KPARAM_INFO
	.align		4
.L_825:
        /*0008*/ 	.byte	0x04, 0x17
        /*000a*/ 	.short	(.L_827 - .L_826)
.L_826:
        /*000c*/ 	.word	0x00000000
        /*0010*/ 	.short	0x0000
        /*0012*/ 	.short	0x0000
        /*0014*/ 	.byte	0x00, 0xf0, 0xe1, 0x02


	//----- nvinfo : EIATTR_SPARSE_MMA_MASK
	.align		4
.L_827:
        /*0018*/ 	.byte	0x03, 0x50
        /*001a*/ 	.short	0x0000


	//----- nvinfo : EIATTR_MAXREG_COUNT
	.align		4
        /*001c*/ 	.byte	0x03, 0x1b
        /*001e*/ 	.short	0x0060


	//----- nvinfo : EIATTR_NUM_BARRIERS
	.align		4
        /*0020*/ 	.byte	0x02, 0x4c
        /*0022*/ 	.byte	0x01
	.zero		1


	//----- nvinfo : EIATTR_MERCURY_ISA_VERSION
	.align		4
        /*0024*/ 	.byte	0x03, 0x5f
        /*0026*/ 	.short	0x0101


	//----- nvinfo : EIATTR_INT_WARP_WIDE_INSTR_OFFSETS
	.align		4
        /*0028*/ 	.byte	0x04, 0x31
        /*002a*/ 	.short	(.L_829 - .L_828)


	//   ....[0]....
.L_828:
        /*002c*/ 	.word	0x00001260


	//----- nvinfo : EIATTR_COOP_GROUP_MASK_REGIDS
	.align		4
.L_829:
        /*0030*/ 	.byte	0x04, 0x29
        /*0032*/ 	.short	(.L_831 - .L_830)


	//   ....[0]....
.L_830:
        /*0034*/ 	.word	0xffffffff


	//   ....[1]....
        /*0038*/ 	.word	0xffffffff


	//   ....[2]....
        /*003c*/ 	.word	0xffffffff


	//   ....[3]....
        /*0040*/ 	.word	0xffffffff


	//   ....[4]....
        /*0044*/ 	.word	0xffffffff


	//   ....[5]....
        /*0048*/ 	.word	0xffffffff


	//   ....[6]....
        /*004c*/ 	.word	0xffffffff


	//   ....[7]....
        /*0050*/ 	.word	0xffffffff


	//   ....[8]....
        /*0054*/ 	.word	0xffffffff


	//   ....[9]....
        /*0058*/ 	.word	0xffffffff


	//----- nvinfo : EIATTR_COOP_GROUP_INSTR_OFFSETS
	.align		4
.L_831:
        /*005c*/ 	.byte	0x04, 0x28
        /*005e*/ 	.short	(.L_833 - .L_832)


	//   ....[0]....
.L_832:
        /*0060*/ 	.word	0x00001000


	//   ....[1]....
        /*0064*/ 	.word	0x00001040


	//   ....[2]....
        /*0068*/ 	.word	0x000010d0


	//   ....[3]....
        /*006c*/ 	.word	0x00001100


	//   ....[4]....
        /*0070*/ 	.word	0x00001140


	//   ....[5]....
        /*0074*/ 	.word	0x00001160


	//   ....[6]....
        /*0078*/ 	.word	0x00001190


	//   ....[7]....
        /*007c*/ 	.word	0x000011b0


	//   ....[8]....
        /*0080*/ 	.word	0x00001200


	//   ....[9]....
        /*0084*/ 	.word	0x00001210


	//----- nvinfo : EIATTR_VRC_CTA_INIT_COUNT
	.align		4
.L_833:
        /*0088*/ 	.byte	0x02, 0x4a
	.zero		1
	.zero		1


	//----- nvinfo : EIATTR_EXIT_INSTR_OFFSETS
	.align		4
        /*008c*/ 	.byte	0x04, 0x1c
        /*008e*/ 	.short	(.L_835 - .L_834)


	//   ....[0]....
.L_834:
        /*0090*/ 	.word	0x00003b40


	//   ....[1]....
        /*0094*/ 	.word	0x00003c80


	//   ....[2]....
        /*0098*/ 	.word	0x00004310


	//   ....[3]....
        /*009c*/ 	.word	0x00004940


	//----- nvinfo : EIATTR_MAX_THREADS
	.align		4
.L_835:
        /*00a0*/ 	.byte	0x04, 0x05
        /*00a2*/ 	.short	(.L_837 - .L_836)
.L_836:
        /*00a4*/ 	.word	0x00000280
        /*00a8*/ 	.word	0x00000001
        /*00ac*/ 	.word	0x00000001


	//----- nvinfo : EIATTR_CRS_STACK_SIZE
	.align		4
.L_837:
        /*00b0*/ 	.byte	0x04, 0x1e
        /*00b2*/ 	.short	(.L_839 - .L_838)
.L_838:
        /*00b4*/ 	.word	0x00000000


	//----- nvinfo : EIATTR_CBANK_PARAM_SIZE
	.align		4
.L_839:
        /*00b8*/ 	.byte	0x03, 0x19
        /*00ba*/ 	.short	0x00b8


	//----- nvinfo : EIATTR_PARAM_CBANK
	.align		4
        /*00bc*/ 	.byte	0x04, 0x0a
        /*00be*/ 	.short	(.L_841 - .L_840)
	.align		4
.L_840:
        /*00c0*/ 	.word	index@(.nv.constant0._Z35group_norm_nhwc_bwd_one_pass_kernelI11Fp16IOBf16WLi256ELi10ELi640EEv26Group_norm_nhwc_bwd_params)
        /*00c4*/ 	.short	0x0380
        /*00c6*/ 	.short	0x00b8


	//----- nvinfo : EIATTR_SW_WAR
	.align		4
.L_841:
        /*00c8*/ 	.byte	0x04, 0x36
        /*00ca*/ 	.short	(.L_843 - .L_842)
.L_842:
        /*00cc*/ 	.word	0x00000008
.L_843:


//--------------------- .nv.info._Z35group_norm_nhwc_bwd_one_pass_kernelI11Fp16IOBf16WLi512ELi10ELi640EEv26Group_norm_nhwc_bwd_params --------------------------
	.section	.nv.info._Z35group_norm_nhwc_bwd_one_pass_kernelI11Fp16IOBf16WLi512ELi10ELi640EEv26Group_norm_nhwc_bwd_params,"",@"SHT_CUDA_INFO"
	.sectionflags	@""
	.align	4


	//----- nvinfo : EIATTR_CUDA_API_VERSION
	.align		4
        /*0000*/ 	.byte	0x04, 0x37
        /*0002*/ 	.short	(.L_845 - .L_844)
.L_844:
        /*0004*/ 	.word	0x00000082


	//----- nvinfo : EIATTR_KPARAM_INFO
	.align		4
.L_845:
        /*0008*/ 	.byte	0x04, 0x17
        /*000a*/ 	.short	(.L_847 - .L_846)
.L_846:
        /*000c*/ 	.word	0x00000000
        /*0010*/ 	.short	0x0000
        /*0012*/ 	.short	0x0000
        /*0014*/ 	.byte	0x00, 0xf0, 0xe1, 0x02


	//----- nvinfo : EIATTR_SPARSE_MMA_MASK
	.align		4
.L_847:
        /*0018*/ 	.byte	0x03, 0x50
        /*001a*/ 	.short	0x0000


	//----- nvinfo : EIATTR_MAXREG_COUNT
	.align		4
        /*001c*/ 	.byte	0x03, 0x1b
        /*001e*/ 	.short	0x0060


	//----- nvinfo : EIATTR_NUM_BARRIERS
	.align		4
        /*0020*/ 	.byte	0x02, 0x4c
        /*0022*/ 	.byte	0x01
	.zero		1


	//----- nvinfo : EIATTR_MERCURY_ISA_VERSION
	.align		4
        /*0024*/ 	.byte	0x03, 0x5f
        /*0026*/ 	.short	0x0101


	//----- nvinfo : EIATTR_INT_WARP_WIDE_INSTR_OFFSETS
	.align		4
        /*0028*/ 	.byte	0x04, 0x31
        /*002a*/ 	.short	(.L_849 - .L_848)


	//   ....[0]....
.L_848:
        /*002c*/ 	.word	0x00001b50


	//----- nvinfo : EIATTR_COOP_GROUP_MASK_REGIDS
	.align		4
.L_849:
        /*0030*/ 	.byte	0x04, 0x29
        /*0032*/ 	.short	(.L_851 - .L_850)


	//   ....[0]....
.L_850:
        /*0034*/ 	.word	0xffffffff


	//   ....[1]....
        /*0038*/ 	.word	0xffffffff


	//   ....[2]....
        /*003c*/ 	.word	0xffffffff


	//   ....[3]....
        /*0040*/ 	.word	0xffffffff


	//   ....[4]....
        /*0044*/ 	.word	0xffffffff


	//   ....[5]....
        /*0048*/ 	.word	0xffffffff


	//   ....[6]....
        /*004c*/ 	.word	0xffffffff


	//   ....[7]....
        /*0050*/ 	.word	0xffffffff


	//   ....[8]....
        /*0054*/ 	.word	0xffffffff


	//   ....[9]....
        /*0058*/ 	.word	0xffffffff


	//----- nvinfo : EIATTR_COOP_GROUP_INSTR_OFFSETS
	.align		4
.L_851:
        /*005c*/ 	.byte	0x04, 0x28
        /*005e*/ 	.short	(.L_853 - .L_852)


	//   ....[0]....
.L_852:
        /*0060*/ 	.word	0x00001920


	//   ....[1]....
        /*0064*/ 	.word	0x00001960


	//   ....[2]....
        /*0068*/ 	.word	0x000019d0


	//   ....[3]....
        /*006c*/ 	.word	0x000019f0


	//   ....[4]....
        /*0070*/ 	.word	0x00001a30


	//   ....[5]....
        /*0074*/ 	.word	0x00001a50


	//   ....[6]....
        /*0078*/ 	.word	0x00001a80


	//   ....[7]....
        /*007c*/ 	.word	0x00001aa0


	//   ....[8]....
        /*0080*/ 	.word	0x00001af0


	//   ....[9]....
        /*0084*/ 	.word	0x00001b00


	//----- nvinfo : EIATTR_VRC_CTA_INIT_COUNT
	.align		4
.L_853:
        /*0088*/ 	.byte	0x02, 0x4a
	.zero		1
	.zero		1


	//----- nvinfo : EIATTR_EXIT_INSTR_OFFSETS
	.align		4
        /*008c*/ 	.byte	0x04, 0x1c
        /*008e*/ 	.short	(.L_855 - .L_854)


	//   ....[0]....
.L_854:
        /*0090*/ 	.word	0x00004a50


	//   ....[1]....
        /*0094*/ 	.word	0x00004b80


	//   ....[2]....
        /*0098*/ 	.word	0x00005160


	//   ....[3]....
        /*009c*/ 	.word	0x00005760


	//----- nvinfo : EIATTR_MAX_THREADS
	.align		4
.L_855:
        /*00a0*/ 	.byte	0x04, 0x05
        /*00a2*/ 	.short	(.L_857 - .L_856)
.L_856:
        /*00a4*/ 	.word	0x00000280
        /*00a8*/ 	.word	0x00000001
        /*00ac*/ 	.word	0x00000001


	//----- nvinfo : EIATTR_CRS_STACK_SIZE
	.align		4
.L_857:
        /*00b0*/ 	.byte	0x04, 0x1e
        /*00b2*/ 	.short	(.L_859 - .L_858)
.L_858:
        /*00b4*/ 	.word	0x00000000


	//----- nvinfo : EIATTR_CBANK_PARAM_SIZE
	.align		4
.L_859:
        /*00b8*/ 	.byte	0x03, 0x19
        /*00ba*/ 	.short	0x00b8


	//----- nvinfo : EIATTR_PARAM_CBANK
	.align		4
        /*00bc*/ 	.byte	0x04, 0x0a
        /*00be*/ 	.short	(.L_861 - .L_860)
	.align		4
.L_860:
        /*00c0*/ 	.word	index@(.nv.constant0._Z35group_norm_nhwc_bwd_one_pass_kernelI11Fp16IOBf16WLi512ELi10ELi640EEv26Group_norm_nhwc_bwd_params)
        /*00c4*/ 	.short	0x0380
        /*00c6*/ 	.short	0x00b8


	//----- nvinfo : EIATTR_SW_WAR
	.align		4
.L_861:
        /*00c8*/ 	.byte	0x04, 0x36
        /*00ca*/ 	.short	(.L_863 - .L_862)
.L_862:
        /*00cc*/ 	.word	0x00000008
.L_863:


//--------------------- .nv.info._Z35group_norm_nhwc_bwd_one_pass_kernelI11Fp16IOFp16WLi64ELi10ELi640EEv26Group_norm_nhwc_bwd_params --------------------------
	.section	.nv.info._Z35group_norm_nhwc_bwd_one_pass_kernelI11Fp16IOFp16WLi64ELi10ELi640EEv26Group_norm_nhwc_bwd_params,"",@"SHT_CUDA_INFO"
	.sectionflags	@""
	.align	4


	//----- nvinfo : EIATTR_CUDA_API_VERSION
	.align		4
        /*0000*/ 	.byte	0x04, 0x37
        /*0002*/ 	.short	(.L_865 - .L_864)
.L_864:
        /*0004*/ 	.word	0x00000082


	//----- nvinfo : EIATTR_KPARAM_INFO
	.align		4
.L_865:
        /*0008*/ 	.byte	0x04, 0x17
        /*000a*/ 	.short	(.L_867 - .L_866)
.L_866:
        /*000c*/ 	.word	0x00000000
        /*0010*/ 	.short	0x0000
        /*0012*/ 	.short	0x0000
        /*0014*/ 	.byte	0x00, 0xf0, 0xe1, 0x02


	//----- nvinfo : EIATTR_SPARSE_MMA_MASK
	.align		4
.L_867:
        /*0018*/ 	.byte	0x03, 0x50
        /*001a*/ 	.short	0x0000


	//----- nvinfo : EIATTR_MAXREG_COUNT
	.align		4
        /*001c*/ 	.byte	0x03, 0x1b
        /*001e*/ 	.short	0x0060


	//----- nvinfo : EIATTR_NUM_BARRIERS
	.align		4
        /*0020*/ 	.byte	0x02, 0x4c
        /*0022*/ 	.byte	0x01
	.zero		1


	//----- nvinfo : EIATTR_MERCURY_ISA_VERSION
	.align		4
        /*0024*/ 	.byte	0x03, 0x5f
        /*0026*/ 	.short	0x0101


	//----- nvinfo : EIATTR_COOP_GROUP_MASK_REGIDS
	.align		4
        /*0028*/ 	.byte	0x04, 0x29
        /*002a*/ 	.short	(.L_869 - .L_868)


	//   ....[0]....
.L_868:
        /*002c*/ 	.word	0xffffffff


	//   ....[1]....
        /*0030*/ 	.word	0xffffffff


	//   ....[2]....
        /*0034*/ 	.word	0xffffffff


	//   ....[3]....
        /*0038*/ 	.word	0xffffffff


	//   ....[4]....
        /*003c*/ 	.word	0xffffffff


	//   ....[5]....
        /*0040*/ 	.word	0xffffffff


	//   ....[6]....
        /*0044*/ 	.word	0xffffffff


	//   ....[7]....
        /*0048*/ 	.word	0xffffffff


	//   ....[8]....
        /*004c*/ 	.word	0xffffffff


	//   ....[9]....
        /*0050*/ 	.word	0xffffffff


	//----- nvinfo : EIATTR_COOP_GROUP_INSTR_OFFSETS
	.align		4
.L_869:
        /*0054*/ 	.byte	0x04, 0x28
        /*0056*/ 	.short	(.L_871 - .L_870)


	//   ....[0]....
.L_870:
        /*0058*/ 	.word	0x00000af0


	//   ....[1]....
        /*005c*/ 	.word	0x00000b10


	//   ....[2]....
        /*0060*/ 	.word	0x00000b40


	//   ....[3]....
        /*0064*/ 	.word	0x00000b60


	//   ....[4]....
        /*0068*/ 	.word	0x00000b90


	//   ....[5]....
        /*006c*/ 	.word	0x00000bb0


	//   ....[6]....
        /*0070*/ 	.word	0x00000c10


	//   ....[7]....
        /*0074*/ 	.word	0x00000c20


	//   ....[8]....
        /*0078*/ 	.word	0x00000c80


	//   ....[9]....
        /*007c*/ 	.word	0x00000c90


	//----- nvinfo : EIATTR_VRC_CTA_INIT_COUNT
	.align		4
.L_871:
        /*0080*/ 	.byte	0x02, 0x4a
	.zero		1
	.zero		1


	//----- nvinfo : EIATTR_EXIT_INSTR_OFFSETS
	.align		4
        /*0084*/ 	.byte	0x04, 0x1c
        /*0086*/ 	.short	(.L_873 - .L_872)


	//   ....[0]....
.L_872:
        /*0088*/ 	.word	0x00003210


	//   ....[1]....
        /*008c*/ 	.word	0x00003350


	//   ....[2]....
        /*0090*/ 	.word	0x000039e0


	//   ....[3]....
        /*0094*/ 	.word	0x00004010


	//----- nvinfo : EIATTR_MAX_THREADS
	.align		4
.L_873:
        /*0098*/ 	.byte	0x04, 0x05
        /*009a*/ 	.short	(.L_875 - .L_874)
.L_874:
        /*009c*/ 	.word	0x00000280
        /*00a0*/ 	.word	0x00000001
        /*00a4*/ 	.word	0x00000001


	//----- nvinfo : EIATTR_CRS_STACK_SIZE
	.align		4
.L_875:
        /*00a8*/ 	.byte	0x04, 0x1e
        /*00aa*/ 	.short	(.L_877 - .L_876)
.L_876:
        /*00ac*/ 	.word	0x00000000


	//----- nvinfo : EIATTR_CBANK_PARAM_SIZE
	.align		4
.L_877:
        /*00b0*/ 	.byte	0x03, 0x19
        /*00b2*/ 	.short	0x00b8


	//----- nvinfo : EIATTR_PARAM_CBANK
	.align		4
        /*00b4*/ 	.byte	0x04, 0x0a
        /*00b6*/ 	.short	(.L_879 - .L_878)
	.align		4
.L_878:
        /*00b8*/ 	.word	index@(.nv.constant0._Z35group_norm_nhwc_bwd_one_pass_kernelI11Fp16IOFp16WLi64ELi10ELi640EEv26Group_norm_nhwc_bwd_params)
        /*00bc*/ 	.short	0x0380
        /*00be*/ 	.short	0x00b8


	//----- nvinfo : EIATTR_SW_WAR
	.align		4
.L_879:
        /*00c0*/ 	.byte	0x04, 0x36
        /*00c2*/ 	.short	(.L_881 - .L_880)
.L_880:
        /*00c4*/ 	.word	0x00000008
.L_881:


//--------------------- .nv.info._Z35group_norm_nhwc_bwd_one_pass_kernelI11Fp16IOFp16WLi128ELi10ELi640EEv26Group_norm_nhwc_bwd_params --------------------------
	.section	.nv.info._Z35group_norm_nhwc_bwd_one_pass_kernelI11Fp16IOFp16WLi128ELi10ELi640EEv26Group_norm_nhwc_bwd_params,"",@"SHT_CUDA_INFO"
	.sectionflags	@""
	.align	4


	//----- nvinfo : EIATTR_CUDA_API_VERSION
	.align		4
        /*0000*/ 	.byte	0x04, 0x37
        /*0002*/ 	.short	(.L_883 - .L_882)
.L_882:
        /*0004*/ 	.word	0x00000082


	//----- nvinfo : EIATTR_KPARAM_INFO
	.align		4
.L_883:
        /*0008*/ 	.byte	0x04, 0x17
        /*000a*/ 	.short	(.L_885 - .L_884)
.L_884:
        /*000c*/ 	.word	0x00000000
        /*0010*/ 	.short	0x0000
        /*0012*/ 	.short	0x0000
        /*0014*/ 	.byte	0x00, 0xf0, 0xe1, 0x02


	//----- nvinfo : EIATTR_SPARSE_MMA_MASK
	.align		4
.L_885:
        /*0018*/ 	.byte	0x03, 0x50
        /*001a*/ 	.short	0x0000


	//----- nvinfo : EIATTR_MAXREG_COUNT
	.align		4
        /*001c*/ 	.byte	0x03, 0x1b
        /*001e*/ 	.short	0x0060


	//----- nvinfo : EIATTR_NUM_BARRIERS
	.align		4
        /*0020*/ 	.byte	0x02, 0x4c
        /*0022*/ 	.byte	0x01
	.zero		1


	//----- nvinfo : EIATTR_MERCURY_ISA_VERSION
	.align		4
        /*0024*/ 	.byte	0x03, 0x5f
        /*0026*/ 	.short	0x0101


	//----- nvinfo : EIATTR_COOP_GROUP_MASK_REGIDS
	.align		4
        /*0028*/ 	.byte	0x04, 0x29
        /*002a*/ 	.short	(.L_887 - .L_886)


	//   ....[0]....
.L_886:
        /*002c*/ 	.word	0xffffffff


	//   ....[1]....
        /*0030*/ 	.word	0xffffffff


	//   ....[2]....
        /*0034*/ 	.word	0xffffffff


	//   ....[3]....
        /*0038*/ 	.word	0xffffffff


	//   ....[4]....
        /*003c*/ 	.word	0xffffffff


	//   ....[5]....
        /*0040*/ 	.word	0xffffffff


	//   ....[6]....
        /*0044*/ 	.word	0xffffffff


	//   ....[7]....
        /*0048*/ 	.word	0xffffffff


	//   ....[8]....
        /*004c*/ 	.word	0xffffffff


	//   ....[9]....
        /*0050*/ 	.word	0xffffffff


	//----- nvinfo : EIATTR_COOP_GROUP_INSTR_OFFSETS
	.align		4
.L_887:
        /*0054*/ 	.byte	0x04, 0x28
        /*0056*/ 	.short	(.L_889 - .L_888)


	//   ....[0]....
.L_888:
        /*0058*/ 	.word	0x00000af0


	//   ....[1]....
        /*005c*/ 	.word	0x00000b10


	//   ....[2]....
        /*0060*/ 	.word	0x00000b40


	//   ....[3]....
        /*0064*/ 	.word	0x00000b60


	//   ....[4]....
        /*0068*/ 	.word	0x00000b90


	//   ....[5]....
        /*006c*/ 	.word	0x00000bb0


	//   ....[6]....
        /*0070*/ 	.word	0x00000c10


	//   ....[7]....
        /*0074*/ 	.word	0x00000c20


	//   ....[8]....
        /*0078*/ 	.word	0x00000c80


	//   ....[9]....
        /*007c*/ 	.word	0x00000c90


	//----- nvinfo : EIATTR_VRC_CTA_INIT_COUNT
	.align		4
.L_889:
        /*0080*/ 	.byte	0x02, 0x4a
	.zero		1
	.zero		1


	//----- nvinfo : EIATTR_EXIT_INSTR_OFFSETS
	.align		4
        /*0084*/ 	.byte	0x04, 0x1c
        /*0086*/ 	.short	(.L_891 - .L_890)


	//   ....[0]....
.L_890:
        /*0088*/ 	.word	0x00003210


	//   ....[1]....
        /*008c*/ 	.word	0x00003350


	//   ....[2]....
        /*0090*/ 	.word	0x000039e0


	//   ....[3]....
        /*0094*/ 	.word	0x00004010


	//----- nvinfo : EIATTR_MAX_THREADS
	.align		4
.L_891:
        /*0098*/ 	.byte	0x04, 0x05
        /*009a*/ 	.short	(.L_893 - .L_892)
.L_892:
        /*009c*/ 	.word	0x00000280
        /*00a0*/ 	.word	0x00000001
        /*00a4*/ 	.word	0x00000001


	//----- nvinfo : EIATTR_CRS_STACK_SIZE
	.align		4
.L_893:
        /*00a8*/ 	.byte	0x04, 0x1e
        /*00aa*/ 	.short	(.L_895 - .L_894)
.L_894:
        /*00ac*/ 	.word	0x00000000


	//----- nvinfo : EIATTR_CBANK_PARAM_SIZE
	.align		4
.L_895:
        /*00b0*/ 	.byte	0x03, 0x19
        /*00b2*/ 	.short	0x00b8


	//----- nvinfo : EIATTR_PARAM_CBANK
	.align		4
        /*00b4*/ 	.byte	0x04, 0x0a
        /*00b6*/ 	.short	(.L_897 - .L_896)
	.align		4
.L_896:
        /*00b8*/ 	.word	index@(.nv.constant0._Z35group_norm_nhwc_bwd_one_pass_kernelI11Fp16IOFp16WLi128ELi10ELi640EEv26Group_norm_nhwc_bwd_params)
        /*00bc*/ 	.short	0x0380
        /*00be*/ 	.short	0x00b8


	//----- nvinfo : EIATTR_SW_WAR
	.align		4
.L_897:
        /*00c0*/ 	.byte	0x04, 0x36
        /*00c2*/ 	.short	(.L_899 - .L_898)
.L_898:
        /*00c4*/ 	.word	0x00000008
.L_899:


//--------------------- .nv.info._Z35group_norm_nhwc_bwd_one_pass_kernelI11Fp16IOFp16WLi256ELi10ELi640EEv26Group_norm_nhwc_bwd_params --------------------------
	.section	.nv.info._Z35group_norm_nhwc_bwd_one_pass_kernelI11Fp16IOFp16WLi256ELi10ELi640EEv26Group_norm_nhwc_bwd_params,"",@"SHT_CUDA_INFO"
	.sectionflags	@""
	.align	4


	//----- nvinfo : EIATTR_CUDA_API_VERSION
	.align		4
        /*0000*/ 	.byte	0x04, 0x37
        /*0002*/ 	.short	(.L_901 - .L_900)
.L_900:
        /*0004*/ 	.word	0x00000082


	//----- nvinfo : EIATTR_KPARAM_INFO
	.align		4
.L_901:
        /*0008*/ 	.byte	0x04, 0x17
        /*000a*/ 	.short	(.L_903 - .L_902)
.L_902:
        /*000c*/ 	.word	0x00000000
        /*0010*/ 	.short	0x0000
        /*0012*/ 	.short	0x0000
        /*0014*/ 	.byte	0x00, 0xf0, 0xe1, 0x02


	//----- nvinfo : EIATTR_SPARSE_MMA_MASK
	.align		4
.L_903:
        /*0018*/ 	.byte	0x03, 0x50
        /*001a*/ 	.short	0x0000


	//----- nvinfo : EIATTR_MAXREG_COUNT
	.align		4
        /*001c*/ 	.byte	0x03, 0x1b
        /*001e*/ 	.short	0x0060


	//----- nvinfo : EIATTR_NUM_BARRIERS
	.align		4
        /*0020*/ 	.byte	0x02, 0x4c
        /*0022*/ 	.byte	0x01
	.zero		1


	//----- nvinfo : EIATTR_MERCURY_ISA_VERSION
	.align		4
        /*0024*/ 	.byte	0x03, 0x5f
        /*0026*/ 	.short	0x0101


	//----- nvinfo : EIATTR_INT_WARP_WIDE_INSTR_OFFSETS
	.align		4
        /*0028*/ 	.byte	0x04, 0x31
        /*002a*/ 	.short	(.L_905 - .L_904)


	//   ....[0]....
.L_904:
        /*002c*/ 	.word	0x00001260


	//----- nvinfo : EIATTR_COOP_GROUP_MASK_REGIDS
	.align		4
.L_905:
        /*0030*/ 	.byte	0x04, 0x29
        /*0032*/ 	.short	(.L_907 - .L_906)


	//   ....[0]....
.L_906:
        /*0034*/ 	.word	0xffffffff


	//   ....[1]....
        /*0038*/ 	.word	0xffffffff


	//   ....[2]....
        /*003c*/ 	.word	0xffffffff


	//   ....[3]....
        /*0040*/ 	.word	0xffffffff


	//   ....[4]....
        /*0044*/ 	.word	0xffffffff


	//   ....[5]....
        /*0048*/ 	.word	0xffffffff


	//   ....[6]....
        /*004c*/ 	.word	0xffffffff


	//   ....[7]....
        /*0050*/ 	.word	0xffffffff


	//   ....[8]....
        /*0054*/ 	.word	0xffffffff


	//   ....[9]....
        /*0058*/ 	.word	0xffffffff


	//----- nvinfo : EIATTR_COOP_GROUP_INSTR_OFFSETS
	.align		4
.L_907:
        /*005c*/ 	.byte	0x04, 0x28
        /*005e*/ 	.short	(.L_909 - .L_908)


	//   ....[0]....
.L_908:
        /*0060*/ 	.word	0x00001000


	//   ....[1]....
        /*0064*/ 	.word	0x00001040


	//   ....[2]....
        /*0068*/ 	.word	0x000010d0


	//   ....[3]....
        /*006c*/ 	.word	0x00001100


	//   ....[4]....
        /*0070*/ 	.word	0x00001140


	//   ....[5]....
        /*0074*/ 	.word	0x00001160


	//   ....[6]....
        /*0078*/ 	.word	0x00001190


	//   ....[7]....
        /*007c*/ 	.word	0x000011b0


	//   ....[8]....
        /*0080*/ 	.word	0x00001200


	//   ....[9]....
        /*0084*/ 	.word	0x00001210


	//----- nvinfo : EIATTR_VRC_CTA_INIT_COUNT
	.align		4
.L_909:
        /*0088*/ 	.byte	0x02, 0x4a
	.zero		1
	.zero		1


	//----- nvinfo : EIATTR_EXIT_INSTR_OFFSETS
	.align		4
        /*008c*/ 	.byte	0x04, 0x1c
        /*008e*/ 	.short	(.L_911 - .L_910)


	//   ....[0]....
.L_910:
        /*0090*/ 	.word	0x00003b40


	//   ....[1]....
        /*0094*/ 	.word	0x00003c80


	//   ....[2]....
        /*0098*/ 	.word	0x00004310


	//   ....[3]....
        /*009c*/ 	.word	0x00004940


	//----- nvinfo : EIATTR_MAX_THREADS
	.align		4
.L_911:
        /*00a0*/ 	.byte	0x04, 0x05
        /*00a2*/ 	.short	(.L_913 - .L_912)
.L_912:
        /*00a4*/ 	.word	0x00000280
        /*00a8*/ 	.word	0x00000001
        /*00ac*/ 	.word	0x00000001


	//----- nvinfo : EIATTR_CRS_STACK_SIZE
	.align		4
.L_913:
        /*00b0*/ 	.byte	0x04, 0x1e
        /*00b2*/ 	.short	(.L_915 - .L_914)
.L_914:
        /*00b4*/ 	.word	0x00000000


	//----- nvinfo : EIATTR_CBANK_PARAM_SIZE
	.align		4
.L_915:
        /*00b8*/ 	.byte	0x03, 0x19
        /*00ba*/ 	.short	0x00b8


	//----- nvinfo : EIATTR_PARAM_CBANK
	.align		4
        /*00bc*/ 	.byte	0x04, 0x0a
        /*00be*/ 	.short	(.L_917 - .L_916)
	.align		4
.L_916:
        /*00c0*/ 	.word	index@(.nv.constant0._Z35group_norm_nhwc_bwd_one_pass_kernelI11Fp16IOFp16WLi256ELi10ELi640EEv26Group_norm_nhwc_bwd_params)
        /*00c4*/ 	.short	0x0380
        /*00c6*/ 	.short	0x00b8


	//----- nvinfo : EIATTR_SW_WAR
	.align		4
.L_917:
        /*00c8*/ 	.byte	0x04, 0x36
        /*00ca*/ 	.short	(.L_919 - .L_918)
.L_918:
        /*00cc*/ 	.word	0x00000008
.L_919:


//--------------------- .nv.info._Z35group_norm_nhwc_bwd_one_pass_kernelI11Fp16IOFp16WLi512ELi10ELi640EEv26Group_norm_nhwc_bwd_params --------------------------
	.section	.nv.info._Z35group_norm_nhwc_bwd_one_pass_kernelI11Fp16IOFp16WLi512ELi10ELi640EEv26Group_norm_nhwc_bwd_params,"",@"SHT_CUDA_INFO"
	.sectionflags	@""
	.align	4


	//----- nvinfo : EIATTR_CUDA_API_VERSION
	.align		4
        /*0000*/ 	.byte	0x04, 0x37
        /*0002*/ 	.short	(.L_921 - .L_920)
.L_920:
        /*0004*/ 	.word	0x00000082


	//----- nvinfo : EIATTR_KPARAM_INFO
	.align		4
.L_921:
        /*0008*/ 	.byte	0x04, 0x17
        /*000a*/ 	.short	(.L_923 - .L_922)
.L_922:
        /*000c*/ 	.word	0x00000000
        /*0010*/ 	.short	0x0000
        /*0012*/ 	.short	0x0000
        /*0014*/ 	.byte	0x00, 0xf0, 0xe1, 0x02


	//----- nvinfo : EIATTR_SPARSE_MMA_MASK
	.align		4
.L_923:
        /*0018*/ 	.byte	0x03, 0x50
        /*001a*/ 	.short	0x0000


	//----- nvinfo : EIATTR_MAXREG_COUNT
	.align		4
        /*001c*/ 	.byte	0x03, 0x1b
        /*001e*/ 	.short	0x0060


	//----- nvinfo : EIATTR_NUM_BARRIERS
	.align		4
        /*0020*/ 	.byte	0x02, 0x4c
        /*0022*/ 	.byte	0x01
	.zero		1


	//----- nvinfo : EIATTR_MERCURY_ISA_VERSION
	.align		4
        /*0024*/ 	.byte	0x03, 0x5f
        /*0026*/ 	.short	0x0101


	//----- nvinfo : EIATTR_INT_WARP_WIDE_INSTR_OFFSETS
	.align		4
        /*0028*/ 	.byte	0x04, 0x31
        /*002a*/ 	.short	(.L_925 - .L_924)


	//   ....[0]....
.L_924:
        /*002c*/ 	.word	0x00001b50


	//----- nvinfo : EIATTR_COOP_GROUP_MASK_REGIDS
	.align		4
.L_925:
        /*0030*/ 	.byte	0x04, 0x29
        /*0032*/ 	.short	(.L_927 - .L_926)


	//   ....[0]....
.L_926:
        /*0034*/ 	.word	0xffffffff


	//   ....[1]....
        /*0038*/ 	.word	0xffffffff


	//   ....[2]....
        /*003c*/ 	.word	0xffffffff


	//   ....[3]....
        /*0040*/ 	.word	0xffffffff


	//   ....[4]....
        /*0044*/ 	.word	0xffffffff


	//   ....[5]....
        /*0048*/ 	.word	0xffffffff


	//   ....[6]....
        /*004c*/ 	.word	0xffffffff


	//   ....[7]....
        /*0050*/ 	.word	0xffffffff


	//   ....[8]....
        /*0054*/ 	.word	0xffffffff


	//   ....[9]....
        /*0058*/ 	.word	0xffffffff


	//----- nvinfo : EIATTR_COOP_GROUP_INSTR_OFFSETS
	.align		4
.L_927:
        /*005c*/ 	.byte	0x04, 0x28
        /*005e*/ 	.short	(.L_929 - .L_928)


	//   ....[0]....
.L_928:
        /*0060*/ 	.word	0x00001920


	//   ....[1]....
        /*0064*/ 	.word	0x00001960


	//   ....[2]....
        /*0068*/ 	.word	0x000019d0


	//   ....[3]....
        /*006c*/ 	.word	0x000019f0


	//   ....[4]....
        /*0070*/ 	.word	0x00001a30


	//   ....[5]....
        /*0074*/ 	.word	0x00001a50


	//   ....[6]....
        /*0078*/ 	.word	0x00001a80


	//   ....[7]....
        /*007c*/ 	.word	0x00001aa0


	//   ....[8]....
        /*0080*/ 	.word	0x00001af0


	//   ....[9]....
        /*0084*/ 	.word	0x00001b00


	//----- nvinfo : EIATTR_VRC_CTA_INIT_COUNT
	.align		4
.L_929:
        /*0088*/ 	.byte	0x02, 0x4a
	.zero		1
	.zero		1


	//----- nvinfo : EIATTR_EXIT_INSTR_OFFSETS
	.align		4
        /*008c*/ 	.byte	0x04, 0x1c
        /*008e*/ 	.short	(.L_931 - .L_930)


	//   ....[0]....
.L_930:
        /*0090*/ 	.word	0x00004a50


	//   ....[1]....
        /*0094*/ 	.word	0x00004b80


	//   ....[2]....
        /*0098*/ 	.word	0x00005160


	//   ....[3]....
        /*009c*/ 	.word	0x00005760


	//----- nvinfo : EIATTR_MAX_THREADS
	.align		4
.L_931:
        /*00a0*/ 	.byte	0x04, 0x05
        /*00a2*/ 	.short	(.L_933 - .L_932)
.L_932:
        /*00a4*/ 	.word	0x00000280
        /*00a8*/ 	.word	0x00000001
        /*00ac*/ 	.word	0x00000001


	//----- nvinfo : EIATTR_CRS_STACK_SIZE
	.align		4
.L_933:
        /*00b0*/ 	.byte	0x04, 0x1e
        /*00b2*/ 	.short	(.L_935 - .L_934)
.L_934:
        /*00b4*/ 	.word	0x00000000


	//----- nvinfo : EIATTR_CBANK_PARAM_SIZE
	.align		4
.L_935:
        /*00b8*/ 	.byte	0x03, 0x19
        /*00ba*/ 	.short	0x00b8


	//----- nvinfo : EIATTR_PARAM_CBANK
	.align		4
        /*00bc*/ 	.byte	0x04, 0x0a
        /*00be*/ 	.short	(.L_937 - .L_936)
	.align		4
.L_936:
        /*00c0*/ 	.word	index@(.nv.constant0._Z35group_norm_nhwc_bwd_one_pass_kernelI11Fp16IOFp16WLi512ELi10ELi640EEv26Group_norm_nhwc_bwd_params)
        /*00c4*/ 	.short	0x0380
        /*00c6*/ 	.short	0x00b8


	//----- nvinfo : EIATTR_SW_WAR
	.align		4
.L_937:
        /*00c8*/ 	.byte	0x04, 0x36
        /*00ca*/ 	.short	(.L_939 - .L_938)
.L_938:
        /*00cc*/ 	.word	0x00000008
.L_939:


//--------------------- .nv.info._Z35group_norm_nhwc_bwd_one_pass_kernelI11Fp32IOFp32WLi64ELi10ELi640EEv26Group_norm_nhwc_bwd_params --------------------------
	.section	.nv.info._Z35group_norm_nhwc_bwd_one_pass_kernelI11Fp32IOFp32WLi64ELi10ELi640EEv26Group_norm_nhwc_bwd_params,"",@"SHT_CUDA_INFO"
	.sectionflags	@""
	.align	4


	//----- nvinfo : EIATTR_CUDA_API_VERSION
	.align		4
        /*0000*/ 	.byte	0x04, 0x37
        /*0002*/ 	.short	(.L_941 - .L_940)
.L_940:
        /*0004*/ 	.word	0x00000082


	//----- nvinfo : EIATTR_KPARAM_INFO
	.align		4
.L_941:
        /*0008*/ 	.byte	0x04, 0x17
        /*000a*/ 	.short	(.L_943 - .L_942)
.L_942:
        /*000c*/ 	.word	0x00000000
        /*0010*/ 	.short	0x0000
        /*0012*/ 	.short	0x0000
        /*0014*/ 	.byte	0x00, 0xf0, 0xe1, 0x02


	//----- nvinfo : EIATTR_SPARSE_MMA_MASK
	.align		4
.L_943:
        /*0018*/ 	.byte	0x03, 0x50
        /*001a*/ 	.short	0x0000


	//----- nvinfo : EIATTR_MAXREG_COUNT
	.align		4
        /*001c*/ 	.byte	0x03, 0x1b
        /*001e*/ 	.short	0x0060


	//----- nvinfo : EIATTR_NUM_BARRIERS
	.align		4
        /*0020*/ 	.byte	0x02, 0x4c
        /*0022*/ 	.byte	0x01
	.zero		1


	//----- nvinfo : EIATTR_MERCURY_ISA_VERSION
	.align		4
        /*0024*/ 	.byte	0x03, 0x5f
        /*0026*/ 	.short	0x0101


	//----- nvinfo : EIATTR_COOP_GROUP_MASK_REGIDS
	.align		4
        /*0028*/ 	.byte	0x04, 0x29
        /*002a*/ 	.short	(.L_945 - .L_944)


	//   ....[0]....
.L_944:
        /*002c*/ 	.word	0xffffffff


	//   ....[1]....
        /*0030*/ 	.word	0xffffffff


	//   ....[2]....
        /*0034*/ 	.word	0xffffffff


	//   ....[3]....
        /*0038*/ 	.word	0xffffffff


	//   ....[4]....
        /*003c*/ 	.word	0xffffffff


	//   ....[5]....
        /*0040*/ 	.word	0xffffffff


	//   ....[6]....
        /*0044*/ 	.word	0xffffffff


	//   ....[7]....
        /*0048*/ 	.word	0xffffffff


	//   ....[8]....
        /*004c*/ 	.word	0xffffffff


	//   ....[9]....
        /*0050*/ 	.word	0xffffffff


	//----- nvinfo : EIATTR_COOP_GROUP_INSTR_OFFSETS
	.align		4
.L_945:
        /*0054*/ 	.byte	0x04, 0x28
        /*0056*/ 	.short	(.L_947 - .L_946)


	//   ....[0]....
.L_946:
        /*0058*/ 	.word	0x00000a00


	//   ....[1]....
        /*005c*/ 	.word	0x00000a20


	//   ....[2]....
        /*0060*/ 	.word	0x00000a50


	//   ....[3]....
        /*0064*/ 	.word	0x00000a70


	//   ....[4]....
        /*0068*/ 	.word	0x00000aa0


	//   ....[5]....
        /*006c*/ 	.word	0x00000ac0


	//   ....[6]....
        /*0070*/ 	.word	0x00000af0


	//   ....[7]....
        /*0074*/ 	.word	0x00000b10


	//   ....[8]....
        /*0078*/ 	.word	0x00000b90


	//   ....[9]....
        /*007c*/ 	.word	0x00000ba0


	//----- nvinfo : EIATTR_VRC_CTA_INIT_COUNT
	.align		4
.L_947:
        /*0080*/ 	.byte	0x02, 0x4a
	.zero		1
	.zero		1


	//----- nvinfo : EIATTR_EXIT_INSTR_OFFSETS
	.align		4
        /*0084*/ 	.byte	0x04, 0x1c
        /*0086*/ 	.short	(.L_949 - .L_948)


	//   ....[0]....
.L_948:
        /*0088*/ 	.word	0x00003120


	//   ....[1]....
        /*008c*/ 	.word	0x00003260


	//   ....[2]....
        /*0090*/ 	.word	0x000038b0


	//   ....[3]....
        /*0094*/ 	.word	0x00003e90


	//----- nvinfo : EIATTR_MAX_THREADS
	.align		4
.L_949:
        /*0098*/ 	.byte	0x04, 0x05
        /*009a*/ 	.short	(.L_951 - .L_950)
.L_950:
        /*009c*/ 	.word	0x00000280
        /*00a0*/ 	.word	0x00000001
        /*00a4*/ 	.word	0x00000001


	//----- nvinfo : EIATTR_CRS_STACK_SIZE
	.align		4
.L_951:
        /*00a8*/ 	.byte	0x04, 0x1e
        /*00aa*/ 	.short	(.L_953 - .L_952)
.L_952:
        /*00ac*/ 	.word	0x00000000


	//----- nvinfo : EIATTR_CBANK_PARAM_SIZE
	.align		4
.L_953:
        /*00b0*/ 	.byte	0x03, 0x19
        /*00b2*/ 	.short	0x00b8


	//----- nvinfo : EIATTR_PARAM_CBANK
	.align		4
        /*00b4*/ 	.byte	0x04, 0x0a
        /*00b6*/ 	.short	(.L_955 - .L_954)
	.align		4
.L_954:
        /*00b8*/ 	.word	index@(.nv.constant0._Z35group_norm_nhwc_bwd_one_pass_kernelI11Fp32IOFp32WLi64ELi10ELi640EEv26Group_norm_nhwc_bwd_params)
        /*00bc*/ 	.short	0x0380
        /*00be*/ 	.short	0x00b8


	//----- nvinfo : EIATTR_SW_WAR
	.align		4
.L_955:
        /*00c0*/ 	.byte	0x04, 0x36
        /*00c2*/ 	.short	(.L_957 - .L_956)
.L_956:
        /*00c4*/ 	.word	0x00000008
.L_957:


//--------------------- .nv.info._Z35group_norm_nhwc_bwd_one_pass_kernelI11Fp32IOFp32WLi128ELi10ELi640EEv26Group_norm_nhwc_bwd_params --------------------------
	.section	.nv.info._Z35group_norm_nhwc_bwd_one_pass_kernelI11Fp32IOFp32WLi128ELi10ELi640EEv26Group_norm_nhwc_bwd_params,"",@"SHT_CUDA_INFO"
	.sectionflags	@""
	.align	4


	//----- nvinfo : EIATTR_CUDA_API_VERSION
	.align		4
        /*0000*/ 	.byte	0x04, 0x37
        /*0002*/ 	.short	(.L_959 - .L_958)
.L_958:
        /*0004*/ 	.word	0x00000082


	//----- nvinfo : EIATTR_KPARAM_INFO
	.align		4
.L_959:
        /*0008*/ 	.byte	0x04, 0x17
        /*000a*/ 	.short	(.L_961 - .L_960)
.L_960:
        /*000c*/ 	.word	0x00000000
        /*0010*/ 	.short	0x0000
        /*0012*/ 	.short	0x0000
        /*0014*/ 	.byte	0x00, 0xf0, 0xe1, 0x02


	//----- nvinfo : EIATTR_SPARSE_MMA_MASK
	.align		4
.L_961:
        /*0018*/ 	.byte	0x03, 0x50
        /*001a*/ 	.short	0x0000


	//----- nvinfo : EIATTR_MAXREG_COUNT
	.align		4
        /*001c*/ 	.byte	0x03, 0x1b
        /*001e*/ 	.short	0x0060


	//----- nvinfo : EIATTR_NUM_BARRIERS
	.align		4
        /*0020*/ 	.byte	0x02, 0x4c
        /*0022*/ 	.byte	0x01
	.zero		1


	//----- nvinfo : EIATTR_MERCURY_ISA_VERSION
	.align		4
        /*0024*/ 	.byte	0x03, 0x5f
        /*0026*/ 	.short	0x0101


	//----- nvinfo : EIATTR_COOP_GROUP_MASK_REGIDS
	.align		4
        /*0028*/ 	.byte	0x04, 0x29
        /*002a*/ 	.short	(.L_963 - .L_962)


	//   ....[0]....
.L_962:
        /*002c*/ 	.word	0xffffffff


	//   ....[1]....
        /*0030*/ 	.word	0xffffffff


	//   ....[2]....
        /*0034*/ 	.word	0xffffffff


	//   ....[3]....
        /*0038*/ 	.word	0xffffffff


	//   ....[4]....
        /*003c*/ 	.word	0xffffffff


	//   ....[5]....
        /*0040*/ 	.word	0xffffffff


	//   ....[6]....
        /*0044*/ 	.word	0xffffffff


	//   ....[7]....
        /*0048*/ 	.word	0xffffffff


	//   ....[8]....
        /*004c*/ 	.word	0xffffffff


	//   ....[9]....
        /*0050*/ 	.word	0xffffffff


	//----- nvinfo : EIATTR_COOP_GROUP_INSTR_OFFSETS
	.align		4
.L_963:
        /*0054*/ 	.byte	0x04, 0x28
        /*0056*/ 	.short	(.L_965 - .L_964)


	//   ....[0]....
.L_964:
        /*0058*/ 	.word	0x00000a00


	//   ....[1]....
        /*005c*/ 	.word	0x00000a20


	//   ....[2]....
        /*0060*/ 	.word	0x00000a50


	//   ....[3]....
        /*0064*/ 	.word	0x00000a70


	//   ....[4]....
        /*0068*/ 	.word	0x00000aa0


	//   ....[5]....
        /*006c*/ 	.word	0x00000ac0


	//   ....[6]....
        /*0070*/ 	.word	0x00000af0


	//   ....[7]....
        /*0074*/ 	.word	0x00000b10


	//   ....[8]....
        /*0078*/ 	.word	0x00000b90


	//   ....[9]....
        /*007c*/ 	.word	0x00000ba0


	//----- nvinfo : EIATTR_VRC_CTA_INIT_COUNT
	.align		4
.L_965:
        /*0080*/ 	.byte	0x02, 0x4a
	.zero		1
	.zero		1


	//----- nvinfo : EIATTR_EXIT_INSTR_OFFSETS
	.align		4
        /*0084*/ 	.byte	0x04, 0x1c
        /*0086*/ 	.short	(.L_967 - .L_966)


	//   ....[0]....
.L_966:
        /*0088*/ 	.word	0x00003120


	//   ....[1]....
        /*008c*/ 	.word	0x00003260


	//   ....[2]....
        /*0090*/ 	.word	0x000038b0


	//   ....[3]....
        /*0094*/ 	.word	0x00003e90


	//----- nvinfo : EIATTR_MAX_THREADS
	.align		4
.L_967:
        /*0098*/ 	.byte	0x04, 0x05
        /*009a*/ 	.short	(.L_969 - .L_968)
.L_968:
        /*009c*/ 	.word	0x00000280
        /*00a0*/ 	.word	0x00000001
        /*00a4*/ 	.word	0x00000001


	//----- nvinfo : EIATTR_CRS_STACK_SIZE
	.align		4
.L_969:
        /*00a8*/ 	.byte	0x04, 0x1e
        /*00aa*/ 	.short	(.L_971 - .L_970)
.L_970:
        /*00ac*/ 	.word	0x00000000


	//----- nvinfo : EIATTR_CBANK_PARAM_SIZE
	.align		4
.L_971:
        /*00b0*/ 	.byte	0x03, 0x19
        /*00b2*/ 	.short	0x00b8


	//----- nvinfo : EIATTR_PARAM_CBANK
	.align		4
        /*00b4*/ 	.byte	0x04, 0x0a
        /*00b6*/ 	.short	(.L_973 - .L_972)
	.align		4
.L_972:
        /*00b8*/ 	.word	index@(.nv.constant0._Z35group_norm_nhwc_bwd_one_pass_kernelI11Fp32IOFp32WLi128ELi10ELi640EEv26Group_norm_nhwc_bwd_params)
        /*00bc*/ 	.short	0x0380
        /*00be*/ 	.short	0x00b8


	//----- nvinfo : EIATTR_SW_WAR
	.align		4
.L_973:
        /*00c0*/ 	.byte	0x04, 0x36
        /*00c2*/ 	.short	(.L_975 - .L_974)
.L_974:
        /*00c4*/ 	.word	0x00000008
.L_975:


//--------------------- .nv.info._Z35group_norm_nhwc_bwd_one_pass_kernelI11Fp32IOFp32WLi256ELi10ELi640EEv26Group_norm_nhwc_bwd_params --------------------------
	.section	.nv.info._Z35group_norm_nhwc_bwd_one_pass_kernelI11Fp32IOFp32WLi256ELi10ELi640EEv26Group_norm_nhwc_bwd_params,"",@"SHT_CUDA_INFO"
	.sectionflags	@""
	.align	4


	//----- nvinfo : EIATTR_CUDA_API_VERSION
	.align		4
        /*0000*/ 	.byte	0x04, 0x37
        /*0002*/ 	.short	(.L_977 - .L_976)
.L_976:
        /*0004*/ 	.word	0x00000082


	//----- nvinfo : EIATTR_KPARAM_INFO
	.align		4
.L_977:
        /*0008*/ 	.byte	0x04, 0x17
        /*000a*/ 	.short	(.L_979 - .L_978)
.L_978:
        /*000c*/ 	.word	0x00000000
        /*0010*/ 	.short	0x0000
        /*0012*/ 	.short	0x0000
        /*0014*/ 	.byte	0x00, 0xf0, 0xe1, 0x02


	//----- nvinfo : EIATTR_SPARSE_MMA_MASK
	.align		4
.L_979:
        /*0018*/ 	.byte	0x03, 0x50
        /*001a*/ 	.short	0x0000


	//----- nvinfo : EIATTR_MAXREG_COUNT
	.align		4
        /*001c*/ 	.byte	0x03, 0x1b
        /*001e*/ 	.short	0x0060


	//----- nvinfo : EIATTR_NUM_BARRIERS
	.align		4
        /*0020*/ 	.byte	0x02, 0x4c
        /*0022*/ 	.byte	0x01
	.zero		1


	//----- nvinfo : EIATTR_MERCURY_ISA_VERSION
	.align		4
        /*0024*/ 	.byte	0x03, 0x5f
        /*0026*/ 	.short	0x0101


	//----- nvinfo : EIATTR_INT_WARP_WIDE_INSTR_OFFSETS
	.align		4
        /*0028*/ 	.byte	0x04, 0x31
        /*002a*/ 	.short	(.L_981 - .L_980)


	//   ....[0]....
.L_980:
        /*002c*/ 	.word	0x00001120


	//----- nvinfo : EIATTR_COOP_GROUP_MASK_REGIDS
	.align		4
.L_981:
        /*0030*/ 	.byte	0x04, 0x29
        /*0032*/ 	.short	(.L_983 - .L_982)


	//   ....[0]....
.L_982:
        /*0034*/ 	.word	0xffffffff


	//   ....[1]....
        /*0038*/ 	.word	0xffffffff


	//   ....[2]....
        /*003c*/ 	.word	0xffffffff


	//   ....[3]....
        /*0040*/ 	.word	0xffffffff


	//   ....[4]....
        /*0044*/ 	.word	0xffffffff


	//   ....[5]....
        /*0048*/ 	.word	0xffffffff


	//   ....[6]....
        /*004c*/ 	.word	0xffffffff


	//   ....[7]....
        /*0050*/ 	.word	0xffffffff


	//   ....[8]....
        /*0054*/ 	.word	0xffffffff


	//   ....[9]....
        /*0058*/ 	.word	0xffffffff


	//----- nvinfo : EIATTR_COOP_GROUP_INSTR_OFFSETS
	.align		4
.L_983:
        /*005c*/ 	.byte	0x04, 0x28
        /*005e*/ 	.short	(.L_985 - .L_984)


	//   ....[0]....
.L_984:
        /*0060*/ 	.word	0x00000ee0


	//   ....[1]....
        /*0064*/ 	.word	0x00000f10


	//   ....[2]....
        /*0068*/ 	.word	0x00000fa0


	//   ....[3]....
        /*006c*/ 	.word	0x00000fb0


	//   ....[4]....
        /*0070*/ 	.word	0x00000fe0


	//   ....[5]....
        /*0074*/ 	.word	0x00001000


	//   ....[6]....
        /*0078*/ 	.word	0x00001030


	//   ....[7]....
        /*007c*/ 	.word	0x00001050


	//   ....[8]....
        /*0080*/ 	.word	0x000010c0


	//   ....[9]....
        /*0084*/ 	.word	0x000010d0


	//----- nvinfo : EIATTR_VRC_CTA_INIT_COUNT
	.align		4
.L_985:
        /*0088*/ 	.byte	0x02, 0x4a
	.zero		1
	.zero		1


	//----- nvinfo : EIATTR_EXIT_INSTR_OFFSETS
	.align		4
        /*008c*/ 	.byte	0x04, 0x1c
        /*008e*/ 	.short	(.L_987 - .L_986)


	//   ....[0]....
.L_986:
        /*0090*/ 	.word	0x00003860


	//   ....[1]....
        /*0094*/ 	.word	0x00003990


	//   ....[2]....
        /*0098*/ 	.word	0x00003f60


	//   ....[3]....
        /*009c*/ 	.word	0x00004510


	//----- nvinfo : EIATTR_MAX_THREADS
	.align		4
.L_987:
        /*00a0*/ 	.byte	0x04, 0x05
        /*00a2*/ 	.short	(.L_989 - .L_988)
.L_988:
        /*00a4*/ 	.word	0x00000280
        /*00a8*/ 	.word	0x00000001
        /*00ac*/ 	.word	0x00000001


	//----- nvinfo : EIATTR_CRS_STACK_SIZE
	.align		4
.L_989:
        /*00b0*/ 	.byte	0x04, 0x1e
        /*00b2*/ 	.short	(.L_991 - .L_990)
.L_990:
        /*00b4*/ 	.word	0x00000000


	//----- nvinfo : EIATTR_CBANK_PARAM_SIZE
	.align		4
.L_991:
        /*00b8*/ 	.byte	0x03, 0x19
        /*00ba*/ 	.short	0x00b8


	//----- nvinfo : EIATTR_PARAM_CBANK
	.align		4
        /*00bc*/ 	.byte	0x04, 0x0a
        /*00be*/ 	.short	(.L_993 - .L_992)
	.align		4
.L_992:
        /*00c0*/ 	.word	index@(.nv.constant0._Z35group_norm_nhwc_bwd_one_pass_kernelI11Fp32IOFp32WLi256ELi10ELi640EEv26Group_norm_nhwc_bwd_params)
        /*00c4*/ 	.short	0x0380
        /*00c6*/ 	.short	0x00b8


	//----- nvinfo : EIATTR_SW_WAR
	.align		4
.L_993:
        /*00c8*/ 	.byte	0x04, 0x36
        /*00ca*/ 	.short	(.L_995 - .L_994)
.L_994:
        /*00cc*/ 	.word	0x00000008
.L_995:


//--------------------- .nv.info._Z35group_norm_nhwc_bwd_one_pass_kernelI11Fp32IOFp32WLi512ELi10ELi640EEv26Group_norm_nhwc_bwd_params --------------------------
	.section	.nv.info._Z35group_norm_nhwc_bwd_one_pass_kernelI11Fp32IOFp32WLi512ELi10ELi640EEv26Group_norm_nhwc_bwd_params,"",@"SHT_CUDA_INFO"
	.sectionflags	@""
	.align	4


	//----- nvinfo : EIATTR_CUDA_API_VERSION
	.align		4
        /*0000*/ 	.byte	0x04, 0x37
        /*0002*/ 	.short	(.L_997 - .L_996)
.L_996:
        /*0004*/ 	.word	0x00000082


	//----- nvinfo : EIATTR_KPARAM_INFO
	.align		4
.L_997:
        /*0008*/ 	.byte	0x04, 0x17
        /*000a*/ 	.short	(.L_999 - .L_998)
.L_998:
        /*000c*/ 	.word	0x00000000
        /*0010*/ 	.short	0x0000
        /*0012*/ 	.short	0x0000
        /*0014*/ 	.byte	0x00, 0xf0, 0xe1, 0x02


	//----- nvinfo : EIATTR_SPARSE_MMA_MASK
	.align		4
.L_999:
        /*0018*/ 	.byte	0x03, 0x50
        /*001a*/ 	.short	0x0000


	//----- nvinfo : EIATTR_MAXREG_COUNT
	.align		4
        /*001c*/ 	.byte	0x03, 0x1b
        /*001e*/ 	.short	0x0060


	//----- nvinfo : EIATTR_NUM_BARRIERS
	.align		4
        /*0020*/ 	.byte	0x02, 0x4c
        /*0022*/ 	.byte	0x01
	.zero		1


	//----- nvinfo : EIATTR_MERCURY_ISA_VERSION
	.align		4
        /*0024*/ 	.byte	0x03, 0x5f
        /*0026*/ 	.short	0x0101


	//----- nvinfo : EIATTR_INT_WARP_WIDE_INSTR_OFFSETS
	.align		4
        /*0028*/ 	.byte	0x04, 0x31
        /*002a*/ 	.short	(.L_1001 - .L_1000)


	//   ....[0]....
.L_1000:
        /*002c*/ 	.word	0x000019b0


	//   ....[1]....
        /*0030*/ 	.word	0x00003160


	//   ....[2]....
        /*0034*/ 	.word	0x00003180


	//   ....[3]....
        /*0038*/ 	.word	0x00003270


	//   ....[4]....
        /*003c*/ 	.word	0x00003290


	//   ....[5]....
        /*0040*/ 	.word	0x000032c0


	//   ....[6]....
        /*0044*/ 	.word	0x000033e0


	//   ....[7]....
        /*0048*/ 	.word	0x000033f0


	//   ....[8]....
        /*004c*/ 	.word	0x00003410


	//----- nvinfo : EIATTR_COOP_GROUP_MASK_REGIDS
	.align		4
.L_1001:
        /*0050*/ 	.byte	0x04, 0x29
        /*0052*/ 	.short	(.L_1003 - .L_1002)


	//   ....[0]....
.L_1002:
        /*0054*/ 	.word	0xffffffff


	//   ....[1]....
        /*0058*/ 	.word	0xffffffff


	//   ....[2]....
        /*005c*/ 	.word	0xffffffff


	//   ....[3]....
        /*0060*/ 	.word	0xffffffff


	//   ....[4]....
        /*0064*/ 	.word	0xffffffff


	//   ....[5]....
        /*0068*/ 	.word	0xffffffff


	//   ....[6]....
        /*006c*/ 	.word	0xffffffff


	//   ....[7]....
        /*0070*/ 	.word	0xffffffff


	//   ....[8]....
        /*0074*/ 	.word	0xffffffff


	//   ....[9]....
        /*0078*/ 	.word	0xffffffff


	//----- nvinfo : EIATTR_COOP_GROUP_INSTR_OFFSETS
	.align		4
.L_1003:
        /*007c*/ 	.byte	0x04, 0x28
        /*007e*/ 	.short	(.L_1005 - .L_1004)


	//   ....[0]....
.L_1004:
        /*0080*/ 	.word	0x00001770


	//   ....[1]....
        /*0084*/ 	.word	0x00001790


	//   ....[2]....
        /*0088*/ 	.word	0x00001850


	//   ....[3]....
        /*008c*/ 	.word	0x00001860


	//   ....[4]....
        /*0090*/ 	.word	0x00001890


	//   ....[5]....
        /*0094*/ 	.word	0x000018b0


	//   ....[6]....
        /*0098*/ 	.word	0x000018f0


	//   ....[7]....
        /*009c*/ 	.word	0x00001900


	//   ....[8]....
        /*00a0*/ 	.word	0x00001950


	//   ....[9]....
        /*00a4*/ 	.word	0x00001960


	//----- nvinfo : EIATTR_VRC_CTA_INIT_COUNT
	.align		4
.L_1005:
        /*00a8*/ 	.byte	0x02, 0x4a
	.zero		1
	.zero		1


	//----- nvinfo : EIATTR_EXIT_INSTR_OFFSETS
	.align		4
        /*00ac*/ 	.byte	0x04, 0x1c
        /*00ae*/ 	.short	(.L_1007 - .L_1006)


	//   ....[0]....
.L_1006:
        /*00b0*/ 	.word	0x000048e0


	//   ....[1]....
        /*00b4*/ 	.word	0x00004a10


	//   ....[2]....
        /*00b8*/ 	.word	0x00004ff0


	//   ....[3]....
        /*00bc*/ 	.word	0x000055a0


	//----- nvinfo : EIATTR_MAX_THREADS
	.align		4
.L_1007:
        /*00c0*/ 	.byte	0x04, 0x05
        /*00c2*/ 	.short	(.L_1009 - .L_1008)
.L_1008:
        /*00c4*/ 	.word	0x00000280
        /*00c8*/ 	.word	0x00000001
        /*00cc*/ 	.word	0x00000001


	//----- nvinfo : EIATTR_CRS_STACK_SIZE
	.align		4
.L_1009:
        /*00d0*/ 	.byte	0x04, 0x1e
        /*00d2*/ 	.short	(.L_1011 - .L_1010)
.L_1010:
        /*00d4*/ 	.word	0x00000000


	//----- nvinfo : EIATTR_CBANK_PARAM_SIZE
	.align		4
.L_1011:
        /*00d8*/ 	.byte	0x03, 0x19
        /*00da*/ 	.short	0x00b8


	//----- nvinfo : EIATTR_PARAM_CBANK
	.align		4
        /*00dc*/ 	.byte	0x04, 0x0a
        /*00de*/ 	.short	(.L_1013 - .L_1012)
	.align		4
.L_1012:
        /*00e0*/ 	.word	index@(.nv.constant0._Z35group_norm_nhwc_bwd_one_pass_kernelI11Fp32IOFp32WLi512ELi10ELi640EEv26Group_norm_nhwc_bwd_params)
        /*00e4*/ 	.short	0x0380
        /*00e6*/ 	.short	0x00b8


	//----- nvinfo : EIATTR_SW_WAR
	.align		4
.L_1013:
        /*00e8*/ 	.byte	0x04, 0x36
        /*00ea*/ 	.short	(.L_1015 - .L_1014)
.L_1014:
        /*00ec*/ 	.word	0x00000008
.L_1015:


//--------------------- .nv.info._Z35group_norm_nhwc_bwd_one_pass_kernelI11Fp32IOBf16WLi64ELi10ELi640EEv26Group_norm_nhwc_bwd_params --------------------------
	.section	.nv.info._Z35group_norm_nhwc_bwd_one_pass_kernelI11Fp32IOBf16WLi64ELi10ELi640EEv26Group_norm_nhwc_bwd_params,"",@"SHT_CUDA_INFO"
	.sectionflags	@""
	.align	4


	//----- nvinfo : EIATTR_CUDA_API_VERSION
	.align		4
        /*0000*/ 	.byte	0x04, 0x37
        /*0002*/ 	.short	(.L_1017 - .L_1016)
.L_1016:
        /*0004*/ 	.word	0x00000082


	//----- nvinfo : EIATTR_KPARAM_INFO
	.align		4
.L_1017:
        /*0008*/ 	.byte	0x04, 0x17
        /*000a*/ 	.short	(.L_1019 - .L_1018)
.L_1018:
        /*000c*/ 	.word	0x00000000
        /*0010*/ 	.short	0x0000
        /*0012*/ 	.short	0x0000
        /*0014*/ 	.byte	0x00, 0xf0, 0xe1, 0x02


	//----- nvinfo : EIATTR_SPARSE_MMA_MASK
	.align		4
.L_1019:
        /*0018*/ 	.byte	0x03, 0x50
        /*001a*/ 	.short	0x0000


	//----- nvinfo : EIATTR_MAXREG_COUNT
	.align		4
        /*001c*/ 	.byte	0x03, 0x1b
        /*001e*/ 	.short	0x0060


	//----- nvinfo : EIATTR_NUM_BARRIERS
	.align		4
        /*0020*/ 	.byte	0x02, 0x4c
        /*0022*/ 	.byte	0x01
	.zero		1


	//----- nvinfo : EIATTR_MERCURY_ISA_VERSION
	.align		4
        /*0024*/ 	.byte	0x03, 0x5f
        /*0026*/ 	.short	0x0101


	//----- nvinfo : EIATTR_COOP_GROUP_MASK_REGIDS
	.align		4
        /*0028*/ 	.byte	0x04, 0x29
        /*002a*/ 	.short	(.L_1021 - .L_1020)


	//   ....[0]....
.L_1020:
        /*002c*/ 	.word	0xffffffff


	//   ....[1]....
        /*0030*/ 	.word	0xffffffff


	//   ....[2]....
        /*0034*/ 	.word	0xffffffff


	//   ....[3]....
        /*0038*/ 	.word	0xffffffff


	//   ....[4]....
        /*003c*/ 	.word	0xffffffff


	//   ....[5]....
        /*0040*/ 	.word	0xffffffff


	//   ....[6]....
        /*0044*/ 	.word	0xffffffff


	//   ....[7]....
        /*0048*/ 	.word	0xffffffff


	//   ....[8]....
        /*004c*/ 	.word	0xffffffff


	//   ....[9]....
        /*0050*/ 	.word	0xffffffff


	//----- nvinfo : EIATTR_COOP_GROUP_INSTR_OFFSETS
	.align		4
.L_1021:
        /*0054*/ 	.byte	0x04, 0x28
        /*0056*/ 	.short	(.L_1023 - .L_1022)


	//   ....[0]....
.L_1022:
        /*0058*/ 	.word	0x00000a70


	//   ....[1]....
        /*005c*/ 	.word	0x00000a90


	//   ....[2]....
        /*0060*/ 	.word	0x00000ac0


	//   ....[3]....
        /*0064*/ 	.word	0x00000ae0


	//   ....[4]....
        /*0068*/ 	.word	0x00000b10


	//   ....[5]....
        /*006c*/ 	.word	0x00000b30


	//   ....[6]....
        /*0070*/ 	.word	0x00000b60


	//   ....[7]....
        /*0074*/ 	.word	0x00000b80


	//   ....[8]....
        /*0078*/ 	.word	0x00000c00


	//   ....[9]....
        /*007c*/ 	.word	0x00000c10


	//----- nvinfo : EIATTR_VRC_CTA_INIT_COUNT
	.align		4
.L_1023:
        /*0080*/ 	.byte	0x02, 0x4a
	.zero		1
	.zero		1


	//----- nvinfo : EIATTR_EXIT_INSTR_OFFSETS
	.align		4
        /*0084*/ 	.byte	0x04, 0x1c
        /*0086*/ 	.short	(.L_1025 - .L_1024)


	//   ....[0]....
.L_1024:
        /*0088*/ 	.word	0x000031a0


	//   ....[1]....
        /*008c*/ 	.word	0x000032e0


	//   ....[2]....
        /*0090*/ 	.word	0x00003940


	//   ....[3]....
        /*0094*/ 	.word	0x00003f70


	//----- nvinfo : EIATTR_MAX_THREADS
	.align		4
.L_1025:
        /*0098*/ 	.byte	0x04, 0x05
        /*009a*/ 	.short	(.L_1027 - .L_1026)
.L_1026:
        /*009c*/ 	.word	0x00000280
        /*00a0*/ 	.word	0x00000001
        /*00a4*/ 	.word	0x00000001


	//----- nvinfo : EIATTR_CRS_STACK_SIZE
	.align		4
.L_1027:
        /*00a8*/ 	.byte	0x04, 0x1e
        /*00aa*/ 	.short	(.L_1029 - .L_1028)
.L_1028:
        /*00ac*/ 	.word	0x00000000


	//----- nvinfo : EIATTR_CBANK_PARAM_SIZE
	.align		4
.L_1029:
        /*00b0*/ 	.byte	0x03, 0x19
        /*00b2*/ 	.short	0x00b8


	//----- nvinfo : EIATTR_PARAM_CBANK
	.align		4
        /*00b4*/ 	.byte	0x04, 0x0a
        /*00b6*/ 	.short	(.L_1031 - .L_1030)
	.align		4
.L_1030:
        /*00b8*/ 	.word	index@(.nv.constant0._Z35group_norm_nhwc_bwd_one_pass_kernelI11Fp32IOBf16WLi64ELi10ELi640EEv26Group_norm_nhwc_bwd_params)
        /*00bc*/ 	.short	0x0380
        /*00be*/ 	.short	0x00b8


	//----- nvinfo : EIATTR_SW_WAR
	.align		4
.L_1031:
        /*00c0*/ 	.byte	0x04, 0x36
        /*00c2*/ 	.short	(.L_1033 - .L_1032)
.L_1032:
        /*00c4*/ 	.word	0x00000008
.L_1033:


//--------------------- .nv.info._Z35group_norm_nhwc_bwd_one_pass_kernelI11Fp32IOBf16WLi128ELi10ELi640EEv26Group_norm_nhwc_bwd_params --------------------------
	.section	.nv.info._Z35group_norm_nhwc_bwd_one_pass_kernelI11Fp32IOBf16WLi128ELi10ELi640EEv26Group_norm_nhwc_bwd_params,"",@"SHT_CUDA_INFO"
	.sectionflags	@""
	.align	4


	//----- nvinfo : EIATTR_CUDA_API_VERSION
	.align		4
        /*0000*/ 	.byte	0x04, 0x37
        /*0002*/ 	.short	(.L_1035 - .L_1034)
.L_1034:
        /*0004*/ 	.word	0x00000082


	//----- nvinfo : EIATTR_KPARAM_INFO
	.align		4
.L_1035:
        /*0008*/ 	.byte	0x04, 0x17
        /*000a*/ 	.short	(.L_1037 - .L_1036)
.L_1036:
        /*000c*/ 	.word	0x00000000
        /*0010*/ 	.short	0x0000
        /*0012*/ 	.short	0x0000
        /*0014*/ 	.byte	0x00, 0xf0, 0xe1, 0x02


	//----- nvinfo : EIATTR_SPARSE_MMA_MASK
	.align		4
.L_1037:
        /*0018*/ 	.byte	0x03, 0x50
        /*001a*/ 	.short	0x0000


	//----- nvinfo : EIATTR_MAXREG_COUNT
	.align		4
        /*001c*/ 	.byte	0x03, 0x1b
        /*001e*/ 	.short	0x0060


	//----- nvinfo : EIATTR_NUM_BARRIERS
	.align		4
        /*0020*/ 	.byte	0x02, 0x4c
        /*0022*/ 	.byte	0x01
	.zero		1


	//----- nvinfo : EIATTR_MERCURY_ISA_VERSION
	.align		4
        /*0024*/ 	.byte	0x03, 0x5f
        /*0026*/ 	.short	0x0101


	//----- nvinfo : EIATTR_COOP_GROUP_MASK_REGIDS
	.align		4
        /*0028*/ 	.byte	0x04, 0x29
        /*002a*/ 	.short	(.L_1039 - .L_1038)


	//   ....[0]....
.L_1038:
        /*002c*/ 	.word	0xffffffff


	//   ....[1]....
        /*0030*/ 	.word	0xffffffff


	//   ....[2]....
        /*0034*/ 	.word	0xffffffff


	//   ....[3]....
        /*0038*/ 	.word	0xffffffff


	//   ....[4]....
        /*003c*/ 	.word	0xffffffff


	//   ....[5]....
        /*0040*/ 	.word	0xffffffff


	//   ....[6]....
        /*0044*/ 	.word	0xffffffff


	//   ....[7]....
        /*0048*/ 	.word	0xffffffff


	//   ....[8]....
        /*004c*/ 	.word	0xffffffff


	//   ....[9]....
        /*0050*/ 	.word	0xffffffff


	//----- nvinfo : EIATTR_COOP_GROUP_INSTR_OFFSETS
	.align		4
.L_1039:
        /*0054*/ 	.byte	0x04, 0x28
        /*0056*/ 	.short	(.L_1041 - .L_1040)


	//   ....[0]....
.L_1040:
        /*0058*/ 	.word	0x00000a70


	//   ....[1]....
        /*005c*/ 	.word	0x00000a90


	//   ....[2]....
        /*0060*/ 	.word	0x00000ac0


	//   ....[3]....
        /*0064*/ 	.word	0x00000ae0


	//   ....[4]....
        /*0068*/ 	.word	0x00000b10


	//   ....[5]....
        /*006c*/ 	.word	0x00000b30


	//   ....[6]....
        /*0070*/ 	.word	0x00000b60


	//   ....[7]....
        /*0074*/ 	.word	0x00000b80


	//   ....[8]....
        /*0078*/ 	.word	0x00000c00


	//   ....[9]....
        /*007c*/ 	.word	0x00000c10


	//----- nvinfo : EIATTR_VRC_CTA_INIT_COUNT
	.align		4
.L_1041:
        /*0080*/ 	.byte	0x02, 0x4a
	.zero		1
	.zero		1


	//----- nvinfo : EIATTR_EXIT_INSTR_OFFSETS
	.align		4
        /*0084*/ 	.byte	0x04, 0x1c
        /*0086*/ 	.short	(.L_1043 - .L_1042)


	//   ....[0]....
.L_1042:
        /*0088*/ 	.word	0x000031a0


	//   ....[1]....
        /*008c*/ 	.word	0x000032e0


	//   ....[2]....
        /*0090*/ 	.word	0x00003940


	//   ....[3]....
        /*0094*/ 	.word	0x00003f70


	//----- nvinfo : EIATTR_MAX_THREADS
	.align		4
.L_1043:
        /*0098*/ 	.byte	0x04, 0x05
        /*009a*/ 	.short	(.L_1045 - .L_1044)
.L_1044:
        /*009c*/ 	.word	0x00000280
        /*00a0*/ 	.word	0x00000001
        /*00a4*/ 	.word	0x00000001


	//----- nvinfo : EIATTR_CRS_STACK_SIZE
	.align		4
.L_1045:
        /*00a8*/ 	.byte	0x04, 0x1e
        /*00aa*/ 	.short	(.L_1047 - .L_1046)
.L_1046:
        /*00ac*/ 	.word	0x00000000


	//----- nvinfo : EIATTR_CBANK_PARAM_SIZE
	.align		4
.L_1047:
        /*00b0*/ 	.byte	0x03, 0x19
        /*00b2*/ 	.short	0x00b8


	//----- nvinfo : EIATTR_PARAM_CBANK
	.align		4
        /*00b4*/ 	.byte	0x04, 0x0a
        /*00b6*/ 	.short	(.L_1049 - .L_1048)
	.align		4
.L_1048:
        /*00b8*/ 	.word	index@(.nv.constant0._Z35group_norm_nhwc_bwd_one_pass_kernelI11Fp32IOBf16WLi128ELi10ELi640EEv26Group_norm_nhwc_bwd_params)
        /*00bc*/ 	.short	0x0380
        /*00be*/ 	.short	0x00b8


	//----- nvinfo : EIATTR_SW_WAR
	.align		4
.L_1049:
        /*00c0*/ 	.byte	0x04, 0x36
        /*00c2*/ 	.short	(.L_1051 - .L_1050)
.L_1050:
        /*00c4*/ 	.word	0x00000008
.L_1051:


//--------------------- .nv.info._Z35group_norm_nhwc_bwd_one_pass_kernelI11Fp32IOBf16WLi256ELi10ELi640EEv26Group_norm_nhwc_bwd_params --------------------------
	.section	.nv.info._Z35group_norm_nhwc_bwd_one_pass_kernelI11Fp32IOBf16WLi256ELi10ELi640EEv26Group_norm_nhwc_bwd_params,"",@"SHT_CUDA_INFO"
	.sectionflags	@""
	.align	4


	//----- nvinfo : EIATTR_CUDA_API_VERSION
	.align		4
        /*0000*/ 	.byte	0x04, 0x37
        /*0002*/ 	.short	(.L_1053 - .L_1052)
.L_1052:
        /*0004*/ 	.word	0x00000082


	//----- nvinfo : EIATTR_KPARAM_INFO
	.align		4
.L_1053:
        /*0008*/ 	.byte	0x04, 0x17
        /*000a*/ 	.short	(.L_1055 - .L_1054)
.L_1054:
        /*000c*/ 	.word	0x00000000
        /*0010*/ 	.short	0x0000
        /*0012*/ 	.short	0x0000
        /*0014*/ 	.byte	0x00, 0xf0, 0xe1, 0x02


	//----- nvinfo : EIATTR_SPARSE_MMA_MASK
	.align		4
.L_1055:
        /*0018*/ 	.byte	0x03, 0x50
        /*001a*/ 	.short	0x0000


	//----- nvinfo : EIATTR_MAXREG_COUNT
	.align		4
        /*001c*/ 	.byte	0x03, 0x1b
        /*001e*/ 	.short	0x0060


	//----- nvinfo : EIATTR_NUM_BARRIERS
	.align		4
        /*0020*/ 	.byte	0x02, 0x4c
        /*0022*/ 	.byte	0x01
	.zero		1


	//----- nvinfo : EIATTR_MERCURY_ISA_VERSION
	.align		4
        /*0024*/ 	.byte	0x03, 0x5f
        /*0026*/ 	.short	0x0101


	//----- nvinfo : EIATTR_INT_WARP_WIDE_INSTR_OFFSETS
	.align		4
        /*0028*/ 	.byte	0x04, 0x31
        /*002a*/ 	.short	(.L_1057 - .L_1056)


	//   ....[0]....
.L_1056:
        /*002c*/ 	.word	0x000011a0


	//----- nvinfo : EIATTR_COOP_GROUP_MASK_REGIDS
	.align		4
.L_1057:
        /*0030*/ 	.byte	0x04, 0x29
        /*0032*/ 	.short	(.L_1059 - .L_1058)


	//   ....[0]....
.L_1058:
        /*0034*/ 	.word	0xffffffff


	//   ....[1]....
        /*0038*/ 	.word	0xffffffff


	//   ....[2]....
        /*003c*/ 	.word	0xffffffff


	//   ....[3]....
        /*0040*/ 	.word	0xffffffff


	//   ....[4]....
        /*0044*/ 	.word	0xffffffff


	//   ....[5]....
        /*0048*/ 	.word	0xffffffff


	//   ....[6]....
        /*004c*/ 	.word	0xffffffff


	//   ....[7]....
        /*0050*/ 	.word	0xffffffff


	//   ....[8]....
        /*0054*/ 	.word	0xffffffff


	//   ....[9]....
        /*0058*/ 	.word	0xffffffff


	//----- nvinfo : EIATTR_COOP_GROUP_INSTR_OFFSETS
	.align		4
.L_1059:
        /*005c*/ 	.byte	0x04, 0x28
        /*005e*/ 	.short	(.L_1061 - .L_1060)


	//   ....[0]....
.L_1060:
        /*0060*/ 	.word	0x00000f60


	//   ....[1]....
        /*0064*/ 	.word	0x00000f90


	//   ....[2]....
        /*0068*/ 	.word	0x00001020


	//   ....[3]....
        /*006c*/ 	.word	0x00001030


	//   ....[4]....
        /*0070*/ 	.word	0x00001060


	//   ....[5]....
        /*0074*/ 	.word	0x00001080


	//   ....[6]....
        /*0078*/ 	.word	0x000010b0


	//   ....[7]....
        /*007c*/ 	.word	0x000010d0


	//   ....[8]....
        /*0080*/ 	.word	0x00001140


	//   ....[9]....
        /*0084*/ 	.word	0x00001150


	//----- nvinfo : EIATTR_VRC_CTA_INIT_COUNT
	.align		4
.L_1061:
        /*0088*/ 	.byte	0x02, 0x4a
	.zero		1
	.zero		1


	//----- nvinfo : EIATTR_EXIT_INSTR_OFFSETS
	.align		4
        /*008c*/ 	.byte	0x04, 0x1c
        /*008e*/ 	.short	(.L_1063 - .L_1062)


	//   ....[0]....
.L_1062:
        /*0090*/ 	.word	0x000038d0


	//   ....[1]....
        /*0094*/ 	.word	0x00003a00


	//   ....[2]....
        /*0098*/ 	.word	0x00004000


	//   ....[3]....
        /*009c*/ 	.word	0x00004600


	//----- nvinfo : EIATTR_MAX_THREADS
	.align		4
.L_1063:
        /*00a0*/ 	.byte	0x04, 0x05
        /*00a2*/ 	.short	(.L_1065 - .L_1064)
.L_1064:
        /*00a4*/ 	.word	0x00000280
        /*00a8*/ 	.word	0x00000001
        /*00ac*/ 	.word	0x00000001


	//----- nvinfo : EIATTR_CRS_STACK_SIZE
	.align		4
.L_1065:
        /*00b0*/ 	.byte	0x04, 0x1e
        /*00b2*/ 	.short	(.L_1067 - .L_1066)
.L_1066:
        /*00b4*/ 	.word	0x00000000


	//----- nvinfo : EIATTR_CBANK_PARAM_SIZE
	.align		4
.L_1067:
        /*00b8*/ 	.byte	0x03, 0x19
        /*00ba*/ 	.short	0x00b8


	//----- nvinfo : EIATTR_PARAM_CBANK
	.align		4
        /*00bc*/ 	.byte	0x04, 0x0a
        /*00be*/ 	.short	(.L_1069 - .L_1068)
	.align		4
.L_1068:
        /*00c0*/ 	.word	index@(.nv.constant0._Z35group_norm_nhwc_bwd_one_pass_kernelI11Fp32IOBf16WLi256ELi10ELi640EEv26Group_norm_nhwc_bwd_params)
        /*00c4*/ 	.short	0x0380
        /*00c6*/ 	.short	0x00b8


	//----- nvinfo : EIATTR_SW_WAR
	.align		4
.L_1069:
        /*00c8*/ 	.byte	0x04, 0x36
        /*00ca*/ 	.short	(.L_1071 - .L_1070)
.L_1070:
        /*00cc*/ 	.word	0x00000008
.L_1071:


//--------------------- .nv.info._Z35group_norm_nhwc_bwd_one_pass_kernelI11Fp32IOBf16WLi512ELi10ELi640EEv26Group_norm_nhwc_bwd_params --------------------------
	.section	.nv.info._Z35group_norm_nhwc_bwd_one_pass_kernelI11Fp32IOBf16WLi512ELi10ELi640EEv26Group_norm_nhwc_bwd_params,"",@"SHT_CUDA_INFO"
	.sectionflags	@""
	.align	4


	//----- nvinfo : EIATTR_CUDA_API_VERSION
	.align		4
        /*0000*/ 	.byte	0x04, 0x37
        /*0002*/ 	.short	(.L_1073 - .L_1072)
.L_1072:
        /*0004*/ 	.word	0x00000082


	//----- nvinfo : EIATTR_KPARAM_INFO
	.align		4
.L_1073:
        /*0008*/ 	.byte	0x04, 0x17
        /*000a*/ 	.short	(.L_1075 - .L_1074)
.L_1074:
        /*000c*/ 	.word	0x00000000
        /*0010*/ 	.short	0x0000
        /*0012*/ 	.short	0x0000
        /*0014*/ 	.byte	0x00, 0xf0, 0xe1, 0x02


	//----- nvinfo : EIATTR_SPARSE_MMA_MASK
	.align		4
.L_1075:
        /*0018*/ 	.byte	0x03, 0x50
        /*001a*/ 	.short	0x0000


	//----- nvinfo : EIATTR_MAXREG_COUNT
	.align		4
        /*001c*/ 	.byte	0x03, 0x1b
        /*001e*/ 	.short	0x0060


	//----- nvinfo : EIATTR_NUM_BARRIERS
	.align		4
        /*0020*/ 	.byte	0x02, 0x4c
        /*0022*/ 	.byte	0x01
	.zero		1


	//----- nvinfo : EIATTR_MERCURY_ISA_VERSION
	.align		4
        /*0024*/ 	.byte	0x03, 0x5f
        /*0026*/ 	.short	0x0101


	//----- nvinfo : EIATTR_INT_WARP_WIDE_INSTR_OFFSETS
	.align		4
        /*0028*/ 	.byte	0x04, 0x31
        /*002a*/ 	.short	(.L_1077 - .L_1076)


	//   ....[0]....
.L_1076:
        /*002c*/ 	.word	0x00001a10


	//   ....[1]....
        /*0030*/ 	.word	0x000031c0


	//   ....[2]....
        /*0034*/ 	.word	0x000031e0


	//   ....[3]....
        /*0038*/ 	.word	0x000032d0


	//   ....[4]....
        /*003c*/ 	.word	0x000032f0


	//   ....[5]....
        /*0040*/ 	.word	0x00003320


	//   ....[6]....
        /*0044*/ 	.word	0x00003440


	//   ....[7]....
        /*0048*/ 	.word	0x00003450


	//   ....[8]....
        /*004c*/ 	.word	0x00003470


	//----- nvinfo : EIATTR_COOP_GROUP_MASK_REGIDS
	.align		4
.L_1077:
        /*0050*/ 	.byte	0x04, 0x29
        /*0052*/ 	.short	(.L_1079 - .L_1078)


	//   ....[0]....
.L_1078:
        /*0054*/ 	.word	0xffffffff


	//   ....[1]....
        /*0058*/ 	.word	0xffffffff


	//   ....[2]....
        /*005c*/ 	.word	0xffffffff


	//   ....[3]....
        /*0060*/ 	.word	0xffffffff


	//   ....[4]....
        /*0064*/ 	.word	0xffffffff


	//   ....[5]....
        /*0068*/ 	.word	0xffffffff


	//   ....[6]....
        /*006c*/ 	.word	0xffffffff


	//   ....[7]....
        /*0070*/ 	.word	0xffffffff


	//   ....[8]....
        /*0074*/ 	.word	0xffffffff


	//   ....[9]....
        /*0078*/ 	.word	0xffffffff


	//----- nvinfo : EIATTR_COOP_GROUP_INSTR_OFFSETS
	.align		4
.L_1079:
        /*007c*/ 	.byte	0x04, 0x28
        /*007e*/ 	.short	(.L_1081 - .L_1080)


	//   ....[0]....
.L_1080:
        /*0080*/ 	.word	0x000017d0


	//   ....[1]....
        /*0084*/ 	.word	0x000017f0


	//   ....[2]....
        /*0088*/ 	.word	0x000018b0


	//   ....[3]....
        /*008c*/ 	.word	0x000018c0


	//   ....[4]....
        /*0090*/ 	.word	0x000018f0


	//   ....[5]....
        /*0094*/ 	.word	0x00001910


	//   ....[6]....
        /*0098*/ 	.word	0x00001950


	//   ....[7]....
        /*009c*/ 	.word	0x00001960


	//   ....[8]....
        /*00a0*/ 	.word	0x000019b0


	//   ....[9]....
        /*00a4*/ 	.word	0x000019c0


	//----- nvinfo : EIATTR_VRC_CTA_INIT_COUNT
	.align		4
.L_1081:
        /*00a8*/ 	.byte	0x02, 0x4a
	.zero		1
	.zero		1


	//----- nvinfo : EIATTR_EXIT_INSTR_OFFSETS
	.align		4
        /*00ac*/ 	.byte	0x04, 0x1c
        /*00ae*/ 	.short	(.L_1083 - .L_1082)


	//   ....[0]....
.L_1082:
        /*00b0*/ 	.word	0x00004940


	//   ....[1]....
        /*00b4*/ 	.word	0x00004a70


	//   ....[2]....
        /*00b8*/ 	.word	0x00005070


	//   ....[3]....
        /*00bc*/ 	.word	0x00005670


	//----- nvinfo : EIATTR_MAX_THREADS
	.align		4
.L_1083:
        /*00c0*/ 	.byte	0x04, 0x05
        /*00c2*/ 	.short	(.L_1085 - .L_1084)
.L_1084:
        /*00c4*/ 	.word	0x00000280
        /*00c8*/ 	.word	0x00000001
        /*00cc*/ 	.word	0x00000001


	//----- nvinfo : EIATTR_CRS_STACK_SIZE
	.align		4
.L_1085:
        /*00d0*/ 	.byte	0x04, 0x1e
        /*00d2*/ 	.short	(.L_1087 - .L_1086)
.L_1086:
        /*00d4*/ 	.word	0x00000000


	//----- nvinfo : EIATTR_CBANK_PARAM_SIZE
	.align		4
.L_1087:
        /*00d8*/ 	.byte	0x03, 0x19
        /*00da*/ 	.short	0x00b8


	//----- nvinfo : EIATTR_PARAM_CBANK
	.align		4
        /*00dc*/ 	.byte	0x04, 0x0a
        /*00de*/ 	.short	(.L_1089 - .L_1088)
	.align		4
.L_1088:
        /*00e0*/ 	.word	index@(.nv.constant0._Z35group_norm_nhwc_bwd_one_pass_kernelI11Fp32IOBf16WLi512ELi10ELi640EEv26Group_norm_nhwc_bwd_params)
        /*00e4*/ 	.short	0x0380
        /*00e6*/ 	.short	0x00b8


	//----- nvinfo : EIATTR_SW_WAR
	.align		4
.L_1089:
        /*00e8*/ 	.byte	0x04, 0x36
        /*00ea*/ 	.short	(.L_1091 - .L_1090)
.L_1090:
        /*00ec*/ 	.word	0x00000008
.L_1091:


//--------------------- .nv.info._Z35group_norm_nhwc_bwd_one_pass_kernelI11Fp32IOFp16WLi64ELi10ELi640EEv26Group_norm_nhwc_bwd_params --------------------------
	.section	.nv.info._Z35group_norm_nhwc_bwd_one_pass_kernelI11Fp32IOFp16WLi64ELi10ELi640EEv26Group_norm_nhwc_bwd_params,"",@"SHT_CUDA_INFO"
	.sectionflags	@""
	.align	4


	//----- nvinfo : EIATTR_CUDA_API_VERSION
	.align		4
        /*0000*/ 	.byte	0x04, 0x37
        /*0002*/ 	.short	(.L_1093 - .L_1092)
.L_1092:
        /*0004*/ 	.word	0x00000082


	//----- nvinfo : EIATTR_KPARAM_INFO
	.align		4
.L_1093:
        /*0008*/ 	.byte	0x04, 0x17
        /*000a*/ 	.short	(.L_1095 - .L_1094)
.L_1094:
        /*000c*/ 	.word	0x00000000
        /*0010*/ 	.short	0x0000
        /*0012*/ 	.short	0x0000
        /*0014*/ 	.byte	0x00, 0xf0, 0xe1, 0x02


	//----- nvinfo : EIATTR_SPARSE_MMA_MASK
	.align		4
.L_1095:
        /*0018*/ 	.byte	0x03, 0x50
        /*001a*/ 	.short	0x0000


	//----- nvinfo : EIATTR_MAXREG_COUNT
	.align		4
        /*001c*/ 	.byte	0x03, 0x1b
        /*001e*/ 	.short	0x0060


	//----- nvinfo : EIATTR_NUM_BARRIERS
	.align		4
        /*0020*/ 	.byte	0x02, 0x4c
        /*0022*/ 	.byte	0x01
	.zero		1


	//----- nvinfo : EIATTR_MERCURY_ISA_VERSION
	.align		4
        /*0024*/ 	.byte	0x03, 0x5f
        /*0026*/ 	.short	0x0101


	//----- nvinfo : EIATTR_COOP_GROUP_MASK_REGIDS
	.align		4
        /*0028*/ 	.byte	0x04, 0x29
        /*002a*/ 	.short	(.L_1097 - .L_1096)


	//   ....[0]....
.L_1096:
        /*002c*/ 	.word	0xffffffff


	//   ....[1]....
        /*0030*/ 	.word	0xffffffff


	//   ....[2]....
        /*0034*/ 	.word	0xffffffff


	//   ....[3]....
        /*0038*/ 	.word	0xffffffff


	//   ....[4]....
        /*003c*/ 	.word	0xffffffff


	//   ....[5]....
        /*0040*/ 	.word	0xffffffff


	//   ....[6]....
        /*0044*/ 	.word	0xffffffff


	//   ....[7]....
        /*0048*/ 	.word	0xffffffff


	//   ....[8]....
        /*004c*/ 	.word	0xffffffff


	//   ....[9]....
        /*0050*/ 	.word	0xffffffff


	//----- nvinfo : EIATTR_COOP_GROUP_INSTR_OFFSETS
	.align		4
.L_1097:
        /*0054*/ 	.byte	0x04, 0x28
        /*0056*/ 	.short	(.L_1099 - .L_1098)


	//   ....[0]....
.L_1098:
        /*0058*/ 	.word	0x00000a70


	//   ....[1]....
        /*005c*/ 	.word	0x00000a90


	//   ....[2]....
        /*0060*/ 	.word	0x00000ac0


	//   ....[3]....
        /*0064*/ 	.word	0x00000ae0


	//   ....[4]....
        /*0068*/ 	.word	0x00000b10


	//   ....[5]....
        /*006c*/ 	.word	0x00000b30


	//   ....[6]....
        /*0070*/ 	.word	0x00000b60


	//   ....[7]....
        /*0074*/ 	.word	0x00000b80


	//   ....[8]....
        /*0078*/ 	.word	0x00000c00


	//   ....[9]....
        /*007c*/ 	.word	0x00000c10


	//----- nvinfo : EIATTR_VRC_CTA_INIT_COUNT
	.align		4
.L_1099:
        /*0080*/ 	.byte	0x02, 0x4a
	.zero		1
	.zero		1


	//----- nvinfo : EIATTR_EXIT_INSTR_OFFSETS
	.align		4
        /*0084*/ 	.byte	0x04, 0x1c
        /*0086*/ 	.short	(.L_1101 - .L_1100)


	//   ....[0]....
.L_1100:
        /*0088*/ 	.word	0x000031a0


	//   ....[1]....
        /*008c*/ 	.word	0x000032e0


	//   ....[2]....
        /*0090*/ 	.word	0x00003940


	//   ....[3]....
        /*0094*/ 	.word	0x00003f70


	//----- nvinfo : EIATTR_MAX_THREADS
	.align		4
.L_1101:
        /*0098*/ 	.byte	0x04, 0x05
        /*009a*/ 	.short	(.L_1103 - .L_1102)
.L_1102:
        /*009c*/ 	.word	0x00000280
        /*00a0*/ 	.word	0x00000001
        /*00a4*/ 	.word	0x00000001


	//----- nvinfo : EIATTR_CRS_STACK_SIZE
	.align		4
.L_1103:
        /*00a8*/ 	.byte	0x04, 0x1e
        /*00aa*/ 	.short	(.L_1105 - .L_1104)
.L_1104:
        /*00ac*/ 	.word	0x00000000


	//----- nvinfo : EIATTR_CBANK_PARAM_SIZE
	.align		4
.L_1105:
        /*00b0*/ 	.byte	0x03, 0x19
        /*00b2*/ 	.short	0x00b8


	//----- nvinfo : EIATTR_PARAM_CBANK
	.align		4
        /*00b4*/ 	.byte	0x04, 0x0a
        /*00b6*/ 	.short	(.L_1107 - .L_1106)
	.align		4
.L_1106:
        /*00b8*/ 	.word	index@(.nv.constant0._Z35group_norm_nhwc_bwd_one_pass_kernelI11Fp32IOFp16WLi64ELi10ELi640EEv26Group_norm_nhwc_bwd_params)
        /*00bc*/ 	.short	0x0380
        /*00be*/ 	.short	0x00b8


	//----- nvinfo : EIATTR_SW_WAR
	.align		4
.L_1107:
        /*00c0*/ 	.byte	0x04, 0x36
        /*00c2*/ 	.short	(.L_1109 - .L_1108)
.L_1108:
        /*00c4*/ 	.word	0x00000008
.L_1109:


//--------------------- .nv.info._Z35group_norm_nhwc_bwd_one_pass_kernelI11Fp32IOFp16WLi128ELi10ELi640EEv26Group_norm_nhwc_bwd_params --------------------------
	.section	.nv.info._Z35group_norm_nhwc_bwd_one_pass_kernelI11Fp32IOFp16WLi128ELi10ELi640EEv26Group_norm_nhwc_bwd_params,"",@"SHT_CUDA_INFO"
	.sectionflags	@""
	.align	4


	//----- nvinfo : EIATTR_CUDA_API_VERSION
	.align		4
        /*0000*/ 	.byte	0x04, 0x37
        /*0002*/ 	.short	(.L_1111 - .L_1110)
.L_1110:
        /*0004*/ 	.word	0x00000082


	//----- nvinfo : EIATTR_KPARAM_INFO
	.align		4
.L_1111:
        /*0008*/ 	.byte	0x04, 0x17
        /*000a*/ 	.short	(.L_1113 - .L_1112)
.L_1112:
        /*000c*/ 	.word	0x00000000
        /*0010*/ 	.short	0x0000
        /*0012*/ 	.short	0x0000
        /*0014*/ 	.byte	0x00, 0xf0, 0xe1, 0x02


	//----- nvinfo : EIATTR_SPARSE_MMA_MASK
	.align		4
.L_1113:
        /*0018*/ 	.byte	0x03, 0x50
        /*001a*/ 	.short	0x0000


	//----- nvinfo : EIATTR_MAXREG_COUNT
	.align		4
        /*001c*/ 	.byte	0x03, 0x1b
        /*001e*/ 	.short	0x0060


	//----- nvinfo : EIATTR_NUM_BARRIERS
	.align		4
        /*0020*/ 	.byte	0x02, 0x4c
        /*0022*/ 	.byte	0x01
	.zero		1


	//----- nvinfo : EIATTR_MERCURY_ISA_VERSION
	.align		4
        /*0024*/ 	.byte	0x03, 0x5f
        /*0026*/ 	.short	0x0101


	//----- nvinfo : EIATTR_COOP_GROUP_MASK_REGIDS
	.align		4
        /*0028*/ 	.byte	0x04, 0x29
        /*002a*/ 	.short	(.L_1115 - .L_1114)


	//   ....[0]....
.L_1114:
        /*002c*/ 	.word	0xffffffff


	//   ....[1]....
        /*0030*/ 	.word	0xffffffff


	//   ....[2]....
        /*0034*/ 	.word	0xffffffff


	//   ....[3]....
        /*0038*/ 	.word	0xffffffff


	//   ....[4]....
        /*003c*/ 	.word	0xffffffff


	//   ....[5]....
        /*0040*/ 	.word	0xffffffff


	//   ....[6]....
        /*0044*/ 	.word	0xffffffff


	//   ....[7]....
        /*0048*/ 	.word	0xffffffff


	//   ....[8]....
        /*004c*/ 	.word	0xffffffff


	//   ....[9]....
        /*0050*/ 	.word	0xffffffff


	//----- nvinfo : EIATTR_COOP_GROUP_INSTR_OFFSETS
	.align		4
.L_1115:
        /*0054*/ 	.byte	0x04, 0x28
        /*0056*/ 	.short	(.L_1117 - .L_1116)


	//   ....[0]....
.L_1116:
        /*0058*/ 	.word	0x00000a70


	//   ....[1]....
        /*005c*/ 	.word	0x00000a90


	//   ....[2]....
        /*0060*/ 	.word	0x00000ac0


	//   ....[3]....
        /*0064*/ 	.word	0x00000ae0


	//   ....[4]....
        /*0068*/ 	.word	0x00000b10


	//   ....[5]....
        /*006c*/ 	.word	0x00000b30


	//   ....[6]....
        /*0070*/ 	.word	0x00000b60


	//   ....[7]....
        /*0074*/ 	.word	0x00000b80


	//   ....[8]....
        /*0078*/ 	.word	0x00000c00


	//   ....[9]....
        /*007c*/ 	.word	0x00000c10


	//----- nvinfo : EIATTR_VRC_CTA_INIT_COUNT
	.align		4
.L_1117:
        /*0080*/ 	.byte	0x02, 0x4a
	.zero		1
	.zero		1


	//----- nvinfo : EIATTR_EXIT_INSTR_OFFSETS
	.align		4
        /*0084*/ 	.byte	0x04, 0x1c
        /*0086*/ 	.short	(.L_1119 - .L_1118)


	//   ....[0]....
.L_1118:
        /*0088*/ 	.word	0x000031a0


	//   ....[1]....
        /*008c*/ 	.word	0x000032e0


	//   ....[2]....
        /*0090*/ 	.word	0x00003940


	//   ....[3]....
        /*0094*/ 	.word	0x00003f70


	//----- nvinfo : EIATTR_MAX_THREADS
	.align		4
.L_1119:
        /*0098*/ 	.byte	0x04, 0x05
        /*009a*/ 	.short	(.L_1121 - .L_1120)
.L_1120:
        /*009c*/ 	.word	0x00000280
        /*00a0*/ 	.word	0x00000001
        /*00a4*/ 	.word	0x00000001


	//----- nvinfo : EIATTR_CRS_STACK_SIZE
	.align		4
.L_1121:
        /*00a8*/ 	.byte	0x04, 0x1e
        /*00aa*/ 	.short	(.L_1123 - .L_1122)
.L_1122:
        /*00ac*/ 	.word	0x00000000


	//----- nvinfo : EIATTR_CBANK_PARAM_SIZE
	.align		4
.L_1123:
        /*00b0*/ 	.byte	0x03, 0x19
        /*00b2*/ 	.short	0x00b8


	//----- nvinfo : EIATTR_PARAM_CBANK
	.align		4
        /*00b4*/ 	.byte	0x04, 0x0a
        /*00b6*/ 	.short	(.L_1125 - .L_1124)
	.align		4
.L_1124:
        /*00b8*/ 	.word	index@(.nv.constant0._Z35group_norm_nhwc_bwd_one_pass_kernelI11Fp32IOFp16WLi128ELi10ELi640EEv26Group_norm_nhwc_bwd_params)
        /*00bc*/ 	.short	0x0380
        /*00be*/ 	.short	0x00b8


	//----- nvinfo : EIATTR_SW_WAR
	.align		4
.L_1125:
        /*00c0*/ 	.byte	0x04, 0x36
        /*00c2*/ 	.short	(.L_1127 - .L_1126)
.L_1126:
        /*00c4*/ 	.word	0x00000008
.L_1127:


//--------------------- .nv.info._Z35group_norm_nhwc_bwd_one_pass_kernelI11Fp32IOFp16WLi256ELi10ELi640EEv26Group_norm_nhwc_bwd_params --------------------------
	.section	.nv.info._Z35group_norm_nhwc_bwd_one_pass_kernelI11Fp32IOFp16WLi256ELi10ELi640EEv26Group_norm_nhwc_bwd_params,"",@"SHT_CUDA_INFO"
	.sectionflags	@""
	.align	4


	//----- nvinfo : EIATTR_CUDA_API_VERSION
	.align		4
        /*0000*/ 	.byte	0x04, 0x37
        /*0002*/ 	.short	(.L_1129 - .L_1128)
.L_1128:
        /*0004*/ 	.word	0x00000082


	//----- nvinfo : EIATTR_KPARAM_INFO
	.align		4
.L_1129:
        /*0008*/ 	.byte	0x04, 0x17
        /*000a*/ 	.short	(.L_1131 - .L_1130)
.L_1130:
        /*000c*/ 	.word	0x00000000
        /*0010*/ 	.short	0x0000
        /*0012*/ 	.short	0x0000
        /*0014*/ 	.byte	0x00, 0xf0, 0xe1, 0x02


	//----- nvinfo : EIATTR_SPARSE_MMA_MASK
	.align		4
.L_1131:
        /*0018*/ 	.byte	0x03, 0x50
        /*001a*/ 	.short	0x0000


	//----- nvinfo : EIATTR_MAXREG_COUNT
	.align		4
        /*001c*/ 	.byte	0x03, 0x1b
        /*001e*/ 	.short	0x0060


	//----- nvinfo : EIATTR_NUM_BARRIERS
	.align		4
        /*0020*/ 	.byte	0x02, 0x4c
        /*0022*/ 	.byte	0x01
	.zero		1


	//----- nvinfo : EIATTR_MERCURY_ISA_VERSION
	.align		4
        /*0024*/ 	.byte	0x03, 0x5f
        /*0026*/ 	.short	0x0101


	//----- nvinfo : EIATTR_INT_WARP_WIDE_INSTR_OFFSETS
	.align		4
        /*0028*/ 	.byte	0x04, 0x31
        /*002a*/ 	.short	(.L_1133 - .L_1132)


	//   ....[0]....
.L_1132:
        /*002c*/ 	.word	0x000011a0


	//----- nvinfo : EIATTR_COOP_GROUP_MASK_REGIDS
	.align		4
.L_1133:
        /*0030*/ 	.byte	0x04, 0x29
        /*0032*/ 	.short	(.L_1135 - .L_1134)


	//   ....[0]....
.L_1134:
        /*0034*/ 	.word	0xffffffff


	//   ....[1]....
        /*0038*/ 	.word	0xffffffff


	//   ....[2]....
        /*003c*/ 	.word	0xffffffff


	//   ....[3]....
        /*0040*/ 	.word	0xffffffff


	//   ....[4]....
        /*0044*/ 	.word	0xffffffff


	//   ....[5]....
        /*0048*/ 	.word	0xffffffff


	//   ....[6]....
        /*004c*/ 	.word	0xffffffff


	//   ....[7]....
        /*0050*/ 	.word	0xffffffff


	//   ....[8]....
        /*0054*/ 	.word	0xffffffff


	//   ....[9]....
        /*0058*/ 	.word	0xffffffff


	//----- nvinfo : EIATTR_COOP_GROUP_INSTR_OFFSETS
	.align		4
.L_1135:
        /*005c*/ 	.byte	0x04, 0x28
        /*005e*/ 	.short	(.L_1137 - .L_1136)


	//   ....[0]....
.L_1136:
        /*0060*/ 	.word	0x00000f60


	//   ....[1]....
        /*0064*/ 	.word	0x00000f90


	//   ....[2]....
        /*0068*/ 	.word	0x00001020


	//   ....[3]....
        /*006c*/ 	.word	0x00001030


	//   ....[4]....
        /*0070*/ 	.word	0x00001060


	//   ....[5]....
        /*0074*/ 	.word	0x00001080


	//   ....[6]....
        /*0078*/ 	.word	0x000010b0


	//   ....[7]....
        /*007c*/ 	.word	0x000010d0


	//   ....[8]....
        /*0080*/ 	.word	0x00001140


	//   ....[9]....
        /*0084*/ 	.word	0x00001150


	//----- nvinfo : EIATTR_VRC_CTA_INIT_COUNT
	.align		4
.L_1137:
        /*0088*/ 	.byte	0x02, 0x4a
	.zero		1
	.zero		1


	//----- nvinfo : EIATTR_EXIT_INSTR_OFFSETS
	.align		4
        /*008c*/ 	.byte	0x04, 0x1c
        /*008e*/ 	.short	(.L_1139 - .L_1138)


	//   ....[0]....
.L_1138:
        /*0090*/ 	.word	0x000038d0


	//   ....[1]....
        /*0094*/ 	.word	0x00003a00


	//   ....[2]....
        /*0098*/ 	.word	0x00004000


	//   ....[3]....
        /*009c*/ 	.word	0x00004600


	//----- nvinfo : EIATTR_MAX_THREADS
	.align		4
.L_1139:
        /*00a0*/ 	.byte	0x04, 0x05
        /*00a2*/ 	.short	(.L_1141 - .L_1140)
.L_1140:
        /*00a4*/ 	.word	0x00000280
        /*00a8*/ 	.word	0x00000001
        /*00ac*/ 	.word	0x00000001


	//----- nvinfo : EIATTR_CRS_STACK_SIZE
	.align		4
.L_1141:
        /*00b0*/ 	.byte	0x04, 0x1e
        /*00b2*/ 	.short	(.L_1143 - .L_1142)
.L_1142:
        /*00b4*/ 	.word	0x00000000


	//----- nvinfo : EIATTR_CBANK_PARAM_SIZE
	.align		4
.L_1143:
        /*00b8*/ 	.byte	0x03, 0x19
        /*00ba*/ 	.short	0x00b8


	//----- nvinfo : EIATTR_PARAM_CBANK
	.align		4
        /*00bc*/ 	.byte	0x04, 0x0a
        /*00be*/ 	.short	(.L_1145 - .L_1144)
	.align		4
.L_1144:
        /*00c0*/ 	.word	index@(.nv.constant0._Z35group_norm_nhwc_bwd_one_pass_kernelI11Fp32IOFp16WLi256ELi10ELi640EEv26Group_norm_nhwc_bwd_params)
        /*00c4*/ 	.short	0x0380
        /*00c6*/ 	.short	0x00b8


	//----- nvinfo : EIATTR_SW_WAR
	.align		4
.L_1145:
        /*00c8*/ 	.byte	0x04, 0x36
        /*00ca*/ 	.short	(.L_1147 - .L_1146)
.L_1146:
        /*00cc*/ 	.word	0x00000008
.L_1147:


//--------------------- .nv.info._Z35group_norm_nhwc_bwd_one_pass_kernelI11Fp32IOFp16WLi512ELi10ELi640EEv26Group_norm_nhwc_bwd_params --------------------------
	.section	.nv.info._Z35group_norm_nhwc_bwd_one_pass_kernelI11Fp32IOFp16WLi512ELi10ELi640EEv26Group_norm_nhwc_bwd_params,"",@"SHT_CUDA_INFO"
	.sectionflags	@""
	.align	4


	//----- nvinfo : EIATTR_CUDA_API_VERSION
	.align		4
        /*0000*/ 	.byte	0x04, 0x37
        /*0002*/ 	.short	(.L_1149 - .L_1148)
.L_1148:
        /*0004*/ 	.word	0x00000082


	//----- nvinfo : EIATTR_KPARAM_INFO
	.align		4
.L_1149:
        /*0008*/ 	.byte	0x04, 0x17
        /*000a*/ 	.short	(.L_1151 - .L_1150)
.L_1150:
        /*000c*/ 	.word	0x00000000
        /*0010*/ 	.short	0x0000
        /*0012*/ 	.short	0x0000
        /*0014*/ 	.byte	0x00, 0xf0, 0xe1, 0x02


	//----- nvinfo : EIATTR_SPARSE_MMA_MASK
	.align		4
.L_1151:
        /*0018*/ 	.byte	0x03, 0x50
        /*001a*/ 	.short	0x0000


	//----- nvinfo : EIATTR_MAXREG_COUNT
	.align		4
        /*001c*/ 	.byte	0x03, 0x1b
        /*001e*/ 	.short	0x0060


	//----- nvinfo : EIATTR_NUM_BARRIERS
	.align		4
        /*0020*/ 	.byte	0x02, 0x4c
        /*0022*/ 	.byte	0x01
	.zero		1


	//----- nvinfo : EIATTR_MERCURY_ISA_VERSION
	.align		4
        /*0024*/ 	.byte	0x03, 0x5f
        /*0026*/ 	.short	0x0101


	//----- nvinfo : EIATTR_INT_WARP_WIDE_INSTR_OFFSETS
	.align		4
        /*0028*/ 	.byte	0x04, 0x31
        /*002a*/ 	.short	(.L_1153 - .L_1152)


	//   ....[0]....
.L_1152:
        /*002c*/ 	.word	0x00001a10


	//   ....[1]....
        /*0030*/ 	.word	0x000031c0


	//   ....[2]....
        /*0034*/ 	.word	0x000031e0


	//   ....[3]....
        /*0038*/ 	.word	0x000032d0


	//   ....[4]....
        /*003c*/ 	.word	0x000032f0


	//   ....[5]....
        /*0040*/ 	.word	0x00003320


	//   ....[6]....
        /*0044*/ 	.word	0x00003440


	//   ....[7]....
        /*0048*/ 	.word	0x00003450


	//   ....[8]....
        /*004c*/ 	.word	0x00003470


	//----- nvinfo : EIATTR_COOP_GROUP_MASK_REGIDS
	.align		4
.L_1153:
        /*0050*/ 	.byte	0x04, 0x29
        /*0052*/ 	.short	(.L_1155 - .L_1154)


	//   ....[0]....
.L_1154:
        /*0054*/ 	.word	0xffffffff


	//   ....[1]....
        /*0058*/ 	.word	0xffffffff


	//   ....[2]....
        /*005c*/ 	.word	0xffffffff


	//   ....[3]....
        /*0060*/ 	.word	0xffffffff


	//   ....[4]....
        /*0064*/ 	.word	0xffffffff


	//   ....[5]....
        /*0068*/ 	.word	0xffffffff


	//   ....[6]....
        /*006c*/ 	.word	0xffffffff


	//   ....[7]....
        /*0070*/ 	.word	0xffffffff


	//   ....[8]....
        /*0074*/ 	.word	0xffffffff


	//   ....[9]....
        /*0078*/ 	.word	0xffffffff


	//----- nvinfo : EIATTR_COOP_GROUP_INSTR_OFFSETS
	.align		4
.L_1155:
        /*007c*/ 	.byte	0x04, 0x28
        /*007e*/ 	.short	(.L_1157 - .L_1156)


	//   ....[0]....
.L_1156:
        /*0080*/ 	.word	0x000017d0


	//   ....[1]....
        /*0084*/ 	.word	0x000017f0


	//   ....[2]....
        /*0088*/ 	.word	0x000018b0


	//   ....[3]....
        /*008c*/ 	.word	0x000018c0


	//   ....[4]....
        /*0090*/ 	.word	0x000018f0


	//   ....[5]....
        /*0094*/ 	.word	0x00001910


	//   ....[6]....
        /*0098*/ 	.word	0x00001950


	//   ....[7]....
        /*009c*/ 	.word	0x00001960


	//   ....[8]....
        /*00a0*/ 	.word	0x000019b0


	//   ....[9]....
        /*00a4*/ 	.word	0x000019c0


	//----- nvinfo : EIATTR_VRC_CTA_INIT_COUNT
	.align		4
.L_1157:
        /*00a8*/ 	.byte	0x02, 0x4a
	.zero		1
	.zero		1


	//----- nvinfo : EIATTR_EXIT_INSTR_OFFSETS
	.align		4
        /*00ac*/ 	.byte	0x04, 0x1c
        /*00ae*/ 	.short	(.L_1159 - .L_1158)


	//   ....[0]....
.L_1158:
        /*00b0*/ 	.word	0x00004940


	//   ....[1]....
        /*00b4*/ 	.word	0x00004a70


	//   ....[2]....
        /*00b8*/ 	.word	0x00005070


	//   ....[3]....
        /*00bc*/ 	.word	0x00005670


	//----- nvinfo : EIATTR_MAX_THREADS
	.align		4
.L_1159:
        /*00c0*/ 	.byte	0x04, 0x05
        /*00c2*/ 	.short	(.L_1161 - .L_1160)
.L_1160:
        /*00c4*/ 	.word	0x00000280
        /*00c8*/ 	.word	0x00000001
        /*00cc*/ 	.word	0x00000001


	//----- nvinfo : EIATTR_CRS_STACK_SIZE
	.align		4
.L_1161:
        /*00d0*/ 	.byte	0x04, 0x1e
        /*00d2*/ 	.short	(.L_1163 - .L_1162)
.L_1162:
        /*00d4*/ 	.word	0x00000000


	//----- nvinfo : EIATTR_CBANK_PARAM_SIZE
	.align		4
.L_1163:
        /*00d8*/ 	.byte	0x03, 0x19
        /*00da*/ 	.short	0x00b8


	//----- nvinfo : EIATTR_PARAM_CBANK
	.align		4
        /*00dc*/ 	.byte	0x04, 0x0a
        /*00de*/ 	.short	(.L_1165 - .L_1164)
	.align		4
.L_1164:
        /*00e0*/ 	.word	index@(.nv.constant0._Z35group_norm_nhwc_bwd_one_pass_kernelI11Fp32IOFp16WLi512ELi10ELi640EEv26Group_norm_nhwc_bwd_params)
        /*00e4*/ 	.short	0x0380
        /*00e6*/ 	.short	0x00b8


	//----- nvinfo : EIATTR_SW_WAR
	.align		4
.L_1165:
        /*00e8*/ 	.byte	0x04, 0x36
        /*00ea*/ 	.short	(.L_1167 - .L_1166)
.L_1166:
        /*00ec*/ 	.word	0x00000008
.L_1167:


//--------------------- .nv.info._Z35group_norm_nhwc_fwd_one_pass_kernelI11Bf16IOFp32WLi64ELi10ELi640EEv26Group_norm_nhwc_fwd_params --------------------------
	.section	.nv.info._Z35group_norm_nhwc_fwd_one_pass_kernelI11Bf16IOFp32WLi64ELi10ELi640EEv26Group_norm_nhwc_fwd_params,"",@"SHT_CUDA_INFO"
	.sectionflags	@""
	.align	4


	//----- nvinfo : EIATTR_CUDA_API_VERSION
	.align		4
        /*0000*/ 	.byte	0x04, 0x37
        /*0002*/ 	.short	(.L_1169 - .L_1168)
.L_1168:
        /*0004*/ 	.word	0x00000082


	//----- nvinfo : EIATTR_KPARAM_INFO
	.align		4
.L_1169:
        /*0008*/ 	.byte	0x04, 0x17
        /*000a*/ 	.short	(.L_1171 - .L_1170)
.L_1170:
        /*000c*/ 	.word	0x00000000
        /*0010*/ 	.short	0x0000
        /*0012*/ 	.short	0x0000
        /*0014*/ 	.byte	0x00, 0xf0, 0x81, 0x02


	//----- nvinfo : EIATTR_SPARSE_MMA_MASK
	.align		4
.L_1171:
        /*0018*/ 	.byte	0x03, 0x50
        /*001a*/ 	.short	0x0000


	//----- nvinfo : EIATTR_MAXREG_COUNT
	.align		4
        /*001c*/ 	.byte	0x03, 0x1b
        /*001e*/ 	.short	0x0060


	//----- nvinfo : EIATTR_NUM_BARRIERS
	.align		4
        /*0020*/ 	.byte	0x02, 0x4c
        /*0022*/ 	.byte	0x01
	.zero		1


	//----- nvinfo : EIATTR_MERCURY_ISA_VERSION
	.align		4
        /*0024*/ 	.byte	0x03, 0x5f
        /*0026*/ 	.short	0x0101


	//----- nvinfo : EIATTR_INT_WARP_WIDE_INSTR_OFFSETS
	.align		4
        /*0028*/ 	.byte	0x04, 0x31
        /*002a*/ 	.short	(.L_1173 - .L_1172)


	//   ....[0]....
.L_1172:
        /*002c*/ 	.word	0x00000f80


	//   ....[1]....
        /*0030*/ 	.word	0x00000fa0


	//   ....[2]....
        /*0034*/ 	.word	0x00000fc0


	//   ....[3]....
        /*0038*/ 	.word	0x000010f0


	//   ....[4]....
        /*003c*/ 	.word	0x00001100


	//   ....[5]....
        /*0040*/ 	.word	0x00001200


	//   ....[6]....
        /*0044*/ 	.word	0x00001230


	//   ....[7]....
        /*0048*/ 	.word	0x00001270


	//   ....[8]....
        /*004c*/ 	.word	0x00001610


	//   ....[9]....
        /*0050*/ 	.word	0x00001630


	//   ....[10]....
        /*0054*/ 	.word	0x00001650


	//   ....[11]....
        /*0058*/ 	.word	0x00001670


	//   ....[12]....
        /*005c*/ 	.word	0x000018e0


	//   ....[13]....
        /*0060*/ 	.word	0x000018f0


	//----- nvinfo : EIATTR_COOP_GROUP_MASK_REGIDS
	.align		4
.L_1173:
        /*0064*/ 	.byte	0x04, 0x29
        /*0066*/ 	.short	(.L_1175 - .L_1174)


	//   ....[0]....
.L_1174:
        /*0068*/ 	.word	0xffffffff


	//   ....[1]....
        /*006c*/ 	.word	0xffffffff


	//   ....[2]....
        /*0070*/ 	.word	0xffffffff


	//   ....[3]....
        /*0074*/ 	.word	0xffffffff


	//   ....[4]....
        /*0078*/ 	.word	0xffffffff


	//   ....[5]....
        /*007c*/ 	.word	0xffffffff


	//   ....[6]....
        /*0080*/ 	.word	0xffffffff


	//   ....[7]....
        /*0084*/ 	.word	0xffffffff


	//   ....[8]....
        /*0088*/ 	.word	0xffffffff


	//   ....[9]....
        /*008c*/ 	.word	0xffffffff


	//----- nvinfo : EIATTR_COOP_GROUP_INSTR_OFFSETS
	.align		4
.L_1175:
        /*0090*/ 	.byte	0x04, 0x28
        /*0092*/ 	.short	(.L_1177 - .L_1176)


	//   ....[0]....
.L_1176:
        /*0094*/ 	.word	0x00000620


	//   ....[1]....
        /*0098*/ 	.word	0x00000630


	//   ....[2]....
        /*009c*/ 	.word	0x00000660


	//   ....[3]....
        /*00a0*/ 	.word	0x00000680


	//   ....[4]....
        /*00a4*/ 	.word	0x000006b0


	//   ....[5]....
        /*00a8*/ 	.word	0x000006d0


	//   ....[6]....
        /*00ac*/ 	.word	0x00000700


	//   ....[7]....
        /*00b0*/ 	.word	0x00000720


	//   ....[8]....
        /*00b4*/ 	.word	0x00000770


	//   ....[9]....
        /*00b8*/ 	.word	0x00000780


	//----- nvinfo : EIATTR_VRC_CTA_INIT_COUNT
	.align		4
.L_1177:
        /*00bc*/ 	.byte	0x02, 0x4a
	.zero		1
	.zero		1


	//----- nvinfo : EIATTR_EXIT_INSTR_OFFSETS
	.align		4
        /*00c0*/ 	.byte	0x04, 0x1c
        /*00c2*/ 	.short	(.L_1179 - .L_1178)


	//   ....[0]....
.L_1178:
        /*00c4*/ 	.word	0x00000070


	//   ....[1]....
        /*00c8*/ 	.word	0x00001f70


	//----- nvinfo : EIATTR_MAX_THREADS
	.align		4
.L_1179:
        /*00cc*/ 	.byte	0x04, 0x05
        /*00ce*/ 	.short	(.L_1181 - .L_1180)
.L_1180:
        /*00d0*/ 	.word	0x00000280
        /*00d4*/ 	.word	0x00000001
        /*00d8*/ 	.word	0x00000001


	//----- nvinfo : EIATTR_CRS_STACK_SIZE
	.align		4
.L_1181:
        /*00dc*/ 	.byte	0x04, 0x1e
        /*00de*/ 	.short	(.L_1183 - .L_1182)
.L_1182:
        /*00e0*/ 	.word	0x00000000


	//----- nvinfo : EIATTR_CBANK_PARAM_SIZE
	.align		4
.L_1183:
        /*00e4*/ 	.byte	0x03, 0x19
        /*00e6*/ 	.short	0x00a0


	//----- nvinfo : EIATTR_PARAM_CBANK
	.align		4
        /*00e8*/ 	.byte	0x04, 0x0a
        /*00ea*/ 	.short	(.L_1185 - .L_1184)
	.align		4
.L_1184:
        /*00ec*/ 	.word	index@(.nv.constant0._Z35group_norm_nhwc_fwd_one_pass_kernelI11Bf16IOFp32WLi64ELi10ELi640EEv26Group_norm_nhwc_fwd_params)
        /*00f0*/ 	.short	0x0380
        /*00f2*/ 	.short	0x00a0


	//----- nvinfo : EIATTR_SW_WAR
	.align		4
.L_1185:
        /*00f4*/ 	.byte	0x04, 0x36
        /*00f6*/ 	.short	(.L_1187 - .L_1186)
.L_1186:
        /*00f8*/ 	.word	0x00000008
.L_1187:


//--------------------- .nv.info._Z35group_norm_nhwc_fwd_one_pass_kernelI11Bf16IOFp32WLi128ELi10ELi640EEv26Group_norm_nhwc_fwd_params --------------------------
	.section	.nv.info._Z35group_norm_nhwc_fwd_one_pass_kernelI11Bf16IOFp32WLi128ELi10ELi640EEv26Group_norm_nhwc_fwd_params,"",@"SHT_CUDA_INFO"
	.sectionflags	@""
	.align	4


	//----- nvinfo : EIATTR_CUDA_API_VERSION
	.align		4
        /*0000*/ 	.byte	0x04, 0x37
        /*0002*/ 	.short	(.L_1189 - .L_1188)
.L_1188:
        /*0004*/ 	.word	0x00000082


	//----- nvinfo : EIATTR_KPARAM_INFO
	.align		4
.L_1189:
        /*0008*/ 	.byte	0x04, 0x17
        /*000a*/ 	.short	(.L_1191 - .L_1190)
.L_1190:
        /*000c*/ 	.word	0x00000000
        /*0010*/ 	.short	0x0000
        /*0012*/ 	.short	0x0000
        /*0014*/ 	.byte	0x00, 0xf0, 0x81, 0x02


	//----- nvinfo : EIATTR_SPARSE_MMA_MASK
	.align		4
.L_1191:
        /*0018*/ 	.byte	0x03, 0x50
        /*001a*/ 	.short	0x0000


	//----- nvinfo : EIATTR_MAXREG_COUNT
	.align		4
        /*001c*/ 	.byte	0x03, 0x1b
        /*001e*/ 	.short	0x0060


	//----- nvinfo : EIATTR_NUM_BARRIERS
	.align		4
        /*0020*/ 	.byte	0x02, 0x4c
        /*0022*/ 	.byte	0x01
	.zero		1


	//----- nvinfo : EIATTR_MERCURY_ISA_VERSION
	.align		4
        /*0024*/ 	.byte	0x03, 0x5f
        /*0026*/ 	.short	0x0101


	//----- nvinfo : EIATTR_INT_WARP_WIDE_INSTR_OFFSETS
	.align		4
        /*0028*/ 	.byte	0x04, 0x31
        /*002a*/ 	.short	(.L_1193 - .L_1192)


	//   ....[0]....
.L_1192:
        /*002c*/ 	.word	0x00000f80


	//   ....[1]....
        /*0030*/ 	.word	0x00000fa0


	//   ....[2]....
        /*0034*/ 	.word	0x00000fc0


	//   ....[3]....
        /*0038*/ 	.word	0x000010f0


	//   ....[4]....
        /*003c*/ 	.word	0x00001100


	//   ....[5]....
        /*0040*/ 	.word	0x00001200


	//   ....[6]....
        /*0044*/ 	.word	0x00001230


	//   ....[7]....
        /*0048*/ 	.word	0x00001270


	//   ....[8]....
        /*004c*/ 	.word	0x00001610


	//   ....[9]....
        /*0050*/ 	.word	0x00001630


	//   ....[10]....
        /*0054*/ 	.word	0x00001650


	//   ....[11]....
        /*0058*/ 	.word	0x00001670


	//   ....[12]....
        /*005c*/ 	.word	0x000018e0


	//   ....[13]....
        /*0060*/ 	.word	0x000018f0


	//----- nvinfo : EIATTR_COOP_GROUP_MASK_REGIDS
	.align		4
.L_1193:
        /*0064*/ 	.byte	0x04, 0x29
        /*0066*/ 	.short	(.L_1195 - .L_1194)


	//   ....[0]....
.L_1194:
        /*0068*/ 	.word	0xffffffff


	//   ....[1]....
        /*006c*/ 	.word	0xffffffff


	//   ....[2]....
        /*0070*/ 	.word	0xffffffff


	//   ....[3]....
        /*0074*/ 	.word	0xffffffff


	//   ....[4]....
        /*0078*/ 	.word	0xffffffff


	//   ....[5]....
        /*007c*/ 	.word	0xffffffff


	//   ....[6]....
        /*0080*/ 	.word	0xffffffff


	//   ....[7]....
        /*0084*/ 	.word	0xffffffff


	//   ....[8]....
        /*0088*/ 	.word	0xffffffff


	//   ....[9]....
        /*008c*/ 	.word	0xffffffff


	//----- nvinfo : EIATTR_COOP_GROUP_INSTR_OFFSETS
	.align		4
.L_1195:
        /*0090*/ 	.byte	0x04, 0x28
        /*0092*/ 	.short	(.L_1197 - .L_1196)


	//   ....[0]....
.L_1196:
        /*0094*/ 	.word	0x00000620


	//   ....[1]....
        /*0098*/ 	.word	0x00000630


	//   ....[2]....
        /*009c*/ 	.word	0x00000660


	//   ....[3]....
        /*00a0*/ 	.word	0x00000680


	//   ....[4]....
        /*00a4*/ 	.word	0x000006b0


	//   ....[5]....
        /*00a8*/ 	.word	0x000006d0


	//   ....[6]....
        /*00ac*/ 	.word	0x00000700


	//   ....[7]....
        /*00b0*/ 	.word	0x00000720


	//   ....[8]....
        /*00b4*/ 	.word	0x00000770


	//   ....[9]....
        /*00b8*/ 	.word	0x00000780


	//----- nvinfo : EIATTR_VRC_CTA_INIT_COUNT
	.align		4
.L_1197:
        /*00bc*/ 	.byte	0x02, 0x4a
	.zero		1
	.zero		1


	//----- nvinfo : EIATTR_EXIT_INSTR_OFFSETS
	.align		4
        /*00c0*/ 	.byte	0x04, 0x1c
        /*00c2*/ 	.short	(.L_1199 - .L_1198)


	//   ....[0]....
.L_1198:
        /*00c4*/ 	.word	0x00000070


	//   ....[1]....
        /*00c8*/ 	.word	0x00001f70


	//----- nvinfo : EIATTR_MAX_THREADS
	.align		4
.L_1199:
        /*00cc*/ 	.byte	0x04, 0x05
        /*00ce*/ 	.short	(.L_1201 - .L_1200)
.L_1200:
        /*00d0*/ 	.word	0x00000280
        /*00d4*/ 	.word	0x00000001
        /*00d8*/ 	.word	0x00000001


	//----- nvinfo : EIATTR_CRS_STACK_SIZE
	.align		4
.L_1201:
        /*00dc*/ 	.byte	0x04, 0x1e
        /*00de*/ 	.short	(.L_1203 - .L_1202)
.L_1202:
        /*00e0*/ 	.word	0x00000000


	//----- nvinfo : EIATTR_CBANK_PARAM_SIZE
	.align		4
.L_1203:
        /*00e4*/ 	.byte	0x03, 0x19
        /*00e6*/ 	.short	0x00a0


	//----- nvinfo : EIATTR_PARAM_CBANK
	.align		4
        /*00e8*/ 	.byte	0x04, 0x0a
        /*00ea*/ 	.short	(.L_1205 - .L_1204)
	.align		4
.L_1204:
        /*00ec*/ 	.word	index@(.nv.constant0._Z35group_norm_nhwc_fwd_one_pass_kernelI11Bf16IOFp32WLi128ELi10ELi640EEv26Group_norm_nhwc_fwd_params)
        /*00f0*/ 	.short	0x0380
        /*00f2*/ 	.short	0x00a0


	//----- nvinfo : EIATTR_SW_WAR
	.align		4
.L_1205:
        /*00f4*/ 	.byte	0x04, 0x36
        /*00f6*/ 	.short	(.L_1207 - .L_1206)
.L_1206:
        /*00f8*/ 	.word	0x00000008
.L_1207:


//--------------------- .nv.info._Z35group_norm_nhwc_fwd_one_pass_kernelI11Bf16IOFp32WLi256ELi10ELi640EEv26Group_norm_nhwc_fwd_params --------------------------
	.section	.nv.info._Z35group_norm_nhwc_fwd_one_pass_kernelI11Bf16IOFp32WLi256ELi10ELi640EEv26Group_norm_nhwc_fwd_params,"",@"SHT_CUDA_INFO"
	.sectionflags	@""
	.align	4


	//----- nvinfo : EIATTR_CUDA_API_VERSION
	.align		4
        /*0000*/ 	.byte	0x04, 0x37
        /*0002*/ 	.short	(.L_1209 - .L_1208)
.L_1208:
        /*0004*/ 	.word	0x00000082


	//----- nvinfo : EIATTR_KPARAM_INFO
	.align		4
.L_1209:
        /*0008*/ 	.byte	0x04, 0x17
        /*000a*/ 	.short	(.L_1211 - .L_1210)
.L_1210:
        /*000c*/ 	.word	0x00000000
        /*0010*/ 	.short	0x0000
        /*0012*/ 	.short	0x0000
        /*0014*/ 	.byte	0x00, 0xf0, 0x81, 0x02


	//----- nvinfo : EIATTR_SPARSE_MMA_MASK
	.align		4
.L_1211:
        /*0018*/ 	.byte	0x03, 0x50
        /*001a*/ 	.short	0x0000


	//----- nvinfo : EIATTR_MAXREG_COUNT
	.align		4
        /*001c*/ 	.byte	0x03, 0x1b
        /*001e*/ 	.short	0x0060


	//----- nvinfo : EIATTR_NUM_BARRIERS
	.align		4
        /*0020*/ 	.byte	0x02, 0x4c
        /*0022*/ 	.byte	0x01
	.zero		1


	//----- nvinfo : EIATTR_MERCURY_ISA_VERSION
	.align		4
        /*0024*/ 	.byte	0x03, 0x5f
        /*0026*/ 	.short	0x0101


	//----- nvinfo : EIATTR_INT_WARP_WIDE_INSTR_OFFSETS
	.align		4
        /*0028*/ 	.byte	0x04, 0x31
        /*002a*/ 	.short	(.L_1213 - .L_1212)


	//   ....[0]....
.L_1212:
        /*002c*/ 	.word	0x000010b0


	//   ....[1]....
        /*0030*/ 	.word	0x000010f0


	//   ....[2]....
        /*0034*/ 	.word	0x000011a0


	//   ....[3]....
        /*0038*/ 	.word	0x00001210


	//   ....[4]....
        /*003c*/ 	.word	0x00001280


	//   ....[5]....
        /*0040*/ 	.word	0x00001360


	//   ....[6]....
        /*0044*/ 	.word	0x000013d0


	//   ....[7]....
        /*0048*/ 	.word	0x00001420


	//   ....[8]....
        /*004c*/ 	.word	0x00001740


	//   ....[9]....
        /*0050*/ 	.word	0x00001780


	//   ....[10]....
        /*0054*/ 	.word	0x000017b0


	//   ....[11]....
        /*0058*/ 	.word	0x000017e0


	//   ....[12]....
        /*005c*/ 	.word	0x00001a40


	//   ....[13]....
        /*0060*/ 	.word	0x00001a50


	//----- nvinfo : EIATTR_COOP_GROUP_MASK_REGIDS
	.align		4
.L_1213:
        /*0064*/ 	.byte	0x04, 0x29
        /*0066*/ 	.short	(.L_1215 - .L_1214)


	//   ....[0]....
.L_1214:
        /*0068*/ 	.word	0xffffffff


	//   ....[1]....
        /*006c*/ 	.word	0xffffffff


	//   ....[2]....
        /*0070*/ 	.word	0xffffffff


	//   ....[3]....
        /*0074*/ 	.word	0xffffffff


	//   ....[4]....
        /*0078*/ 	.word	0xffffffff


	//   ....[5]....
        /*007c*/ 	.word	0xffffffff


	//   ....[6]....
        /*0080*/ 	.word	0xffffffff


	//   ....[7]....
        /*0084*/ 	.word	0xffffffff


	//   ....[8]....
        /*0088*/ 	.word	0xffffffff


	//   ....[9]....
        /*008c*/ 	.word	0xffffffff


	//----- nvinfo : EIATTR_COOP_GROUP_INSTR_OFFSETS
	.align		4
.L_1215:
        /*0090*/ 	.byte	0x04, 0x28
        /*0092*/ 	.short	(.L_1217 - .L_1216)


	//   ....[0]....
.L_1216:
        /*0094*/ 	.word	0x00000780


	//   ....[1]....
        /*0098*/ 	.word	0x00000790


	//   ....[2]....
        /*009c*/ 	.word	0x000007c0


	//   ....[3]....
        /*00a0*/ 	.word	0x000007e0


	//   ....[4]....
        /*00a4*/ 	.word	0x00000810


	//   ....[5]....
        /*00a8*/ 	.word	0x00000830


	//   ....[6]....
        /*00ac*/ 	.word	0x00000860


	//   ....[7]....
        /*00b0*/ 	.word	0x00000880


	//   ....[8]....
        /*00b4*/ 	.word	0x000008d0


	//   ....[9]....
        /*00b8*/ 	.word	0x000008e0


	//----- nvinfo : EIATTR_VRC_CTA_INIT_COUNT
	.align		4
.L_1217:
        /*00bc*/ 	.byte	0x02, 0x4a
	.zero		1
	.zero		1


	//----- nvinfo : EIATTR_EXIT_INSTR_OFFSETS
	.align		4
        /*00c0*/ 	.byte	0x04, 0x1c
        /*00c2*/ 	.short	(.L_1219 - .L_1218)


	//   ....[0]....
.L_1218:
        /*00c4*/ 	.word	0x00000070


	//   ....[1]....
        /*00c8*/ 	.word	0x000025e0


	//----- nvinfo : EIATTR_MAX_THREADS
	.align		4
.L_1219:
        /*00cc*/ 	.byte	0x04, 0x05
        /*00ce*/ 	.short	(.L_1221 - .L_1220)
.L_1220:
        /*00d0*/ 	.word	0x00000280
        /*00d4*/ 	.word	0x00000001
        /*00d8*/ 	.word	0x00000001


	//----- nvinfo : EIATTR_CRS_STACK_SIZE
	.align		4
.L_1221:
        /*00dc*/ 	.byte	0x04, 0x1e
        /*00de*/ 	.short	(.L_1223 - .L_1222)
.L_1222:
        /*00e0*/ 	.word	0x00000000


	//----- nvinfo : EIATTR_CBANK_PARAM_SIZE
	.align		4
.L_1223:
        /*00e4*/ 	.byte	0x03, 0x19
        /*00e6*/ 	.short	0x00a0


	//----- nvinfo : EIATTR_PARAM_CBANK
	.align		4
        /*00e8*/ 	.byte	0x04, 0x0a
        /*00ea*/ 	.short	(.L_1225 - .L_1224)
	.align		4
.L_1224:
        /*00ec*/ 	.word	index@(.nv.constant0._Z35group_norm_nhwc_fwd_one_pass_kernelI11Bf16IOFp32WLi256ELi10ELi640EEv26Group_norm_nhwc_fwd_params)
        /*00f0*/ 	.short	0x0380
        /*00f2*/ 	.short	0x00a0


	//----- nvinfo : EIATTR_SW_WAR
	.align		4
.L_1225:
        /*00f4*/ 	.byte	0x04, 0x36
        /*00f6*/ 	.short	(.L_1227 - .L_1226)
.L_1226:
        /*00f8*/ 	.word	0x00000008
.L_1227:


//--------------------- .nv.info._Z35group_norm_nhwc_fwd_one_pass_kernelI11Bf16IOFp32WLi512ELi10ELi640EEv26Group_norm_nhwc_fwd_params --------------------------
	.section	.nv.info._Z35group_norm_nhwc_fwd_one_pass_kernelI11Bf16IOFp32WLi512ELi10ELi640EEv26Group_norm_nhwc_fwd_params,"",@"SHT_CUDA_INFO"
	.sectionflags	@""
	.align	4


	//----- nvinfo : EIATTR_CUDA_API_VERSION
	.align		4
        /*0000*/ 	.byte	0x04, 0x37
        /*0002*/ 	.short	(.L_1229 - .L_1228)
.L_1228:
        /*0004*/ 	.word	0x00000082


	//----- nvinfo : EIATTR_KPARAM_INFO
	.align		4
.L_1229:
        /*0008*/ 	.byte	0x04, 0x17
        /*000a*/ 	.short	(.L_1231 - .L_1230)
.L_1230:
        /*000c*/ 	.word	0x00000000
        /*0010*/ 	.short	0x0000
        /*0012*/ 	.short	0x0000
        /*0014*/ 	.byte	0x00, 0xf0, 0x81, 0x02


	//----- nvinfo : EIATTR_SPARSE_MMA_MASK
	.align		4
.L_1231:
        /*0018*/ 	.byte	0x03, 0x50
        /*001a*/ 	.short	0x0000


	//----- nvinfo : EIATTR_MAXREG_COUNT
	.align		4
        /*001c*/ 	.byte	0x03, 0x1b
        /*001e*/ 	.short	0x0060


	//----- nvinfo : EIATTR_NUM_BARRIERS
	.align		4
        /*0020*/ 	.byte	0x02, 0x4c
        /*0022*/ 	.byte	0x01
	.zero		1


	//----- nvinfo : EIATTR_MERCURY_ISA_VERSION
	.align		4
        /*0024*/ 	.byte	0x03, 0x5f
        /*0026*/ 	.short	0x0101


	//----- nvinfo : EIATTR_INT_WARP_WIDE_INSTR_OFFSETS
	.align		4
        /*0028*/ 	.byte	0x04, 0x31
        /*002a*/ 	.short	(.L_1233 - .L_1232)


	//   ....[0]....
.L_1232:
        /*002c*/ 	.word	0x00001470


	//   ....[1]....
        /*0030*/ 	.word	0x00001490


	//   ....[2]....
        /*0034*/ 	.word	0x00001570


	//   ....[3]....
        /*0038*/ 	.word	0x000015c0


	//   ....[4]....
        /*003c*/ 	.word	0x000016a0


	//   ....[5]....
        /*0040*/ 	.word	0x00001720


	//   ....[6]....
        /*0044*/ 	.word	0x000017f0


	//   ....[7]....
        /*0048*/ 	.word	0x00001810


	//   ....[8]....
        /*004c*/ 	.word	0x00001a60


	//   ....[9]....
        /*0050*/ 	.word	0x00001b50


	//   ....[10]....
        /*0054*/ 	.word	0x00001b70


	//   ....[11]....
        /*0058*/ 	.word	0x00001ba0


	//   ....[12]....
        /*005c*/ 	.word	0x00001db0


	//   ....[13]....
        /*0060*/ 	.word	0x00001dd0


	//----- nvinfo : EIATTR_COOP_GROUP_MASK_REGIDS
	.align		4
.L_1233:
        /*0064*/ 	.byte	0x04, 0x29
        /*0066*/ 	.short	(.L_1235 - .L_1234)


	//   ....[0]....
.L_1234:
        /*0068*/ 	.word	0xffffffff


	//   ....[1]....
        /*006c*/ 	.word	0xffffffff


	//   ....[2]....
        /*0070*/ 	.word	0xffffffff


	//   ....[3]....
        /*0074*/ 	.word	0xffffffff


	//   ....[4]....
        /*0078*/ 	.word	0xffffffff


	//   ....[5]....
        /*007c*/ 	.word	0xffffffff


	//   ....[6]....
        /*0080*/ 	.word	0xffffffff


	//   ....[7]....
        /*0084*/ 	.word	0xffffffff


	//   ....[8]....
        /*0088*/ 	.word	0xffffffff


	//   ....[9]....
        /*008c*/ 	.word	0xffffffff


	//----- nvinfo : EIATTR_COOP_GROUP_INSTR_OFFSETS
	.align		4
.L_1235:
        /*0090*/ 	.byte	0x04, 0x28
        /*0092*/ 	.short	(.L_1237 - .L_1236)


	//   ....[0]....
.L_1236:
        /*0094*/ 	.word	0x00000b80


	//   ....[1]....
        /*0098*/ 	.word	0x00000b90


	//   ....[2]....
        /*009c*/ 	.word	0x00000bc0


	//   ....[3]....
        /*00a0*/ 	.word	0x00000be0


	//   ....[4]....
        /*00a4*/ 	.word	0x00000c10


	//   ....[5]....
        /*00a8*/ 	.word	0x00000c30


	//   ....[6]....
        /*00ac*/ 	.word	0x00000c60


	//   ....[7]....
        /*00b0*/ 	.word	0x00000c80


	//   ....[8]....
        /*00b4*/ 	.word	0x00000cd0


	//   ....[9]....
        /*00b8*/ 	.word	0x00000ce0


	//----- nvinfo : EIATTR_VRC_CTA_INIT_COUNT
	.align		4
.L_1237:
        /*00bc*/ 	.byte	0x02, 0x4a
	.zero		1
	.zero		1


	//----- nvinfo : EIATTR_EXIT_INSTR_OFFSETS
	.align		4
        /*00c0*/ 	.byte	0x04, 0x1c
        /*00c2*/ 	.short	(.L_1239 - .L_1238)


	//   ....[0]....
.L_1238:
        /*00c4*/ 	.word	0x00000070


	//   ....[1]....
        /*00c8*/ 	.word	0x000030b0


	//----- nvinfo : EIATTR_MAX_THREADS
	.align		4
.L_1239:
        /*00cc*/ 	.byte	0x04, 0x05
        /*00ce*/ 	.short	(.L_1241 - .L_1240)
.L_1240:
        /*00d0*/ 	.word	0x00000280
        /*00d4*/ 	.word	0x00000001
        /*00d8*/ 	.word	0x00000001


	//----- nvinfo : EIATTR_CRS_STACK_SIZE
	.align		4
.L_1241:
        /*00dc*/ 	.byte	0x04, 0x1e
        /*00de*/ 	.short	(.L_1243 - .L_1242)
.L_1242:
        /*00e0*/ 	.word	0x00000000


	//----- nvinfo : EIATTR_CBANK_PARAM_SIZE
	.align		4
.L_1243:
        /*00e4*/ 	.byte	0x03, 0x19
        /*00e6*/ 	.short	0x00a0


	//----- nvinfo : EIATTR_PARAM_CBANK
	.align		4
        /*00e8*/ 	.byte	0x04, 0x0a
        /*00ea*/ 	.short	(.L_1245 - .L_1244)
	.align		4
.L_1244:
        /*00ec*/ 	.word	index@(.nv.constant0._Z35group_norm_nhwc_fwd_one_pass_kernelI11Bf16IOFp32WLi512ELi10ELi640EEv26Group_norm_nhwc_fwd_params)
        /*00f0*/ 	.short	0x0380
        /*00f2*/ 	.short	0x00a0


	//----- nvinfo : EIATTR_SW_WAR
	.align		4
.L_1245:
        /*00f4*/ 	.byte	0x04, 0x36
        /*00f6*/ 	.short	(.L_1247 - .L_1246)
.L_1246:
        /*00f8*/ 	.word	0x00000008
.L_1247:


//--------------------- .nv.info._Z35group_norm_nhwc_fwd_one_pass_kernelI11Bf16IOBf16WLi64ELi10ELi640EEv26Group_norm_nhwc_fwd_params --------------------------
	.section	.nv.info._Z35group_norm_nhwc_fwd_one_pass_kernelI11Bf16IOBf16WLi64ELi10ELi640EEv26Group_norm_nhwc_fwd_params,"",@"SHT_CUDA_INFO"
	.sectionflags	@""
	.align	4


	//----- nvinfo : EIATTR_CUDA_API_VERSION
	.align		4
        /*0000*/ 	.byte	0x04, 0x37
        /*0002*/ 	.short	(.L_1249 - .L_1248)
.L_1248:
        /*0004*/ 	.word	0x00000082


	//----- nvinfo : EIATTR_KPARAM_INFO
	.align		4
.L_1249:
        /*0008*/ 	.byte	0x04, 0x17
        /*000a*/ 	.short	(.L_1251 - .L_1250)
.L_1250:
        /*000c*/ 	.word	0x00000000
        /*0010*/ 	.short	0x0000
        /*0012*/ 	.short	0x0000
        /*0014*/ 	.byte	0x00, 0xf0, 0x81, 0x02


	//----- nvinfo : EIATTR_SPARSE_MMA_MASK
	.align		4
.L_1251:
        /*0018*/ 	.byte	0x03, 0x50
        /*001a*/ 	.short	0x0000


	//----- nvinfo : EIATTR_MAXREG_COUNT
	.align		4
        /*001c*/ 	.byte	0x03, 0x1b
        /*001e*/ 	.short	0x0060


	//----- nvinfo : EIATTR_NUM_BARRIERS
	.align		4
        /*0020*/ 	.byte	0x02, 0x4c
        /*0022*/ 	.byte	0x01
	.zero		1


	//----- nvinfo : EIATTR_MERCURY_ISA_VERSION
	.align		4
        /*0024*/ 	.byte	0x03, 0x5f
        /*0026*/ 	.short	0x0101


	//----- nvinfo : EIATTR_INT_WARP_WIDE_INSTR_OFFSETS
	.align		4
        /*0028*/ 	.byte	0x04, 0x31
        /*002a*/ 	.short	(.L_1253 - .L_1252)


	//   ....[0]....
.L_1252:
        /*002c*/ 	.word	0x00000f80


	//   ....[1]....
        /*0030*/ 	.word	0x00000fa0


	//   ....[2]....
        /*0034*/ 	.word	0x00000fc0


	//   ....[3]....
        /*0038*/ 	.word	0x000010f0


	//   ....[4]....
        /*003c*/ 	.word	0x00001100


	//   ....[5]....
        /*0040*/ 	.word	0x00001200


	//   ....[6]....
        /*0044*/ 	.word	0x00001230


	//   ....[7]....
        /*0048*/ 	.word	0x00001280


	//   ....[8]....
        /*004c*/ 	.word	0x00001610


	//   ....[9]....
        /*0050*/ 	.word	0x00001630


	//   ....[10]....
        /*0054*/ 	.word	0x00001650


	//   ....[11]....
        /*0058*/ 	.word	0x00001670


	//   ....[12]....
        /*005c*/ 	.word	0x000018e0


	//   ....[13]....
        /*0060*/ 	.word	0x000018f0


	//----- nvinfo : EIATTR_COOP_GROUP_MASK_REGIDS
	.align		4
.L_1253:
        /*0064*/ 	.byte	0x04, 0x29
        /*0066*/ 	.short	(.L_1255 - .L_1254)


	//   ....[0]....
.L_1254:
        /*0068*/ 	.word	0xffffffff


	//   ....[1]....
        /*006c*/ 	.word	0xffffffff


	//   ....[2]....
        /*0070*/ 	.word	0xffffffff


	//   ....[3]....
        /*0074*/ 	.word	0xffffffff


	//   ....[4]....
        /*0078*/ 	.word	0xffffffff


	//   ....[5]....
        /*007c*/ 	.word	0xffffffff


	//   ....[6]....
        /*0080*/ 	.word	0xffffffff


	//   ....[7]....
        /*0084*/ 	.word	0xffffffff


	//   ....[8]....
        /*0088*/ 	.word	0xffffffff


	//   ....[9]....
        /*008c*/ 	.word	0xffffffff


	//----- nvinfo : EIATTR_COOP_GROUP_INSTR_OFFSETS
	.align		4
.L_1255:
        /*0090*/ 	.byte	0x04, 0x28
        /*0092*/ 	.short	(.L_1257 - .L_1256)


	//   ....[0]....
.L_1256:
        /*0094*/ 	.word	0x00000620


	//   ....[1]....
        /*0098*/ 	.word	0x00000630


	//   ....[2]....
        /*009c*/ 	.word	0x00000660


	//   ....[3]....
        /*00a0*/ 	.word	0x00000680


	//   ....[4]....
        /*00a4*/ 	.word	0x000006b0


	//   ....[5]....
        /*00a8*/ 	.word	0x000006d0


	//   ....[6]....
        /*00ac*/ 	.word	0x00000700


	//   ....[7]....
        /*00b0*/ 	.word	0x00000720


	//   ....[8]....
        /*00b4*/ 	.word	0x00000770


	//   ....[9]....
        /*00b8*/ 	.word	0x00000780


	//----- nvinfo : EIATTR_VRC_CTA_INIT_COUNT
	.align		4
.L_1257:
        /*00bc*/ 	.byte	0x02, 0x4a
	.zero		1
	.zero		1


	//----- nvinfo : EIATTR_EXIT_INSTR_OFFSETS
	.align		4
        /*00c0*/ 	.byte	0x04, 0x1c
        /*00c2*/ 	.short	(.L_1259 - .L_1258)


	//   ....[0]....
.L_1258:
        /*00c4*/ 	.word	0x00000070


	//   ....[1]....
        /*00c8*/ 	.word	0x00001fd0


	//----- nvinfo : EIATTR_MAX_THREADS
	.align		4
.L_1259:
        /*00cc*/ 	.byte	0x04, 0x05
        /*00ce*/ 	.short	(.L_1261 - .L_1260)
.L_1260:
        /*00d0*/ 	.word	0x00000280
        /*00d4*/ 	.word	0x00000001
        /*00d8*/ 	.word	0x00000001


	//----- nvinfo : EIATTR_CRS_STACK_SIZE
	.align		4
.L_1261:
        /*00dc*/ 	.byte	0x04, 0x1e
        /*00de*/ 	.short	(.L_1263 - .L_1262)
.L_1262:
        /*00e0*/ 	.word	0x00000000


	//----- nvinfo : EIATTR_CBANK_PARAM_SIZE
	.align		4
.L_1263:
        /*00e4*/ 	.byte	0x03, 0x19
        /*00e6*/ 	.short	0x00a0


	//----- nvinfo : EIATTR_PARAM_CBANK
	.align		4
        /*00e8*/ 	.byte	0x04, 0x0a
        /*00ea*/ 	.short	(.L_1265 - .L_1264)
	.align		4
.L_1264:
        /*00ec*/ 	.word	index@(.nv.constant0._Z35group_norm_nhwc_fwd_one_pass_kernelI11Bf16IOBf16WLi64ELi10ELi640EEv26Group_norm_nhwc_fwd_params)
        /*00f0*/ 	.short	0x0380
        /*00f2*/ 	.short	0x00a0


	//----- nvinfo : EIATTR_SW_WAR
	.align		4
.L_1265:
        /*00f4*/ 	.byte	0x04, 0x36
        /*00f6*/ 	.short	(.L_1267 - .L_1266)
.L_1266:
        /*00f8*/ 	.word	0x00000008
.L_1267:


//--------------------- .nv.info._Z35group_norm_nhwc_fwd_one_pass_kernelI11Bf16IOBf16WLi128ELi10ELi640EEv26Group_norm_nhwc_fwd_params --------------------------
	.section	.nv.info._Z35group_norm_nhwc_fwd_one_pass_kernelI11Bf16IOBf16WLi128ELi10ELi640EEv26Group_norm_nhwc_fwd_params,"",@"SHT_CUDA_INFO"
	.sectionflags	@""
	.align	4


	//----- nvinfo : EIATTR_CUDA_API_VERSION
	.align		4
        /*0000*/ 	.byte	0x04, 0x37
        /*0002*/ 	.short	(.L_1269 - .L_1268)
.L_1268:
        /*0004*/ 	.word	0x00000082


	//----- nvinfo : EIATTR_KPARAM_INFO
	.align		4
.L_1269:
        /*0008*/ 	.byte	0x04, 0x17
        /*000a*/ 	.short	(.L_1271 - .L_1270)
.L_1270:
        /*000c*/ 	.word	0x00000000
        /*0010*/ 	.short	0x0000
        /*0012*/ 	.short	0x0000
        /*0014*/ 	.byte	0x00, 0xf0, 0x81, 0x02


	//----- nvinfo : EIATTR_SPARSE_MMA_MASK
	.align		4
.L_1271:
        /*0018*/ 	.byte	0x03, 0x50
        /*001a*/ 	.short	0x0000


	//----- nvinfo : EIATTR_MAXREG_COUNT
	.align		4
        /*001c*/ 	.byte	0x03, 0x1b
        /*001e*/ 	.short	0x0060


	//----- nvinfo : EIATTR_NUM_BARRIERS
	.align		4
        /*0020*/ 	.byte	0x02, 0x4c
        /*0022*/ 	.byte	0x01
	.zero		1


	//----- nvinfo : EIATTR_MERCURY_ISA_VERSION
	.align		4
        /*0024*/ 	.byte	0x03, 0x5f
        /*0026*/ 	.short	0x0101


	//----- nvinfo : EIATTR_INT_WARP_WIDE_INSTR_OFFSETS
	.align		4
        /*0028*/ 	.byte	0x04, 0x31
        /*002a*/ 	.short	(.L_1273 - .L_1272)


	//   ....[0]....
.L_1272:
        /*002c*/ 	.word	0x00000f80


	//   ....[1]....
        /*0030*/ 	.word	0x00000fa0


	//   ....[2]....
        /*0034*/ 	.word	0x00000fc0


	//   ....[3]....
        /*0038*/ 	.word	0x000010f0


	//   ....[4]....
        /*003c*/ 	.word	0x00001100


	//   ....[5]....
        /*0040*/ 	.word	0x00001200


	//   ....[6]....
        /*0044*/ 	.word	0x00001230


	//   ....[7]....
        /*0048*/ 	.word	0x00001280


	//   ....[8]....
        /*004c*/ 	.word	0x00001610


	//   ....[9]....
        /*0050*/ 	.word	0x00001630


	//   ....[10]....
        /*0054*/ 	.word	0x00001650


	//   ....[11]....
        /*0058*/ 	.word	0x00001670


	//   ....[12]....
        /*005c*/ 	.word	0x000018e0


	//   ....[13]....
        /*0060*/ 	.word	0x000018f0


	//----- nvinfo : EIATTR_COOP_GROUP_MASK_REGIDS
	.align		4
.L_1273:
        /*0064*/ 	.byte	0x04, 0x29
        /*0066*/ 	.short	(.L_1275 - .L_1274)


	//   ....[0]....
.L_1274:
        /*0068*/ 	.word	0xffffffff


	//   ....[1]....
        /*006c*/ 	.word	0xffffffff


	//   ....[2]....
        /*0070*/ 	.word	0xffffffff


	//   ....[3]....
        /*0074*/ 	.word	0xffffffff


	//   ....[4]....
        /*0078*/ 	.word	0xffffffff


	//   ....[5]....
        /*007c*/ 	.word	0xffffffff


	//   ....[6]....
        /*0080*/ 	.word	0xffffffff


	//   ....[7]....
        /*0084*/ 	.word	0xffffffff


	//   ....[8]....
        /*0088*/ 	.word	0xffffffff


	//   ....[9]....
        /*008c*/ 	.word	0xffffffff


	//----- nvinfo : EIATTR_COOP_GROUP_INSTR_OFFSETS
	.align		4
.L_1275:
        /*0090*/ 	.byte	0x04, 0x28
        /*0092*/ 	.short	(.L_1277 - .L_1276)


	//   ....[0]....
.L_1276:
        /*0094*/ 	.word	0x00000620


	//   ....[1]....
        /*0098*/ 	.word	0x00000630


	//   ....[2]....
        /*009c*/ 	.word	0x00000660


	//   ....[3]....
        /*00a0*/ 	.word	0x00000680


	//   ....[4]....
        /*00a4*/ 	.word	0x000006b0


	//   ....[5]....
        /*00a8*/ 	.word	0x000006d0


	//   ....[6]....
        /*00ac*/ 	.word	0x00000700


	//   ....[7]....
        /*00b0*/ 	.word	0x00000720


	//   ....[8]....
        /*00b4*/ 	.word	0x00000770


	//   ....[9]....
        /*00b8*/ 	.word	0x00000780


	//----- nvinfo : EIATTR_VRC_CTA_INIT_COUNT
	.align		4
.L_1277:
        /*00bc*/ 	.byte	0x02, 0x4a
	.zero		1
	.zero		1


	//----- nvinfo : EIATTR_EXIT_INSTR_OFFSETS
	.align		4
        /*00c0*/ 	.byte	0x04, 0x1c
        /*00c2*/ 	.short	(.L_1279 - .L_1278)


	//   ....[0]....
.L_1278:
        /*00c4*/ 	.word	0x00000070


	//   ....[1]....
        /*00c8*/ 	.word	0x00001fd0


	//----- nvinfo : EIATTR_MAX_THREADS
	.align		4
.L_1279:
        /*00cc*/ 	.byte	0x04, 0x05
        /*00ce*/ 	.short	(.L_1281 - .L_1280)
.L_1280:
        /*00d0*/ 	.word	0x00000280
        /*00d4*/ 	.word	0x00000001
        /*00d8*/ 	.word	0x00000001


	//----- nvinfo : EIATTR_CRS_STACK_SIZE
	.align		4
.L_1281:
        /*00dc*/ 	.byte	0x04, 0x1e
        /*00de*/ 	.short	(.L_1283 - .L_1282)
.L_1282:
        /*00e0*/ 	.word	0x00000000


	//----- nvinfo : EIATTR_CBANK_PARAM_SIZE
	.align		4
.L_1283:
        /*00e4*/ 	.byte	0x03, 0x19
        /*00e6*/ 	.short	0x00a0


	//----- nvinfo : EIATTR_PARAM_CBANK
	.align		4
        /*00e8*/ 	.byte	0x04, 0x0a
        /*00ea*/ 	.short	(.L_1285 - .L_1284)
	.align		4
.L_1284:
        /*00ec*/ 	.word	index@(.nv.constant0._Z35group_norm_nhwc_fwd_one_pass_kernelI11Bf16IOBf16WLi128ELi10ELi640EEv26Group_norm_nhwc_fwd_params)
        /*00f0*/ 	.short	0x0380
        /*00f2*/ 	.short	0x00a0


	//----- nvinfo : EIATTR_SW_WAR
	.align		4
.L_1285:
        /*00f4*/ 	.byte	0x04, 0x36
        /*00f6*/ 	.short	(.L_1287 - .L_1286)
.L_1286:
        /*00f8*/ 	.word	0x00000008
.L_1287:


//--------------------- .nv.info._Z35group_norm_nhwc_fwd_one_pass_kernelI11Bf16IOBf16WLi256ELi10ELi640EEv26Group_norm_nhwc_fwd_params --------------------------
	.section	.nv.info._Z35group_norm_nhwc_fwd_one_pass_kernelI11Bf16IOBf16WLi256ELi10ELi640EEv26Group_norm_nhwc_fwd_params,"",@"SHT_CUDA_INFO"
	.sectionflags	@""
	.align	4


	//----- nvinfo : EIATTR_CUDA_API_VERSION
	.align		4
        /*0000*/ 	.byte	0x04, 0x37
        /*0002*/ 	.short	(.L_1289 - .L_1288)
.L_1288:
        /*0004*/ 	.word	0x00000082


	//----- nvinfo : EIATTR_KPARAM_INFO
	.align		4
.L_1289:
        /*0008*/ 	.byte	0x04, 0x17
        /*000a*/ 	.short	(.L_1291 - .L_1290)
.L_1290:
        /*000c*/ 	.word	0x00000000
        /*0010*/ 	.short	0x0000
        /*0012*/ 	.short	0x0000
        /*0014*/ 	.byte	0x00, 0xf0, 0x81, 0x02


	//----- nvinfo : EIATTR_SPARSE_MMA_MASK
	.align		4
.L_1291:
        /*0018*/ 	.byte	0x03, 0x50
        /*001a*/ 	.short	0x0000


	//----- nvinfo : EIATTR_MAXREG_COUNT
	.align		4
        /*001c*/ 	.byte	0x03, 0x1b
        /*001e*/ 	.short	0x0060


	//----- nvinfo : EIATTR_NUM_BARRIERS
	.align		4
        /*0020*/ 	.byte	0x02, 0x4c
        /*0022*/ 	.byte	0x01
	.zero		1


	//----- nvinfo : EIATTR_MERCURY_ISA_VERSION
	.align		4
        /*0024*/ 	.byte	0x03, 0x5f
        /*0026*/ 	.short	0x0101


	//----- nvinfo : EIATTR_INT_WARP_WIDE_INSTR_OFFSETS
	.align		4
        /*0028*/ 	.byte	0x04, 0x31
        /*002a*/ 	.short	(.L_1293 - .L_1292)


	//   ....[0]....
.L_1292:
        /*002c*/ 	.word	0x000010a0


	//   ....[1]....
        /*0030*/ 	.word	0x000010d0


	//   ....[2]....
        /*0034*/ 	.word	0x00001190


	//   ....[3]....
        /*0038*/ 	.word	0x00001200


	//   ....[4]....
        /*003c*/ 	.word	0x00001270


	//   ....[5]....
        /*0040*/ 	.word	0x00001350


	//   ....[6]....
        /*0044*/ 	.word	0x000013c0


	//   ....[7]....
        /*0048*/ 	.word	0x00001410


	//   ....[8]....
        /*004c*/ 	.word	0x00001730


	//   ....[9]....
        /*0050*/ 	.word	0x00001770


	//   ....[10]....
        /*0054*/ 	.word	0x000017a0


	//   ....[11]....
        /*0058*/ 	.word	0x000017c0


	//   ....[12]....
        /*005c*/ 	.word	0x00001a30


	//   ....[13]....
        /*0060*/ 	.word	0x00001a50


	//----- nvinfo : EIATTR_COOP_GROUP_MASK_REGIDS
	.align		4
.L_1293:
        /*0064*/ 	.byte	0x04, 0x29
        /*0066*/ 	.short	(.L_1295 - .L_1294)


	//   ....[0]....
.L_1294:
        /*0068*/ 	.word	0xffffffff


	//   ....[1]....
        /*006c*/ 	.word	0xffffffff


	//   ....[2]....
        /*0070*/ 	.word	0xffffffff


	//   ....[3]....
        /*0074*/ 	.word	0xffffffff


	//   ....[4]....
        /*0078*/ 	.word	0xffffffff


	//   ....[5]....
        /*007c*/ 	.word	0xffffffff


	//   ....[6]....
        /*0080*/ 	.word	0xffffffff


	//   ....[7]....
        /*0084*/ 	.word	0xffffffff


	//   ....[8]....
        /*0088*/ 	.word	0xffffffff


	//   ....[9]....
        /*008c*/ 	.word	0xffffffff


	//----- nvinfo : EIATTR_COOP_GROUP_INSTR_OFFSETS
	.align		4
.L_1295:
        /*0090*/ 	.byte	0x04, 0x28
        /*0092*/ 	.short	(.L_1297 - .L_1296)


	//   ....[0]....
.L_1296:
        /*0094*/ 	.word	0x00000770


	//   ....[1]....
        /*0098*/ 	.word	0x00000780


	//   ....[2]....
        /*009c*/ 	.word	0x000007b0


	//   ....[3]....
        /*00a0*/ 	.word	0x000007c0


	//   ....[4]....
        /*00a4*/ 	.word	0x00000800


	//   ....[5]....
        /*00a8*/ 	.word	0x00000810


	//   ....[6]....
        /*00ac*/ 	.word	0x00000850


	//   ....[7]....
        /*00b0*/ 	.word	0x00000860


	//   ....[8]....
        /*00b4*/ 	.word	0x000008c0


	//   ....[9]....
        /*00b8*/ 	.word	0x000008d0


	//----- nvinfo : EIATTR_VRC_CTA_INIT_COUNT
	.align		4
.L_1297:
        /*00bc*/ 	.byte	0x02, 0x4a
	.zero		1
	.zero		1


	//----- nvinfo : EIATTR_EXIT_INSTR_OFFSETS
	.align		4
        /*00c0*/ 	.byte	0x04, 0x1c
        /*00c2*/ 	.short	(.L_1299 - .L_1298)


	//   ....[0]....
.L_1298:
        /*00c4*/ 	.word	0x00000070


	//   ....[1]....
        /*00c8*/ 	.word	0x00002630


	//----- nvinfo : EIATTR_MAX_THREADS
	.align		4
.L_1299:
        /*00cc*/ 	.byte	0x04, 0x05
        /*00ce*/ 	.short	(.L_1301 - .L_1300)
.L_1300:
        /*00d0*/ 	.word	0x00000280
        /*00d4*/ 	.word	0x00000001
        /*00d8*/ 	.word	0x00000001


	//----- nvinfo : EIATTR_CRS_STACK_SIZE
	.align		4
.L_1301:
        /*00dc*/ 	.byte	0x04, 0x1e
        /*00de*/ 	.short	(.L_1303 - .L_1302)
.L_1302:
        /*00e0*/ 	.word	0x00000000


	//----- nvinfo : EIATTR_CBANK_PARAM_SIZE
	.align		4
.L_1303:
        /*00e4*/ 	.byte	0x03, 0x19
        /*00e6*/ 	.short	0x00a0


	//----- nvinfo : EIATTR_PARAM_CBANK
	.align		4
        /*00e8*/ 	.byte	0x04, 0x0a
        /*00ea*/ 	.short	(.L_1305 - .L_1304)
	.align		4
.L_1304:
        /*00ec*/ 	.word	index@(.nv.constant0._Z35group_norm_nhwc_fwd_one_pass_kernelI11Bf16IOBf16WLi256ELi10ELi640EEv26Group_norm_nhwc_fwd_params)
        /*00f0*/ 	.short	0x0380
        /*00f2*/ 	.short	0x00a0


	//----- nvinfo : EIATTR_SW_WAR
	.align		4
.L_1305:
        /*00f4*/ 	.byte	0x04, 0x36
        /*00f6*/ 	.short	(.L_1307 - .L_1306)
.L_1306:
        /*00f8*/ 	.word	0x00000008
.L_1307:


//--------------------- .nv.info._Z35group_norm_nhwc_fwd_one_pass_kernelI11Bf16IOBf16WLi512ELi10ELi640EEv26Group_norm_nhwc_fwd_params --------------------------
	.section	.nv.info._Z35group_norm_nhwc_fwd_one_pass_kernelI11Bf16IOBf16WLi512ELi10ELi640EEv26Group_norm_nhwc_fwd_params,"",@"SHT_CUDA_INFO"
	.sectionflags	@""
	.align	4


	//----- nvinfo : EIATTR_CUDA_API_VERSION
	.align		4
        /*0000*/ 	.byte	0x04, 0x37
        /*0002*/ 	.short	(.L_1309 - .L_1308)
.L_1308:
        /*0004*/ 	.word	0x00000082


	//----- nvinfo : EIATTR_KPARAM_INFO
	.align		4
.L_1309:
        /*0008*/ 	.byte	0x04, 0x17
        /*000a*/ 	.short	(.L_1311 - .L_1310)
.L_1310:
        /*000c*/ 	.word	0x00000000
        /*0010*/ 	.short	0x0000
        /*0012*/ 	.short	0x0000
        /*0014*/ 	.byte	0x00, 0xf0, 0x81, 0x02


	//----- nvinfo : EIATTR_SPARSE_MMA_MASK
	.align		4
.L_1311:
        /*0018*/ 	.byte	0x03, 0x50
        /*001a*/ 	.short	0x0000


	//----- nvinfo : EIATTR_MAXREG_COUNT
	.align		4
        /*001c*/ 	.byte	0x03, 0x1b
        /*001e*/ 	.short	0x0060


	//----- nvinfo : EIATTR_NUM_BARRIERS
	.align		4
        /*0020*/ 	.byte	0x02, 0x4c
        /*0022*/ 	.byte	0x01
	.zero		1


	//----- nvinfo : EIATTR_MERCURY_ISA_VERSION
	.align		4
        /*0024*/ 	.byte	0x03, 0x5f
        /*0026*/ 	.short	0x0101


	//----- nvinfo : EIATTR_INT_WARP_WIDE_INSTR_OFFSETS
	.align		4
        /*0028*/ 	.byte	0x04, 0x31
        /*002a*/ 	.short	(.L_1313 - .L_1312)


	//   ....[0]....
.L_1312:
        /*002c*/ 	.word	0x00001450


	//   ....[1]....
        /*0030*/ 	.word	0x00001470


	//   ....[2]....
        /*0034*/ 	.word	0x00001550


	//   ....[3]....
        /*0038*/ 	.word	0x00001570


	//   ....[4]....
        /*003c*/ 	.word	0x00001680


	//   ....[5]....
        /*0040*/ 	.word	0x000016e0


	//   ....[6]....
        /*0044*/ 	.word	0x000017d0


	//   ....[7]....
        /*0048*/ 	.word	0x000017f0


	//   ....[8]....
        /*004c*/ 	.word	0x00001a40


	//   ....[9]....
        /*0050*/ 	.word	0x00001b30


	//   ....[10]....
        /*0054*/ 	.word	0x00001b50


	//   ....[11]....
        /*0058*/ 	.word	0x00001b70


	//   ....[12]....
        /*005c*/ 	.word	0x00001d90


	//   ....[13]....
        /*0060*/ 	.word	0x00001db0


	//----- nvinfo : EIATTR_COOP_GROUP_MASK_REGIDS
	.align		4
.L_1313:
        /*0064*/ 	.byte	0x04, 0x29
        /*0066*/ 	.short	(.L_1315 - .L_1314)


	//   ....[0]....
.L_1314:
        /*0068*/ 	.word	0xffffffff


	//   ....[1]....
        /*006c*/ 	.word	0xffffffff


	//   ....[2]....
        /*0070*/ 	.word	0xffffffff


	//   ....[3]....
        /*0074*/ 	.word	0xffffffff


	//   ....[4]....
        /*0078*/ 	.word	0xffffffff


	//   ....[5]....
        /*007c*/ 	.word	0xffffffff


	//   ....[6]....
        /*0080*/ 	.word	0xffffffff


	//   ....[7]....
        /*0084*/ 	.word	0xffffffff


	//   ....[8]....
        /*0088*/ 	.word	0xffffffff


	//   ....[9]....
        /*008c*/ 	.word	0xffffffff


	//----- nvinfo : EIATTR_COOP_GROUP_INSTR_OFFSETS
	.align		4
.L_1315:
        /*0090*/ 	.byte	0x04, 0x28
        /*0092*/ 	.short	(.L_1317 - .L_1316)


	//   ....[0]....
.L_1316:
        /*0094*/ 	.word	0x00000b60


	//   ....[1]....
        /*0098*/ 	.word	0x00000b70


	//   ....[2]....
        /*009c*/ 	.word	0x00000ba0


	//   ....[3]....
        /*00a0*/ 	.word	0x00000bb0


	//   ....[4]....
        /*00a4*/ 	.word	0x00000bf0


	//   ....[5]....
        /*00a8*/ 	.word	0x00000c00


	//   ....[6]....
        /*00ac*/ 	.word	0x00000c40


	//   ....[7]....
        /*00b0*/ 	.word	0x00000c50


	//   ....[8]....
        /*00b4*/ 	.word	0x00000cb0


	//   ....[9]....
        /*00b8*/ 	.word	0x00000cc0


	//----- nvinfo : EIATTR_VRC_CTA_INIT_COUNT
	.align		4
.L_1317:
        /*00bc*/ 	.byte	0x02, 0x4a
	.zero		1
	.zero		1


	//----- nvinfo : EIATTR_EXIT_INSTR_OFFSETS
	.align		4
        /*00c0*/ 	.byte	0x04, 0x1c
        /*00c2*/ 	.short	(.L_1319 - .L_1318)


	//   ....[0]....
.L_1318:
        /*00c4*/ 	.word	0x00000070


	//   ....[1]....
        /*00c8*/ 	.word	0x000030a0


	//----- nvinfo : EIATTR_MAX_THREADS
	.align		4
.L_1319:
        /*00cc*/ 	.byte	0x04, 0x05
        /*00ce*/ 	.short	(.L_1321 - .L_1320)
.L_1320:
        /*00d0*/ 	.word	0x00000280
        /*00d4*/ 	.word	0x00000001
        /*00d8*/ 	.word	0x00000001


	//----- nvinfo : EIATTR_CRS_STACK_SIZE
	.align		4
.L_1321:
        /*00dc*/ 	.byte	0x04, 0x1e
        /*00de*/ 	.short	(.L_1323 - .L_1322)
.L_1322:
        /*00e0*/ 	.word	0x00000000


	//----- nvinfo : EIATTR_CBANK_PARAM_SIZE
	.align		4
.L_1323:
        /*00e4*/ 	.byte	0x03, 0x19
        /*00e6*/ 	.short	0x00a0


	//----- nvinfo : EIATTR_PARAM_CBANK
	.align		4
        /*00e8*/ 	.byte	0x04, 0x0a
        /*00ea*/ 	.short	(.L_1325 - .L_1324)
	.align		4
.L_1324:
        /*00ec*/ 	.word	index@(.nv.constant0._Z35group_norm_nhwc_fwd_one_pass_kernelI11Bf16IOBf16WLi512ELi10ELi640EEv26Group_norm_nhwc_fwd_params)
        /*00f0*/ 	.short	0x0380
        /*00f2*/ 	.short	0x00a0


	//----- nvinfo : EIATTR_SW_WAR
	.align		4
.L_1325:
        /*00f4*/ 	.byte	0x04, 0x36
        /*00f6*/ 	.short	(.L_1327 - .L_1326)
.L_1326:
        /*00f8*/ 	.word	0x00000008
.L_1327:


//--------------------- .nv.info._Z35group_norm_nhwc_fwd_one_pass_kernelI11Bf16IOFp16WLi64ELi10ELi640EEv26Group_norm_nhwc_fwd_params --------------------------
	.section	.nv.info._Z35group_norm_nhwc_fwd_one_pass_kernelI11Bf16IOFp16WLi64ELi10ELi640EEv26Group_norm_nhwc_fwd_params,"",@"SHT_CUDA_INFO"
	.sectionflags	@""
	.align	4


	//----- nvinfo : EIATTR_CUDA_API_VERSION
	.align		4
        /*0000*/ 	.byte	0x04, 0x37
        /*0002*/ 	.short	(.L_1329 - .L_1328)
.L_1328:
        /*0004*/ 	.word	0x00000082


	//----- nvinfo : EIATTR_KPARAM_INFO
	.align		4
.L_1329:
        /*0008*/ 	.byte	0x04, 0x17
        /*000a*/ 	.short	(.L_1331 - .L_1330)
.L_1330:
        /*000c*/ 	.word	0x00000000
        /*0010*/ 	.short	0x0000
        /*0012*/ 	.short	0x0000
        /*0014*/ 	.byte	0x00, 0xf0, 0x81, 0x02


	//----- nvinfo : EIATTR_SPARSE_MMA_MASK
	.align		4
.L_1331:
        /*0018*/ 	.byte	0x03, 0x50
        /*001a*/ 	.short	0x0000


	//----- nvinfo : EIATTR_MAXREG_COUNT
	.align		4
        /*001c*/ 	.byte	0x03, 0x1b
        /*001e*/ 	.short	0x0060


	//----- nvinfo : EIATTR_NUM_BARRIERS
	.align		4
        /*0020*/ 	.byte	0x02, 0x4c
        /*0022*/ 	.byte	0x01
	.zero		1


	//----- nvinfo : EIATTR_MERCURY_ISA_VERSION
	.align		4
        /*0024*/ 	.byte	0x03, 0x5f
        /*0026*/ 	.short	0x0101


	//----- nvinfo : EIATTR_INT_WARP_WIDE_INSTR_OFFSETS
	.align		4
        /*0028*/ 	.byte	0x04, 0x31
        /*002a*/ 	.short	(.L_1333 - .L_1332)


	//   ....[0]....
.L_1332:
        /*002c*/ 	.word	0x00000f80


	//   ....[1]....
        /*0030*/ 	.word	0x00000fa0


	//   ....[2]....
        /*0034*/ 	.word	0x00000fd0


	//   ....[3]....
        /*0038*/ 	.word	0x000010f0


	//   ....[4]....
        /*003c*/ 	.word	0x00001100


	//   ....[5]....
        /*0040*/ 	.word	0x00001200


	//   ....[6]....
        /*0044*/ 	.word	0x00001230


	//   ....[7]....
        /*0048*/ 	.word	0x00001270


	//   ....[8]....
        /*004c*/ 	.word	0x00001610


	//   ....[9]....
        /*0050*/ 	.word	0x00001630


	//   ....[10]....
        /*0054*/ 	.word	0x00001650


	//   ....[11]....
        /*0058*/ 	.word	0x00001670


	//   ....[12]....
        /*005c*/ 	.word	0x000018e0


	//   ....[13]....
        /*0060*/ 	.word	0x000018f0


	//----- nvinfo : EIATTR_COOP_GROUP_MASK_REGIDS
	.align		4
.L_1333:
        /*0064*/ 	.byte	0x04, 0x29
        /*0066*/ 	.short	(.L_1335 - .L_1334)


	//   ....[0]....
.L_1334:
        /*0068*/ 	.word	0xffffffff


	//   ....[1]....
        /*006c*/ 	.word	0xffffffff


	//   ....[2]....
        /*0070*/ 	.word	0xffffffff


	//   ....[3]....
        /*0074*/ 	.word	0xffffffff


	//   ....[4]....
        /*0078*/ 	.word	0xffffffff


	//   ....[5]....
        /*007c*/ 	.word	0xffffffff


	//   ....[6]....
        /*0080*/ 	.word	0xffffffff


	//   ....[7]....
        /*0084*/ 	.word	0xffffffff


	//   ....[8]....
        /*0088*/ 	.word	0xffffffff


	//   ....[9]....
        /*008c*/ 	.word	0xffffffff


	//----- nvinfo : EIATTR_COOP_GROUP_INSTR_OFFSETS
	.align		4
.L_1335:
        /*0090*/ 	.byte	0x04, 0x28
        /*0092*/ 	.short	(.L_1337 - .L_1336)


	//   ....[0]....
.L_1336:
        /*0094*/ 	.word	0x00000620


	//   ....[1]....
        /*0098*/ 	.word	0x00000630


	//   ....[2]....
        /*009c*/ 	.word	0x00000660


	//   ....[3]....
        /*00a0*/ 	.word	0x00000680


	//   ....[4]....
        /*00a4*/ 	.word	0x000006b0


	//   ....[5]....
        /*00a8*/ 	.word	0x000006d0


	//   ....[6]....
        /*00ac*/ 	.word	0x00000700


	//   ....[7]....
        /*00b0*/ 	.word	0x00000720


	//   ....[8]....
        /*00b4*/ 	.word	0x00000770


	//   ....[9]....
        /*00b8*/ 	.word	0x00000780


	//----- nvinfo : EIATTR_VRC_CTA_INIT_COUNT
	.align		4
.L_1337:
        /*00bc*/ 	.byte	0x02, 0x4a
	.zero		1
	.zero		1


	//----- nvinfo : EIATTR_EXIT_INSTR_OFFSETS
	.align		4
        /*00c0*/ 	.byte	0x04, 0x1c
        /*00c2*/ 	.short	(.L_1339 - .L_1338)


	//   ....[0]....
.L_1338:
        /*00c4*/ 	.word	0x00000070


	//   ....[1]....
        /*00c8*/ 	.word	0x00001fd0


	//----- nvinfo : EIATTR_MAX_THREADS
	.align		4
.L_1339:
        /*00cc*/ 	.byte	0x04, 0x05
        /*00ce*/ 	.short	(.L_1341 - .L_1340)
.L_1340:
        /*00d0*/ 	.word	0x00000280
        /*00d4*/ 	.word	0x00000001
        /*00d8*/ 	.word	0x00000001


	//----- nvinfo : EIATTR_CRS_STACK_SIZE
	.align		4
.L_1341:
        /*00dc*/ 	.byte	0x04, 0x1e
        /*00de*/ 	.short	(.L_1343 - .L_1342)
.L_1342:
        /*00e0*/ 	.word	0x00000000


	//----- nvinfo : EIATTR_CBANK_PARAM_SIZE
	.align		4
.L_1343:
        /*00e4*/ 	.byte	0x03, 0x19
        /*00e6*/ 	.short	0x00a0


	//----- nvinfo : EIATTR_PARAM_CBANK
	.align		4
        /*00e8*/ 	.byte	0x04, 0x0a
        /*00ea*/ 	.short	(.L_1345 - .L_1344)
	.align		4
.L_1344:
        /*00ec*/ 	.word	index@(.nv.constant0._Z35group_norm_nhwc_fwd_one_pass_kernelI11Bf16IOFp16WLi64ELi10ELi640EEv26Group_norm_nhwc_fwd_params)
        /*00f0*/ 	.short	0x0380
        /*00f2*/ 	.short	0x00a0


	//----- nvinfo : EIATTR_SW_WAR
	.align		4
.L_1345:
        /*00f4*/ 	.byte	0x04, 0x36
        /*00f6*/ 	.short	(.L_1347 - .L_1346)
.L_1346:
        /*00f8*/ 	.word	0x00000008
.L_1347:


//--------------------- .nv.info._Z35group_norm_nhwc_fwd_one_pass_kernelI11Bf16IOFp16WLi128ELi10ELi640EEv26Group_norm_nhwc_fwd_params --------------------------
	.section	.nv.info._Z35group_norm_nhwc_fwd_one_pass_kernelI11Bf16IOFp16WLi128ELi10ELi640EEv26Group_norm_nhwc_fwd_params,"",@"SHT_CUDA_INFO"
	.sectionflags	@""
	.align	4


	//----- nvinfo : EIATTR_CUDA_API_VERSION
	.align		4
        /*0000*/ 	.byte	0x04, 0x37
        /*0002*/ 	.short	(.L_1349 - .L_1348)
.L_1348:
        /*0004*/ 	.word	0x00000082


	//----- nvinfo : EIATTR_KPARAM_INFO
	.align		4
.L_1349:
        /*0008*/ 	.byte	0x04, 0x17
        /*000a*/ 	.short	(.L_1351 - .L_1350)
.L_1350:
        /*000c*/ 	.word	0x00000000
        /*0010*/ 	.short	0x0000
        /*0012*/ 	.short	0x0000
        /*0014*/ 	.byte	0x00, 0xf0, 0x81, 0x02


	//----- nvinfo : EIATTR_SPARSE_MMA_MASK
	.align		4
.L_1351:
        /*0018*/ 	.byte	0x03, 0x50
        /*001a*/ 	.short	0x0000


	//----- nvinfo : EIATTR_MAXREG_COUNT
	.align		4
        /*001c*/ 	.byte	0x03, 0x1b
        /*001e*/ 	.short	0x0060


	//----- nvinfo : EIATTR_NUM_BARRIERS
	.align		4
        /*0020*/ 	.byte	0x02, 0x4c
        /*0022*/ 	.byte	0x01
	.zero		1


	//----- nvinfo : EIATTR_MERCURY_ISA_VERSION
	.align		4
        /*0024*/ 	.byte	0x03, 0x5f
        /*0026*/ 	.short	0x0101


	//----- nvinfo : EIATTR_INT_WARP_WIDE_INSTR_OFFSETS
	.align		4
        /*0028*/ 	.byte	0x04, 0x31
        /*002a*/ 	.short	(.L_1353 - .L_1352)


	//   ....[0]....
.L_1352:
        /*002c*/ 	.word	0x00000f80


	//   ....[1]....
        /*0030*/ 	.word	0x00000fa0


	//   ....[2]....
        /*0034*/ 	.word	0x00000fd0


	//   ....[3]....
        /*0038*/ 	.word	0x000010f0


	//   ....[4]....
        /*003c*/ 	.word	0x00001100


	//   ....[5]....
        /*0040*/ 	.word	0x00001200


	//   ....[6]....
        /*0044*/ 	.word	0x00001230


	//   ....[7]....
        /*0048*/ 	.word	0x00001270


	//   ....[8]....
        /*004c*/ 	.word	0x00001610


	//   ....[9]....
        /*0050*/ 	.word	0x00001630


	//   ....[10]....
        /*0054*/ 	.word	0x00001650


	//   ....[11]....
        /*0058*/ 	.word	0x00001670


	//   ....[12]....
        /*005c*/ 	.word	0x000018e0


	//   ....[13]....
        /*0060*/ 	.word	0x000018f0


	//----- nvinfo : EIATTR_COOP_GROUP_MASK_REGIDS
	.align		4
.L_1353:
        /*0064*/ 	.byte	0x04, 0x29
        /*0066*/ 	.short	(.L_1355 - .L_1354)


	//   ....[0]....
.L_1354:
        /*0068*/ 	.word	0xffffffff


	//   ....[1]....
        /*006c*/ 	.word	0xffffffff


	//   ....[2]....
        /*0070*/ 	.word	0xffffffff


	//   ....[3]....
        /*0074*/ 	.word	0xffffffff


	//   ....[4]....
        /*0078*/ 	.word	0xffffffff


	//   ....[5]....
        /*007c*/ 	.word	0xffffffff


	//   ....[6]....
        /*0080*/ 	.word	0xffffffff


	//   ....[7]....
        /*0084*/ 	.word	0xffffffff


	//   ....[8]....
        /*0088*/ 	.word	0xffffffff


	//   ....[9]....
        /*008c*/ 	.word	0xffffffff


	//----- nvinfo : EIATTR_COOP_GROUP_INSTR_OFFSETS
	.align		4
.L_1355:
        /*0090*/ 	.byte	0x04, 0x28
        /*0092*/ 	.short	(.L_1357 - .L_1356)


	//   ....[0]....
.L_1356:
        /*0094*/ 	.word	0x00000620


	//   ....[1]....
        /*0098*/ 	.word	0x00000630


	//   ....[2]....
        /*009c*/ 	.word	0x00000660


	//   ....[3]....
        /*00a0*/ 	.word	0x00000680


	//   ....[4]....
        /*00a4*/ 	.word	0x000006b0


	//   ....[5]....
        /*00a8*/ 	.word	0x000006d0


	//   ....[6]....
        /*00ac*/ 	.word	0x00000700


	//   ....[7]....
        /*00b0*/ 	.word	0x00000720


	//   ....[8]....
        /*00b4*/ 	.word	0x00000770


	//   ....[9]....
        /*00b8*/ 	.word	0x00000780


	//----- nvinfo : EIATTR_VRC_CTA_INIT_COUNT
	.align		4
.L_1357:
        /*00bc*/ 	.byte	0x02, 0x4a
	.zero		1
	.zero		1


	//----- nvinfo : EIATTR_EXIT_INSTR_OFFSETS
	.align		4
        /*00c0*/ 	.byte	0x04, 0x1c
        /*00c2*/ 	.short	(.L_1359 - .L_1358)


	//   ....[0]....
.L_1358:
        /*00c4*/ 	.word	0x00000070


	//   ....[1]....
        /*00c8*/ 	.word	0x00001fd0


	//----- nvinfo : EIATTR_MAX_THREADS
	.align		4
.L_1359:
        /*00cc*/ 	.byte	0x04, 0x05
        /*00ce*/ 	.short	(.L_1361 - .L_1360)
.L_1360:
        /*00d0*/ 	.word	0x00000280
        /*00d4*/ 	.word	0x00000001
        /*00d8*/ 	.word	0x00000001


	//----- nvinfo : EIATTR_CRS_STACK_SIZE
	.align		4
.L_1361:
        /*00dc*/ 	.byte	0x04, 0x1e
        /*00de*/ 	.short	(.L_1363 - .L_1362)
.L_1362:
        /*00e0*/ 	.word	0x00000000


	//----- nvinfo : EIATTR_CBANK_PARAM_SIZE
	.align		4
.L_1363:
        /*00e4*/ 	.byte	0x03, 0x19
        /*00e6*/ 	.short	0x00a0


	//----- nvinfo : EIATTR_PARAM_CBANK
	.align		4
        /*00e8*/ 	.byte	0x04, 0x0a
        /*00ea*/ 	.short	(.L_1365 - .L_1364)
	.align		4
.L_1364:
        /*00ec*/ 	.word	index@(.nv.constant0._Z35group_norm_nhwc_fwd_one_pass_kernelI11Bf16IOFp16WLi128ELi10ELi640EEv26Group_norm_nhwc_fwd_params)
        /*00f0*/ 	.short	0x0380
        /*00f2*/ 	.short	0x00a0


	//----- nvinfo : EIATTR_SW_WAR
	.align		4
.L_1365:
        /*00f4*/ 	.byte	0x04, 0x36
        /*00f6*/ 	.short	(.L_1367 - .L_1366)
.L_1366:
        /*00f8*/ 	.word	0x00000008
.L_1367:


//--------------------- .nv.info._Z35group_norm_nhwc_fwd_one_pass_kernelI11Bf16IOFp16WLi256ELi10ELi640EEv26Group_norm_nhwc_fwd_params --------------------------
	.section	.nv.info._Z35group_norm_nhwc_fwd_one_pass_kernelI11Bf16IOFp16WLi256ELi10ELi640EEv26Group_norm_nhwc_fwd_params,"",@"SHT_CUDA_INFO"
	.sectionflags	@""
	.align	4


	//----- nvinfo : EIATTR_CUDA_API_VERSION
	.align		4
        /*0000*/ 	.byte	0x04, 0x37
        /*0002*/ 	.short	(.L_1369 - .L_1368)
.L_1368:
        /*0004*/ 	.word	0x00000082


	//----- nvinfo : EIATTR_KPARAM_INFO
	.align		4
.L_1369:
        /*0008*/ 	.byte	0x04, 0x17
        /*000a*/ 	.short	(.L_1371 - .L_1370)
.L_1370:
        /*000c*/ 	.word	0x00000000
        /*0010*/ 	.short	0x0000
        /*0012*/ 	.short	0x0000
        /*0014*/ 	.byte	0x00, 0xf0, 0x81, 0x02


	//----- nvinfo : EIATTR_SPARSE_MMA_MASK
	.align		4
.L_1371:
        /*0018*/ 	.byte	0x03, 0x50
        /*001a*/ 	.short	0x0000


	//----- nvinfo : EIATTR_MAXREG_COUNT
	.align		4
        /*001c*/ 	.byte	0x03, 0x1b
        /*001e*/ 	.short	0x0060


	//----- nvinfo : EIATTR_NUM_BARRIERS
	.align		4
        /*0020*/ 	.byte	0x02, 0x4c
        /*0022*/ 	.byte	0x01
	.zero		1


	//----- nvinfo : EIATTR_MERCURY_ISA_VERSION
	.align		4
        /*0024*/ 	.byte	0x03, 0x5f
        /*0026*/ 	.short	0x0101


	//----- nvinfo : EIATTR_INT_WARP_WIDE_INSTR_OFFSETS
	.align		4
        /*0028*/ 	.byte	0x04, 0x31
        /*002a*/ 	.short	(.L_1373 - .L_1372)


	//   ....[0]....
.L_1372:
        /*002c*/ 	.word	0x000010b0


	//   ....[1]....
        /*0030*/ 	.word	0x000010e0


	//   ....[2]....
        /*0034*/ 	.word	0x00001190


	//   ....[3]....
        /*0038*/ 	.word	0x00001200


	//   ....[4]....
        /*003c*/ 	.word	0x00001270


	//   ....[5]....
        /*0040*/ 	.word	0x00001350


	//   ....[6]....
        /*0044*/ 	.word	0x000013c0


	//   ....[7]....
        /*0048*/ 	.word	0x00001410


	//   ....[8]....
        /*004c*/ 	.word	0x00001730


	//   ....[9]....
        /*0050*/ 	.word	0x00001770


	//   ....[10]....
        /*0054*/ 	.word	0x000017a0


	//   ....[11]....
        /*0058*/ 	.word	0x000017c0


	//   ....[12]....
        /*005c*/ 	.word	0x00001a30


	//   ....[13]....
        /*0060*/ 	.word	0x00001a40


	//----- nvinfo : EIATTR_COOP_GROUP_MASK_REGIDS
	.align		4
.L_1373:
        /*0064*/ 	.byte	0x04, 0x29
        /*0066*/ 	.short	(.L_1375 - .L_1374)


	//   ....[0]....
.L_1374:
        /*0068*/ 	.word	0xffffffff


	//   ....[1]....
        /*006c*/ 	.word	0xffffffff


	//   ....[2]....
        /*0070*/ 	.word	0xffffffff


	//   ....[3]....
        /*0074*/ 	.word	0xffffffff


	//   ....[4]....
        /*0078*/ 	.word	0xffffffff


	//   ....[5]....
        /*007c*/ 	.word	0xffffffff


	//   ....[6]....
        /*0080*/ 	.word	0xffffffff


	//   ....[7]....
        /*0084*/ 	.word	0xffffffff


	//   ....[8]....
        /*0088*/ 	.word	0xffffffff


	//   ....[9]....
        /*008c*/ 	.word	0xffffffff


	//----- nvinfo : EIATTR_COOP_GROUP_INSTR_OFFSETS
	.align		4
.L_1375:
        /*0090*/ 	.byte	0x04, 0x28
        /*0092*/ 	.short	(.L_1377 - .L_1376)


	//   ....[0]....
.L_1376:
        /*0094*/ 	.word	0x00000770


	//   ....[1]....
        /*0098*/ 	.word	0x00000780


	//   ....[2]....
        /*009c*/ 	.word	0x000007b0


	//   ....[3]....
        /*00a0*/ 	.word	0x000007c0


	//   ....[4]....
        /*00a4*/ 	.word	0x00000800


	//   ....[5]....
        /*00a8*/ 	.word	0x00000810


	//   ....[6]....
        /*00ac*/ 	.word	0x00000850


	//   ....[7]....
        /*00b0*/ 	.word	0x00000860


	//   ....[8]....
        /*00b4*/ 	.word	0x000008c0


	//   ....[9]....
        /*00b8*/ 	.word	0x000008d0


	//----- nvinfo : EIATTR_VRC_CTA_INIT_COUNT
	.align		4
.L_1377:
        /*00bc*/ 	.byte	0x02, 0x4a
	.zero		1
	.zero		1


	//----- nvinfo : EIATTR_EXIT_INSTR_OFFSETS
	.align		4
        /*00c0*/ 	.byte	0x04, 0x1c
        /*00c2*/ 	.short	(.L_1379 - .L_1378)


	//   ....[0]....
.L_1378:
        /*00c4*/ 	.word	0x00000070


	//   ....[1]....
        /*00c8*/ 	.word	0x00002630


	//----- nvinfo : EIATTR_MAX_THREADS
	.align		4
.L_1379:
        /*00cc*/ 	.byte	0x04, 0x05
        /*00ce*/ 	.short	(.L_1381 - .L_1380)
.L_1380:
        /*00d0*/ 	.word	0x00000280
        /*00d4*/ 	.word	0x00000001
        /*00d8*/ 	.word	0x00000001


	//----- nvinfo : EIATTR_CRS_STACK_SIZE
	.align		4
.L_1381:
        /*00dc*/ 	.byte	0x04, 0x1e
        /*00de*/ 	.short	(.L_1383 - .L_1382)
.L_1382:
        /*00e0*/ 	.word	0x00000000


	//----- nvinfo : EIATTR_CBANK_PARAM_SIZE
	.align		4
.L_1383:
        /*00e4*/ 	.byte	0x03, 0x19
        /*00e6*/ 	.short	0x00a0


	//----- nvinfo : EIATTR_PARAM_CBANK
	.align		4
        /*00e8*/ 	.byte	0x04, 0x0a
        /*00ea*/ 	.short	(.L_1385 - .L_1384)
	.align		4
.L_1384:
        /*00ec*/ 	.word	index@(.nv.constant0._Z35group_norm_nhwc_fwd_one_pass_kernelI11Bf16IOFp16WLi256ELi10ELi640EEv26Group_norm_nhwc_fwd_params)
        /*00f0*/ 	.short	0x0380
        /*00f2*/ 	.short	0x00a0


	//----- nvinfo : EIATTR_SW_WAR
	.align		4
.L_1385:
        /*00f4*/ 	.byte	0x04, 0x36
        /*00f6*/ 	.short	(.L_1387 - .L_1386)
.L_1386:
        /*00f8*/ 	.word	0x00000008
.L_1387:


//--------------------- .nv.info._Z35group_norm_nhwc_fwd_one_pass_kernelI11Bf16IOFp16WLi512ELi10ELi640EEv26Group_norm_nhwc_fwd_params --------------------------
	.section	.nv.info._Z35group_norm_nhwc_fwd_one_pass_kernelI11Bf16IOFp16WLi512ELi10ELi640EEv26Group_norm_nhwc_fwd_params,"",@"SHT_CUDA_INFO"
	.sectionflags	@""
	.align	4


	//----- nvinfo : EIATTR_CUDA_API_VERSION
	.align		4
        /*0000*/ 	.byte	0x04, 0x37
        /*0002*/ 	.short	(.L_1389 - .L_1388)
.L_1388:
        /*0004*/ 	.word	0x00000082


	//----- nvinfo : EIATTR_KPARAM_INFO
	.align		4
.L_1389:
        /*0008*/ 	.byte	0x04, 0x17
        /*000a*/ 	.short	(.L_1391 - .L_1390)
.L_1390:
        /*000c*/ 	.word	0x00000000
        /*0010*/ 	.short	0x0000
        /*0012*/ 	.short	0x0000
        /*0014*/ 	.byte	0x00, 0xf0, 0x81, 0x02


	//----- nvinfo : EIATTR_SPARSE_MMA_MASK
	.align		4
.L_1391:
        /*0018*/ 	.byte	0x03, 0x50
        /*001a*/ 	.short	0x0000


	//----- nvinfo : EIATTR_MAXREG_COUNT
	.align		4
        /*001c*/ 	.byte	0x03, 0x1b
        /*001e*/ 	.short	0x0060


	//----- nvinfo : EIATTR_NUM_BARRIERS
	.align		4
        /*0020*/ 	.byte	0x02, 0x4c
        /*0022*/ 	.byte	0x01
	.zero		1


	//----- nvinfo : EIATTR_MERCURY_ISA_VERSION
	.align		4
        /*0024*/ 	.byte	0x03, 0x5f
        /*0026*/ 	.short	0x0101


	//----- nvinfo : EIATTR_INT_WARP_WIDE_INSTR_OFFSETS
	.align		4
        /*0028*/ 	.byte	0x04, 0x31
        /*002a*/ 	.short	(.L_1393 - .L_1392)


	//   ....[0]....
.L_1392:
        /*002c*/ 	.word	0x00001450


	//   ....[1]....
        /*0030*/ 	.word	0x00001470


	//   ....[2]....
        /*0034*/ 	.word	0x00001550


	//   ....[3]....
        /*0038*/ 	.word	0x00001570


	//   ....[4]....
        /*003c*/ 	.word	0x00001680


	//   ....[5]....
        /*0040*/ 	.word	0x000016e0


	//   ....[6]....
        /*0044*/ 	.word	0x000017d0


	//   ....[7]....
        /*0048*/ 	.word	0x000017f0


	//   ....[8]....
        /*004c*/ 	.word	0x00001a40


	//   ....[9]....
        /*0050*/ 	.word	0x00001b30


	//   ....[10]....
        /*0054*/ 	.word	0x00001b50


	//   ....[11]....
        /*0058*/ 	.word	0x00001b70


	//   ....[12]....
        /*005c*/ 	.word	0x00001d90


	//   ....[13]....
        /*0060*/ 	.word	0x00001db0


	//----- nvinfo : EIATTR_COOP_GROUP_MASK_REGIDS
	.align		4
.L_1393:
        /*0064*/ 	.byte	0x04, 0x29
        /*0066*/ 	.short	(.L_1395 - .L_1394)


	//   ....[0]....
.L_1394:
        /*0068*/ 	.word	0xffffffff


	//   ....[1]....
        /*006c*/ 	.word	0xffffffff


	//   ....[2]....
        /*0070*/ 	.word	0xffffffff


	//   ....[3]....
        /*0074*/ 	.word	0xffffffff


	//   ....[4]....
        /*0078*/ 	.word	0xffffffff


	//   ....[5]....
        /*007c*/ 	.word	0xffffffff


	//   ....[6]....
        /*0080*/ 	.word	0xffffffff


	//   ....[7]....
        /*0084*/ 	.word	0xffffffff


	//   ....[8]....
        /*0088*/ 	.word	0xffffffff


	//   ....[9]....
        /*008c*/ 	.word	0xffffffff


	//----- nvinfo : EIATTR_COOP_GROUP_INSTR_OFFSETS
	.align		4
.L_1395:
        /*0090*/ 	.byte	0x04, 0x28
        /*0092*/ 	.short	(.L_1397 - .L_1396)


	//   ....[0]....
.L_1396:
        /*0094*/ 	.word	0x00000b60


	//   ....[1]....
        /*0098*/ 	.word	0x00000b70


	//   ....[2]....
        /*009c*/ 	.word	0x00000ba0


	//   ....[3]....
        /*00a0*/ 	.word	0x00000bb0


	//   ....[4]....
        /*00a4*/ 	.word	0x00000bf0


	//   ....[5]....
        /*00a8*/ 	.word	0x00000c00


	//   ....[6]....
        /*00ac*/ 	.word	0x00000c40


	//   ....[7]....
        /*00b0*/ 	.word	0x00000c50


	//   ....[8]....
        /*00b4*/ 	.word	0x00000cb0


	//   ....[9]....
        /*00b8*/ 	.word	0x00000cc0


	//----- nvinfo : EIATTR_VRC_CTA_INIT_COUNT
	.align		4
.L_1397:
        /*00bc*/ 	.byte	0x02, 0x4a
	.zero		1
	.zero		1


	//----- nvinfo : EIATTR_EXIT_INSTR_OFFSETS
	.align		4
        /*00c0*/ 	.byte	0x04, 0x1c
        /*00c2*/ 	.short	(.L_1399 - .L_1398)


	//   ....[0]....
.L_1398:
        /*00c4*/ 	.word	0x00000070


	//   ....[1]....
        /*00c8*/ 	.word	0x000030a0


	//----- nvinfo : EIATTR_MAX_THREADS
	.align		4
.L_1399:
        /*00cc*/ 	.byte	0x04, 0x05
        /*00ce*/ 	.short	(.L_1401 - .L_1400)
.L_1400:
        /*00d0*/ 	.word	0x00000280
        /*00d4*/ 	.word	0x00000001
        /*00d8*/ 	.word	0x00000001


	//----- nvinfo : EIATTR_CRS_STACK_SIZE
	.align		4
.L_1401:
        /*00dc*/ 	.byte	0x04, 0x1e
        /*00de*/ 	.short	(.L_1403 - .L_1402)
.L_1402:
        /*00e0*/ 	.word	0x00000000


	//----- nvinfo : EIATTR_CBANK_PARAM_SIZE
	.align		4
.L_1403:
        /*00e4*/ 	.byte	0x03, 0x19
        /*00e6*/ 	.short	0x00a0


	//----- nvinfo : EIATTR_PARAM_CBANK
	.align		4
        /*00e8*/ 	.byte	0x04, 0x0a
        /*00ea*/ 	.short	(.L_1405 - .L_1404)
	.align		4
.L_1404:
        /*00ec*/ 	.word	index@(.nv.constant0._Z35group_norm_nhwc_fwd_one_pass_kernelI11Bf16IOFp16WLi512ELi10ELi640EEv26Group_norm_nhwc_fwd_params)
        /*00f0*/ 	.short	0x0380
        /*00f2*/ 	.short	0x00a0


	//----- nvinfo : EIATTR_SW_WAR
	.align		4
.L_1405:
        /*00f4*/ 	.byte	0x04, 0x36
        /*00f6*/ 	.short	(.L_1407 - .L_1406)
.L_1406:
        /*00f8*/ 	.word	0x00000008
.L_1407:


//--------------------- .nv.info._Z35group_norm_nhwc_fwd_one_pass_kernelI11Fp16IOFp32WLi64ELi10ELi640EEv26Group_norm_nhwc_fwd_params --------------------------
	.section	.nv.info._Z35group_norm_nhwc_fwd_one_pass_kernelI11Fp16IOFp32WLi64ELi10ELi640EEv26Group_norm_nhwc_fwd_params,"",@"SHT_CUDA_INFO"
	.sectionflags	@""
	.align	4


	//----- nvinfo : EIATTR_CUDA_API_VERSION
	.align		4
        /*0000*/ 	.byte	0x04, 0x37
        /*0002*/ 	.short	(.L_1409 - .L_1408)
.L_1408:
        /*0004*/ 	.word	0x00000082


	//----- nvinfo : EIATTR_KPARAM_INFO
	.align		4
.L_1409:
        /*0008*/ 	.byte	0x04, 0x17
        /*000a*/ 	.short	(.L_1411 - .L_1410)
.L_1410:
        /*000c*/ 	.word	0x00000000
        /*0010*/ 	.short	0x0000
        /*0012*/ 	.short	0x0000
        /*0014*/ 	.byte	0x00, 0xf0, 0x81, 0x02


	//----- nvinfo : EIATTR_SPARSE_MMA_MASK
	.align		4
.L_1411:
        /*0018*/ 	.byte	0x03, 0x50
        /*001a*/ 	.short	0x0000


	//----- nvinfo : EIATTR_MAXREG_COUNT
	.align		4
        /*001c*/ 	.byte	0x03, 0x1b
        /*001e*/ 	.short	0x0060


	//----- nvinfo : EIATTR_NUM_BARRIERS
	.align		4
        /*0020*/ 	.byte	0x02, 0x4c
        /*0022*/ 	.byte	0x01
	.zero		1


	//----- nvinfo : EIATTR_MERCURY_ISA_VERSION
	.align		4
        /*0024*/ 	.byte	0x03, 0x5f
        /*0026*/ 	.short	0x0101


	//----- nvinfo : EIATTR_INT_WARP_WIDE_INSTR_OFFSETS
	.align		4
        /*0028*/ 	.byte	0x04, 0x31
        /*002a*/ 	.short	(.L_1413 - .L_1412)


	//   ....[0]....
.L_1412:
        /*002c*/ 	.word	0x00000f80


	//   ....[1]....
        /*0030*/ 	.word	0x00000fa0


	//   ....[2]....
        /*0034*/ 	.word	0x00000fd0


	//   ....[3]....
        /*0038*/ 	.word	0x000010f0


	//   ....[4]....
        /*003c*/ 	.word	0x00001100


	//   ....[5]....
        /*0040*/ 	.word	0x00001200


	//   ....[6]....
        /*0044*/ 	.word	0x00001230


	//   ....[7]....
        /*0048*/ 	.word	0x00001270


	//   ....[8]....
        /*004c*/ 	.word	0x00001610


	//   ....[9]....
        /*0050*/ 	.word	0x00001630


	//   ....[10]....
        /*0054*/ 	.word	0x00001650


	//   ....[11]....
        /*0058*/ 	.word	0x00001670


	//   ....[12]....
        /*005c*/ 	.word	0x000018e0


	//   ....[13]....
        /*0060*/ 	.word	0x000018f0


	//----- nvinfo : EIATTR_COOP_GROUP_MASK_REGIDS
	.align		4
.L_1413:
        /*0064*/ 	.byte	0x04, 0x29
        /*0066*/ 	.short	(.L_1415 - .L_1414)


	//   ....[0]....
.L_1414:
        /*0068*/ 	.word	0xffffffff


	//   ....[1]....
        /*006c*/ 	.word	0xffffffff


	//   ....[2]....
        /*0070*/ 	.word	0xffffffff


	//   ....[3]....
        /*0074*/ 	.word	0xffffffff


	//   ....[4]....
        /*0078*/ 	.word	0xffffffff


	//   ....[5]....
        /*007c*/ 	.word	0xffffffff


	//   ....[6]....
        /*0080*/ 	.word	0xffffffff


	//   ....[7]....
        /*0084*/ 	.word	0xffffffff


	//   ....[8]....
        /*0088*/ 	.word	0xffffffff


	//   ....[9]....
        /*008c*/ 	.word	0xffffffff


	//----- nvinfo : EIATTR_COOP_GROUP_INSTR_OFFSETS
	.align		4
.L_1415:
        /*0090*/ 	.byte	0x04, 0x28
        /*0092*/ 	.short	(.L_1417 - .L_1416)


	//   ....[0]....
.L_1416:
        /*0094*/ 	.word	0x00000620


	//   ....[1]....
        /*0098*/ 	.word	0x00000630


	//   ....[2]....
        /*009c*/ 	.word	0x00000660


	//   ....[3]....
        /*00a0*/ 	.word	0x00000680


	//   ....[4]....
        /*00a4*/ 	.word	0x000006b0


	//   ....[5]....
        /*00a8*/ 	.word	0x000006d0


	//   ....[6]....
        /*00ac*/ 	.word	0x00000700


	//   ....[7]....
        /*00b0*/ 	.word	0x00000720


	//   ....[8]....
        /*00b4*/ 	.word	0x00000770


	//   ....[9]....
        /*00b8*/ 	.word	0x00000780


	//----- nvinfo : EIATTR_VRC_CTA_INIT_COUNT
	.align		4
.L_1417:
        /*00bc*/ 	.byte	0x02, 0x4a
	.zero		1
	.zero		1


	//----- nvinfo : EIATTR_EXIT_INSTR_OFFSETS
	.align		4
        /*00c0*/ 	.byte	0x04, 0x1c
        /*00c2*/ 	.short	(.L_1419 - .L_1418)


	//   ....[0]....
.L_1418:
        /*00c4*/ 	.word	0x00000070


	//   ....[1]....
        /*00c8*/ 	.word	0x00001f70


	//----- nvinfo : EIATTR_MAX_THREADS
	.align		4
.L_1419:
        /*00cc*/ 	.byte	0x04, 0x05
        /*00ce*/ 	.short	(.L_1421 - .L_1420)
.L_1420:
        /*00d0*/ 	.word	0x00000280
        /*00d4*/ 	.word	0x00000001
        /*00d8*/ 	.word	0x00000001


	//----- nvinfo : EIATTR_CRS_STACK_SIZE
	.align		4
.L_1421:
        /*00dc*/ 	.byte	0x04, 0x1e
        /*00de*/ 	.short	(.L_1423 - .L_1422)
.L_1422:
        /*00e0*/ 	.word	0x00000000


	//----- nvinfo : EIATTR_CBANK_PARAM_SIZE
	.align		4
.L_1423:
        /*00e4*/ 	.byte	0x03, 0x19
        /*00e6*/ 	.short	0x00a0


	//----- nvinfo : EIATTR_PARAM_CBANK
	.align		4
        /*00e8*/ 	.byte	0x04, 0x0a
        /*00ea*/ 	.short	(.L_1425 - .L_1424)
	.align		4
.L_1424:
        /*00ec*/ 	.word	index@(.nv.constant0._Z35group_norm_nhwc_fwd_one_pass_kernelI11Fp16IOFp32WLi64ELi10ELi640EEv26Group_norm_nhwc_fwd_params)
        /*00f0*/ 	.short	0x0380
        /*00f2*/ 	.short	0x00a0


	//----- nvinfo : EIATTR_SW_WAR
	.align		4
.L_1425:
        /*00f4*/ 	.byte	0x04, 0x36
        /*00f6*/ 	.short	(.L_1427 - .L_1426)
.L_1426:
        /*00f8*/ 	.word	0x00000008
.L_1427:


//--------------------- .nv.info._Z35group_norm_nhwc_fwd_one_pass_kernelI11Fp16IOFp32WLi128ELi10ELi640EEv26Group_norm_nhwc_fwd_params --------------------------
	.section	.nv.info._Z35group_norm_nhwc_fwd_one_pass_kernelI11Fp16IOFp32WLi128ELi10ELi640EEv26Group_norm_nhwc_fwd_params,"",@"SHT_CUDA_INFO"
	.sectionflags	@""
	.align	4


	//----- nvinfo : EIATTR_CUDA_API_VERSION
	.align		4
        /*0000*/ 	.byte	0x04, 0x37
        /*0002*/ 	.short	(.L_1429 - .L_1428)
.L_1428:
        /*0004*/ 	.word	0x00000082


	//----- nvinfo : EIATTR_KPARAM_INFO
	.align		4
.L_1429:
        /*0008*/ 	.byte	0x04, 0x17
        /*000a*/ 	.short	(.L_1431 - .L_1430)
.L_1430:
        /*000c*/ 	.word	0x00000000
        /*0010*/ 	.short	0x0000
        /*0012*/ 	.short	0x0000
        /*0014*/ 	.byte	0x00, 0xf0, 0x81, 0x02


	//----- nvinfo : EIATTR_SPARSE_MMA_MASK
	.align		4
.L_1431:
        /*0018*/ 	.byte	0x03, 0x50
        /*001a*/ 	.short	0x0000


	//----- nvinfo : EIATTR_MAXREG_COUNT
	.align		4
        /*001c*/ 	.byte	0x03, 0x1b
        /*001e*/ 	.short	0x0060


	//----- nvinfo : EIATTR_NUM_BARRIERS
	.align		4
        /*0020*/ 	.byte	0x02, 0x4c
        /*0022*/ 	.byte	0x01
	.zero		1


	//----- nvinfo : EIATTR_MERCURY_ISA_VERSION
	.align		4
        /*0024*/ 	.byte	0x03, 0x5f
        /*0026*/ 	.short	0x0101


	//----- nvinfo : EIATTR_INT_WARP_WIDE_INSTR_OFFSETS
	.align		4
        /*0028*/ 	.byte	0x04, 0x31
        /*002a*/ 	.short	(.L_1433 - .L_1432)


	//   ....[0]....
.L_1432:
        /*002c*/ 	.word	0x00000f80


	//   ....[1]....
        /*0030*/ 	.word	0x00000fa0


	//   ....[2]....
        /*0034*/ 	.word	0x00000fd0


	//   ....[3]....
        /*0038*/ 	.word	0x000010f0


	//   ....[4]....
        /*003c*/ 	.word	0x00001100


	//   ....[5]....
        /*0040*/ 	.word	0x00001200


	//   ....[6]....
        /*0044*/ 	.word	0x00001230


	//   ....[7]....
        /*0048*/ 	.word	0x00001270


	//   ....[8]....
        /*004c*/ 	.word	0x00001610


	//   ....[9]....
        /*0050*/ 	.word	0x00001630


	//   ....[10]....
        /*0054*/ 	.word	0x00001650


	//   ....[11]....
        /*0058*/ 	.word	0x00001670


	//   ....[12]....
        /*005c*/ 	.word	0x000018e0


	//   ....[13]....
        /*0060*/ 	.word	0x000018f0


	//----- nvinfo : EIATTR_COOP_GROUP_MASK_REGIDS
	.align		4
.L_1433:
        /*0064*/ 	.byte	0x04, 0x29
        /*0066*/ 	.short	(.L_1435 - .L_1434)


	//   ....[0]....
.L_1434:
        /*0068*/ 	.word	0xffffffff


	//   ....[1]....
        /*006c*/ 	.word	0xffffffff


	//   ....[2]....
        /*0070*/ 	.word	0xffffffff


	//   ....[3]....
        /*0074*/ 	.word	0xffffffff


	//   ....[4]....
        /*0078*/ 	.word	0xffffffff


	//   ....[5]....
        /*007c*/ 	.word	0xffffffff


	//   ....[6]....
        /*0080*/ 	.word	0xffffffff


	//   ....[7]....
        /*0084*/ 	.word	0xffffffff


	//   ....[8]....
        /*0088*/ 	.word	0xffffffff


	//   ....[9]....
        /*008c*/ 	.word	0xffffffff


	//----- nvinfo : EIATTR_COOP_GROUP_INSTR_OFFSETS
	.align		4
.L_1435:
        /*0090*/ 	.byte	0x04, 0x28
        /*0092*/ 	.short	(.L_1437 - .L_1436)


	//   ....[0]....
.L_1436:
        /*0094*/ 	.word	0x00000620


	//   ....[1]....
        /*0098*/ 	.word	0x00000630


	//   ....[2]....
        /*009c*/ 	.word	0x00000660


	//   ....[3]....
        /*00a0*/ 	.word	0x00000680


	//   ....[4]....
        /*00a4*/ 	.word	0x000006b0


	//   ....[5]....
        /*00a8*/ 	.word	0x000006d0


	//   ....[6]....
        /*00ac*/ 	.word	0x00000700


	//   ....[7]....
        /*00b0*/ 	.word	0x00000720


	//   ....[8]....
        /*00b4*/ 	.word	0x00000770


	//   ....[9]....
        /*00b8*/ 	.word	0x00000780


	//----- nvinfo : EIATTR_VRC_CTA_INIT_COUNT
	.align		4
.L_1437:
        /*00bc*/ 	.byte	0x02, 0x4a
	.zero		1
	.zero		1


	//----- nvinfo : EIATTR_EXIT_INSTR_OFFSETS
	.align		4
        /*00c0*/ 	.byte	0x04, 0x1c
        /*00c2*/ 	.short	(.L_1439 - .L_1438)


	//   ....[0]....
.L_1438:
        /*00c4*/ 	.word	0x00000070


	//   ....[1]....
        /*00c8*/ 	.word	0x00001f70


	//----- nvinfo : EIATTR_MAX_THREADS
	.align		4
.L_1439:
        /*00cc*/ 	.byte	0x04, 0x05
        /*00ce*/ 	.short	(.L_1441 - .L_1440)
.L_1440:
        /*00d0*/ 	.word	0x00000280
        /*00d4*/ 	.word	0x00000001
        /*00d8*/ 	.word	0x00000001


	//----- nvinfo : EIATTR_CRS_STACK_SIZE
	.align		4
.L_1441:
        /*00dc*/ 	.byte	0x04, 0x1e
        /*00de*/ 	.short	(.L_1443 - .L_1442)
.L_1442:
        /*00e0*/ 	.word	0x00000000


	//----- nvinfo : EIATTR_CBANK_PARAM_SIZE
	.align		4
.L_1443:
        /*00e4*/ 	.byte	0x03, 0x19
        /*00e6*/ 	.short	0x00a0


	//----- nvinfo : EIATTR_PARAM_CBANK
	.align		4
        /*00e8*/ 	.byte	0x04, 0x0a
        /*00ea*/ 	.short	(.L_1445 - .L_1444)
	.align		4
.L_1444:
        /*00ec*/ 	.word	index@(.nv.constant0._Z35group_norm_nhwc_fwd_one_pass_kernelI11Fp16IOFp32WLi128ELi10ELi640EEv26Group_norm_nhwc_fwd_params)
        /*00f0*/ 	.short	0x0380
        /*00f2*/ 	.short	0x00a0


	//----- nvinfo : EIATTR_SW_WAR
	.align		4
.L_1445:
        /*00f4*/ 	.byte	0x04, 0x36
        /*00f6*/ 	.short	(.L_1447 - .L_1446)
.L_1446:
        /*00f8*/ 	.word	0x00000008
.L_1447:


//--------------------- .nv.info._Z35group_norm_nhwc_fwd_one_pass_kernelI11Fp16IOFp32WLi256ELi10ELi640EEv26Group_norm_nhwc_fwd_params --------------------------
	.section	.nv.info._Z35group_norm_nhwc_fwd_one_pass_kernelI11Fp16IOFp32WLi256ELi10ELi640EEv26Group_norm_nhwc_fwd_params,"",@"SHT_CUDA_INFO"
	.sectionflags	@""
	.align	4


	//----- nvinfo : EIATTR_CUDA_API_VERSION
	.align		4
        /*0000*/ 	.byte	0x04, 0x37
        /*0002*/ 	.short	(.L_1449 - .L_1448)
.L_1448:
        /*0004*/ 	.word	0x00000082


	//----- nvinfo : EIATTR_KPARAM_INFO
	.align		4
.L_1449:
        /*0008*/ 	.byte	0x04, 0x17
        /*000a*/ 	.short	(.L_1451 - .L_1450)
.L_1450:
        /*000c*/ 	.word	0x00000000
        /*0010*/ 	.short	0x0000
        /*0012*/ 	.short	0x0000
        /*0014*/ 	.byte	0x00, 0xf0, 0x81, 0x02


	//----- nvinfo : EIATTR_SPARSE_MMA_MASK
	.align		4
.L_1451:
        /*0018*/ 	.byte	0x03, 0x50
        /*001a*/ 	.short	0x0000


	//----- nvinfo : EIATTR_MAXREG_COUNT
	.align		4
        /*001c*/ 	.byte	0x03, 0x1b
        /*001e*/ 	.short	0x0060


	//----- nvinfo : EIATTR_NUM_BARRIERS
	.align		4
        /*0020*/ 	.byte	0x02, 0x4c
        /*0022*/ 	.byte	0x01
	.zero		1


	//----- nvinfo : EIATTR_MERCURY_ISA_VERSION
	.align		4
        /*0024*/ 	.byte	0x03, 0x5f
        /*0026*/ 	.short	0x0101


	//----- nvinfo : EIATTR_INT_WARP_WIDE_INSTR_OFFSETS
	.align		4
        /*0028*/ 	.byte	0x04, 0x31
        /*002a*/ 	.short	(.L_1453 - .L_1452)


	//   ....[0]....
.L_1452:
        /*002c*/ 	.word	0x00001090


	//   ....[1]....
        /*0030*/ 	.word	0x000010c0


	//   ....[2]....
        /*0034*/ 	.word	0x00001180


	//   ....[3]....
        /*0038*/ 	.word	0x000011f0


	//   ....[4]....
        /*003c*/ 	.word	0x00001260


	//   ....[5]....
        /*0040*/ 	.word	0x00001340


	//   ....[6]....
        /*0044*/ 	.word	0x000013b0


	//   ....[7]....
        /*0048*/ 	.word	0x00001400


	//   ....[8]....
        /*004c*/ 	.word	0x00001720


	//   ....[9]....
        /*0050*/ 	.word	0x00001760


	//   ....[10]....
        /*0054*/ 	.word	0x00001790


	//   ....[11]....
        /*0058*/ 	.word	0x000017b0


	//   ....[12]....
        /*005c*/ 	.word	0x00001a20


	//   ....[13]....
        /*0060*/ 	.word	0x00001a40


	//----- nvinfo : EIATTR_COOP_GROUP_MASK_REGIDS
	.align		4
.L_1453:
        /*0064*/ 	.byte	0x04, 0x29
        /*0066*/ 	.short	(.L_1455 - .L_1454)


	//   ....[0]....
.L_1454:
        /*0068*/ 	.word	0xffffffff


	//   ....[1]....
        /*006c*/ 	.word	0xffffffff


	//   ....[2]....
        /*0070*/ 	.word	0xffffffff


	//   ....[3]....
        /*0074*/ 	.word	0xffffffff


	//   ....[4]....
        /*0078*/ 	.word	0xffffffff


	//   ....[5]....
        /*007c*/ 	.word	0xffffffff


	//   ....[6]....
        /*0080*/ 	.word	0xffffffff


	//   ....[7]....
        /*0084*/ 	.word	0xffffffff


	//   ....[8]....
        /*0088*/ 	.word	0xffffffff


	//   ....[9]....
        /*008c*/ 	.word	0xffffffff


	//----- nvinfo : EIATTR_COOP_GROUP_INSTR_OFFSETS
	.align		4
.L_1455:
        /*0090*/ 	.byte	0x04, 0x28
        /*0092*/ 	.short	(.L_1457 - .L_1456)


	//   ....[0]....
.L_1456:
        /*0094*/ 	.word	0x00000760


	//   ....[1]....
        /*0098*/ 	.word	0x00000770


	//   ....[2]....
        /*009c*/ 	.word	0x000007a0


	//   ....[3]....
        /*00a0*/ 	.word	0x000007c0


	//   ....[4]....
        /*00a4*/ 	.word	0x000007f0


	//   ....[5]....
        /*00a8*/ 	.word	0x00000810


	//   ....[6]....
        /*00ac*/ 	.word	0x00000840


	//   ....[7]....
        /*00b0*/ 	.word	0x00000860


	//   ....[8]....
        /*00b4*/ 	.word	0x000008b0


	//   ....[9]....
        /*00b8*/ 	.word	0x000008c0


	//----- nvinfo : EIATTR_VRC_CTA_INIT_COUNT
	.align		4
.L_1457:
        /*00bc*/ 	.byte	0x02, 0x4a
	.zero		1
	.zero		1


	//----- nvinfo : EIATTR_EXIT_INSTR_OFFSETS
	.align		4
        /*00c0*/ 	.byte	0x04, 0x1c
        /*00c2*/ 	.short	(.L_1459 - .L_1458)


	//   ....[0]....
.L_1458:
        /*00c4*/ 	.word	0x00000070


	//   ....[1]....
        /*00c8*/ 	.word	0x000025c0


	//----- nvinfo : EIATTR_MAX_THREADS
	.align		4
.L_1459:
        /*00cc*/ 	.byte	0x04, 0x05
        /*00ce*/ 	.short	(.L_1461 - .L_1460)
.L_1460:
        /*00d0*/ 	.word	0x00000280
        /*00d4*/ 	.word	0x00000001
        /*00d8*/ 	.word	0x00000001


	//----- nvinfo : EIATTR_CRS_STACK_SIZE
	.align		4
.L_1461:
        /*00dc*/ 	.byte	0x04, 0x1e
        /*00de*/ 	.short	(.L_1463 - .L_1462)
.L_1462:
        /*00e0*/ 	.word	0x00000000


	//----- nvinfo : EIATTR_CBANK_PARAM_SIZE
	.align		4
.L_1463:
        /*00e4*/ 	.byte	0x03, 0x19
        /*00e6*/ 	.short	0x00a0


	//----- nvinfo : EIATTR_PARAM_CBANK
	.align		4
        /*00e8*/ 	.byte	0x04, 0x0a
        /*00ea*/ 	.short	(.L_1465 - .L_1464)
	.align		4
.L_1464:
        /*00ec*/ 	.word	index@(.nv.constant0._Z35group_norm_nhwc_fwd_one_pass_kernelI11Fp16IOFp32WLi256ELi10ELi640EEv26Group_norm_nhwc_fwd_params)
        /*00f0*/ 	.short	0x0380
        /*00f2*/ 	.short	0x00a0


	//----- nvinfo : EIATTR_SW_WAR
	.align		4
.L_1465:
        /*00f4*/ 	.byte	0x04, 0x36
        /*00f6*/ 	.short	(.L_1467 - .L_1466)
.L_1466:
        /*00f8*/ 	.word	0x00000008
.L_1467:


//--------------------- .nv.info._Z35group_norm_nhwc_fwd_one_pass_kernelI11Fp16IOFp32WLi512ELi10ELi640EEv26Group_norm_nhwc_fwd_params --------------------------
	.section	.nv.info._Z35group_norm_nhwc_fwd_one_pass_kernelI11Fp16IOFp32WLi512ELi10ELi640EEv26Group_norm_nhwc_fwd_params,"",@"SHT_CUDA_INFO"
	.sectionflags	@""
	.align	4


	//----- nvinfo : EIATTR_CUDA_API_VERSION
	.align		4
        /*0000*/ 	.byte	0x04, 0x37
        /*0002*/ 	.short	(.L_1469 - .L_1468)
.L_1468:
        /*0004*/ 	.word	0x00000082


	//----- nvinfo : EIATTR_KPARAM_INFO
	.align		4
.L_1469:
        /*0008*/ 	.byte	0x04, 0x17
        /*000a*/ 	.short	(.L_1471 - .L_1470)
.L_1470:
        /*000c*/ 	.word	0x00000000
        /*0010*/ 	.short	0x0000
        /*0012*/ 	.short	0x0000
        /*0014*/ 	.byte	0x00, 0xf0, 0x81, 0x02


	//----- nvinfo : EIATTR_SPARSE_MMA_MASK
	.align		4
.L_1471:
        /*0018*/ 	.byte	0x03, 0x50
        /*001a*/ 	.short	0x0000


	//----- nvinfo : EIATTR_MAXREG_COUNT
	.align		4
        /*001c*/ 	.byte	0x03, 0x1b
        /*001e*/ 	.short	0x0060


	//----- nvinfo : EIATTR_NUM_BARRIERS
	.align		4
        /*0020*/ 	.byte	0x02, 0x4c
        /*0022*/ 	.byte	0x01
	.zero		1


	//----- nvinfo : EIATTR_MERCURY_ISA_VERSION
	.align		4
        /*0024*/ 	.byte	0x03, 0x5f
        /*0026*/ 	.short	0x0101


	//----- nvinfo : EIATTR_INT_WARP_WIDE_INSTR_OFFSETS
	.align		4
        /*0028*/ 	.byte	0x04, 0x31
        /*002a*/ 	.short	(.L_1473 - .L_1472)


	//   ....[0]....
.L_1472:
        /*002c*/ 	.word	0x00001430


	//   ....[1]....
        /*0030*/ 	.word	0x00001450


	//   ....[2]....
        /*0034*/ 	.word	0x00001530


	//   ....[3]....
        /*0038*/ 	.word	0x00001580


	//   ....[4]....
        /*003c*/ 	.word	0x00001660


	//   ....[5]....
        /*0040*/ 	.word	0x000016e0


	//   ....[6]....
        /*0044*/ 	.word	0x000017b0


	//   ....[7]....
        /*0048*/ 	.word	0x000017d0


	//   ....[8]....
        /*004c*/ 	.word	0x00001a20


	//   ....[9]....
        /*0050*/ 	.word	0x00001b10


	//   ....[10]....
        /*0054*/ 	.word	0x00001b30


	//   ....[11]....
        /*0058*/ 	.word	0x00001b60


	//   ....[12]....
        /*005c*/ 	.word	0x00001d70


	//   ....[13]....
        /*0060*/ 	.word	0x00001d90


	//----- nvinfo : EIATTR_COOP_GROUP_MASK_REGIDS
	.align		4
.L_1473:
        /*0064*/ 	.byte	0x04, 0x29
        /*0066*/ 	.short	(.L_1475 - .L_1474)


	//   ....[0]....
.L_1474:
        /*0068*/ 	.word	0xffffffff


	//   ....[1]....
        /*006c*/ 	.word	0xffffffff


	//   ....[2]....
        /*0070*/ 	.word	0xffffffff


	//   ....[3]....
        /*0074*/ 	.word	0xffffffff


	//   ....[4]....
        /*0078*/ 	.word	0xffffffff


	//   ....[5]....
        /*007c*/ 	.word	0xffffffff


	//   ....[6]....
        /*0080*/ 	.word	0xffffffff


	//   ....[7]....
        /*0084*/ 	.word	0xffffffff


	//   ....[8]....
        /*0088*/ 	.word	0xffffffff


	//   ....[9]....
        /*008c*/ 	.word	0xffffffff


	//----- nvinfo : EIATTR_COOP_GROUP_INSTR_OFFSETS
	.align		4
.L_1475:
        /*0090*/ 	.byte	0x04, 0x28
        /*0092*/ 	.short	(.L_1477 - .L_1476)


	//   ....[0]....
.L_1476:
        /*0094*/ 	.word	0x00000b40


	//   ....[1]....
        /*0098*/ 	.word	0x00000b50


	//   ....[2]....
        /*009c*/ 	.word	0x00000b80


	//   ....[3]....
        /*00a0*/ 	.word	0x00000ba0


	//   ....[4]....
        /*00a4*/ 	.word	0x00000bd0


	//   ....[5]....
        /*00a8*/ 	.word	0x00000bf0


	//   ....[6]....
        /*00ac*/ 	.word	0x00000c20


	//   ....[7]....
        /*00b0*/ 	.word	0x00000c40


	//   ....[8]....
        /*00b4*/ 	.word	0x00000c90


	//   ....[9]....
        /*00b8*/ 	.word	0x00000ca0


	//----- nvinfo : EIATTR_VRC_CTA_INIT_COUNT
	.align		4
.L_1477:
        /*00bc*/ 	.byte	0x02, 0x4a
	.zero		1
	.zero		1


	//----- nvinfo : EIATTR_EXIT_INSTR_OFFSETS
	.align		4
        /*00c0*/ 	.byte	0x04, 0x1c
        /*00c2*/ 	.short	(.L_1479 - .L_1478)


	//   ....[0]....
.L_1478:
        /*00c4*/ 	.word	0x00000070


	//   ....[1]....
        /*00c8*/ 	.word	0x00003070


	//----- nvinfo : EIATTR_MAX_THREADS
	.align		4
.L_1479:
        /*00cc*/ 	.byte	0x04, 0x05
        /*00ce*/ 	.short	(.L_1481 - .L_1480)
.L_1480:
        /*00d0*/ 	.word	0x00000280
        /*00d4*/ 	.word	0x00000001
        /*00d8*/ 	.word	0x00000001


	//----- nvinfo : EIATTR_CRS_STACK_SIZE
	.align		4
.L_1481:
        /*00dc*/ 	.byte	0x04, 0x1e
        /*00de*/ 	.short	(.L_1483 - .L_1482)
.L_1482:
        /*00e0*/ 	.word	0x00000000


	//----- nvinfo : EIATTR_CBANK_PARAM_SIZE
	.align		4
.L_1483:
        /*00e4*/ 	.byte	0x03, 0x19
        /*00e6*/ 	.short	0x00a0


	//----- nvinfo : EIATTR_PARAM_CBANK
	.align		4
        /*00e8*/ 	.byte	0x04, 0x0a
        /*00ea*/ 	.short	(.L_1485 - .L_1484)
	.align		4
.L_1484:
        /*00ec*/ 	.word	index@(.nv.constant0._Z35group_norm_nhwc_fwd_one_pass_kernelI11Fp16IOFp32WLi512ELi10ELi640EEv26Group_norm_nhwc_fwd_params)
        /*00f0*/ 	.short	0x0380
        /*00f2*/ 	.short	0x00a0


	//----- nvinfo : EIATTR_SW_WAR
	.align		4
.L_1485:
        /*00f4*/ 	.byte	0x04, 0x36
        /*00f6*/ 	.short	(.L_1487 - .L_1486)
.L_1486:
        /*00f8*/ 	.word	0x00000008
.L_1487:


//--------------------- .nv.info._Z35group_norm_nhwc_fwd_one_pass_kernelI11Fp16IOBf16WLi64ELi10ELi640EEv26Group_norm_nhwc_fwd_params --------------------------
	.section	.nv.info._Z35group_norm_nhwc_fwd_one_pass_kernelI11Fp16IOBf16WLi64ELi10ELi640EEv26Group_norm_nhwc_fwd_params,"",@"SHT_CUDA_INFO"
	.sectionflags	@""
	.align	4


	//----- nvinfo : EIATTR_CUDA_API_VERSION
	.align		4
        /*0000*/ 	.byte	0x04, 0x37
        /*0002*/ 	.short	(.L_1489 - .L_1488)
.L_1488:
        /*0004*/ 	.word	0x00000082


	//----- nvinfo : EIATTR_KPARAM_INFO
	.align		4
.L_1489:
        /*0008*/ 	.byte	0x04, 0x17
        /*000a*/ 	.short	(.L_1491 - .L_1490)
.L_1490:
        /*000c*/ 	.word	0x00000000
        /*0010*/ 	.short	0x0000
        /*0012*/ 	.short	0x0000
        /*0014*/ 	.byte	0x00, 0xf0, 0x81, 0x02


	//----- nvinfo : EIATTR_SPARSE_MMA_MASK
	.align		4
.L_1491:
        /*0018*/ 	.byte	0x03, 0x50
        /*001a*/ 	.short	0x0000


	//----- nvinfo : EIATTR_MAXREG_COUNT
	.align		4
        /*001c*/ 	.byte	0x03, 0x1b
        /*001e*/ 	.short	0x0060


	//----- nvinfo : EIATTR_NUM_BARRIERS
	.align		4
        /*0020*/ 	.byte	0x02, 0x4c
        /*0022*/ 	.byte	0x01
	.zero		1


	//----- nvinfo : EIATTR_MERCURY_ISA_VERSION
	.align		4
        /*0024*/ 	.byte	0x03, 0x5f
        /*0026*/ 	.short	0x0101


	//----- nvinfo : EIATTR_INT_WARP_WIDE_INSTR_OFFSETS
	.align		4
        /*0028*/ 	.byte	0x04, 0x31
        /*002a*/ 	.short	(.L_1493 - .L_1492)


	//   ....[0]....
.L_1492:
        /*002c*/ 	.word	0x00000f80


	//   ....[1]....
        /*0030*/ 	.word	0x00000fa0


	//   ....[2]....
        /*0034*/ 	.word	0x00000fd0


	//   ....[3]....
        /*0038*/ 	.word	0x000010f0


	//   ....[4]....
        /*003c*/ 	.word	0x00001100


	//   ....[5]....
        /*0040*/ 	.word	0x00001200


	//   ....[6]....
        /*0044*/ 	.word	0x00001240


	//   ....[7]....
        /*0048*/ 	.word	0x00001280


	//   ....[8]....
        /*004c*/ 	.word	0x00001610


	//   ....[9]....
        /*0050*/ 	.word	0x00001630


	//   ....[10]....
        /*0054*/ 	.word	0x00001650


	//   ....[11]....
        /*0058*/ 	.word	0x00001670


	//   ....[12]....
        /*005c*/ 	.word	0x000018e0


	//   ....[13]....
        /*0060*/ 	.word	0x000018f0


	//----- nvinfo : EIATTR_COOP_GROUP_MASK_REGIDS
	.align		4
.L_1493:
        /*0064*/ 	.byte	0x04, 0x29
        /*0066*/ 	.short	(.L_1495 - .L_1494)


	//   ....[0]....
.L_1494:
        /*0068*/ 	.word	0xffffffff


	//   ....[1]....
        /*006c*/ 	.word	0xffffffff


	//   ....[2]....
        /*0070*/ 	.word	0xffffffff


	//   ....[3]....
        /*0074*/ 	.word	0xffffffff


	//   ....[4]....
        /*0078*/ 	.word	0xffffffff


	//   ....[5]....
        /*007c*/ 	.word	0xffffffff


	//   ....[6]....
        /*0080*/ 	.word	0xffffffff


	//   ....[7]....
        /*0084*/ 	.word	0xffffffff


	//   ....[8]....
        /*0088*/ 	.word	0xffffffff


	//   ....[9]....
        /*008c*/ 	.word	0xffffffff


	//----- nvinfo : EIATTR_COOP_GROUP_INSTR_OFFSETS
	.align		4
.L_1495:
        /*0090*/ 	.byte	0x04, 0x28
        /*0092*/ 	.short	(.L_1497 - .L_1496)


	//   ....[0]....
.L_1496:
        /*0094*/ 	.word	0x00000620


	//   ....[1]....
        /*0098*/ 	.word	0x00000630


	//   ....[2]....
        /*009c*/ 	.word	0x00000660


	//   ....[3]....
        /*00a0*/ 	.word	0x00000680


	//   ....[4]....
        /*00a4*/ 	.word	0x000006b0


	//   ....[5]....
        /*00a8*/ 	.word	0x000006d0


	//   ....[6]....
        /*00ac*/ 	.word	0x00000700


	//   ....[7]....
        /*00b0*/ 	.word	0x00000720


	//   ....[8]....
        /*00b4*/ 	.word	0x00000770


	//   ....[9]....
        /*00b8*/ 	.word	0x00000780


	//----- nvinfo : EIATTR_VRC_CTA_INIT_COUNT
	.align		4
.L_1497:
        /*00bc*/ 	.byte	0x02, 0x4a
	.zero		1
	.zero		1


	//----- nvinfo : EIATTR_EXIT_INSTR_OFFSETS
	.align		4
        /*00c0*/ 	.byte	0x04, 0x1c
        /*00c2*/ 	.short	(.L_1499 - .L_1498)


	//   ....[0]....
.L_1498:
        /*00c4*/ 	.word	0x00000070


	//   ....[1]....
        /*00c8*/ 	.word	0x00001fd0


	//----- nvinfo : EIATTR_MAX_THREADS
	.align		4
.L_1499:
        /*00cc*/ 	.byte	0x04, 0x05
        /*00ce*/ 	.short	(.L_1501 - .L_1500)
.L_1500:
        /*00d0*/ 	.word	0x00000280
        /*00d4*/ 	.word	0x00000001
        /*00d8*/ 	.word	0x00000001


	//----- nvinfo : EIATTR_CRS_STACK_SIZE
	.align		4
.L_1501:
        /*00dc*/ 	.byte	0x04, 0x1e
        /*00de*/ 	.short	(.L_1503 - .L_1502)
.L_1502:
        /*00e0*/ 	.word	0x00000000


	//----- nvinfo : EIATTR_CBANK_PARAM_SIZE
	.align		4
.L_1503:
        /*00e4*/ 	.byte	0x03, 0x19
        /*00e6*/ 	.short	0x00a0


	//----- nvinfo : EIATTR_PARAM_CBANK
	.align		4
        /*00e8*/ 	.byte	0x04, 0x0a
        /*00ea*/ 	.short	(.L_1505 - .L_1504)
	.align		4
.L_1504:
        /*00ec*/ 	.word	index@(.nv.constant0._Z35group_norm_nhwc_fwd_one_pass_kernelI11Fp16IOBf16WLi64ELi10ELi640EEv26Group_norm_nhwc_fwd_params)
        /*00f0*/ 	.short	0x0380
        /*00f2*/ 	.short	0x00a0


	//----- nvinfo : EIATTR_SW_WAR
	.align		4
.L_1505:
        /*00f4*/ 	.byte	0x04, 0x36
        /*00f6*/ 	.short	(.L_1507 - .L_1506)
.L_1506:
        /*00f8*/ 	.word	0x00000008
.L_1507:


//--------------------- .nv.info._Z35group_norm_nhwc_fwd_one_pass_kernelI11Fp16IOBf16WLi128ELi10ELi640EEv26Group_norm_nhwc_fwd_params --------------------------
	.section	.nv.info._Z35group_norm_nhwc_fwd_one_pass_kernelI11Fp16IOBf16WLi128ELi10ELi640EEv26Group_norm_nhwc_fwd_params,"",@"SHT_CUDA_INFO"
	.sectionflags	@""
	.align	4


	//----- nvinfo : EIATTR_CUDA_API_VERSION
	.align		4
        /*0000*/ 	.byte	0x04, 0x37
        /*0002*/ 	.short	(.L_1509 - .L_1508)
.L_1508:
        /*0004*/ 	.word	0x00000082


	//----- nvinfo : EIATTR_KPARAM_INFO
	.align		4
.L_1509:
        /*0008*/ 	.byte	0x04, 0x17
        /*000a*/ 	.short	(.L_1511 - .L_1510)
.L_1510:
        /*000c*/ 	.word	0x00000000
        /*0010*/ 	.short	0x0000
        /*0012*/ 	.short	0x0000
        /*0014*/ 	.byte	0x00, 0xf0, 0x81, 0x02


	//----- nvinfo : EIATTR_SPARSE_MMA_MASK
	.align		4
.L_1511:
        /*0018*/ 	.byte	0x03, 0x50
        /*001a*/ 	.short	0x0000


	//----- nvinfo : EIATTR_MAXREG_COUNT
	.align		4
        /*001c*/ 	.byte	0x03, 0x1b
        /*001e*/ 	.short	0x0060


	//----- nvinfo : EIATTR_NUM_BARRIERS
	.align		4
        /*0020*/ 	.byte	0x02, 0x4c
        /*0022*/ 	.byte	0x01
	.zero		1


	//----- nvinfo : EIATTR_MERCURY_ISA_VERSION
	.align		4
        /*0024*/ 	.byte	0x03, 0x5f
        /*0026*/ 	.short	0x0101


	//----- nvinfo : EIATTR_INT_WARP_WIDE_INSTR_OFFSETS
	.align		4
        /*0028*/ 	.byte	0x04, 0x31
        /*002a*/ 	.short	(.L_1513 - .L_1512)


	//   ....[0]....
.L_1512:
        /*002c*/ 	.word	0x00000f80


	//   ....[1]....
        /*0030*/ 	.word	0x00000fa0


	//   ....[2]....
        /*0034*/ 	.word	0x00000fd0


	//   ....[3]....
        /*0038*/ 	.word	0x000010f0


	//   ....[4]....
        /*003c*/ 	.word	0x00001100


	//   ....[5]....
        /*0040*/ 	.word	0x00001200


	//   ....[6]....
        /*0044*/ 	.word	0x00001240


	//   ....[7]....
        /*0048*/ 	.word	0x00001280


	//   ....[8]....
        /*004c*/ 	.word	0x00001610


	//   ....[9]....
        /*0050*/ 	.word	0x00001630


	//   ....[10]....
        /*0054*/ 	.word	0x00001650


	//   ....[11]....
        /*0058*/ 	.word	0x00001670


	//   ....[12]....
        /*005c*/ 	.word	0x000018e0


	//   ....[13]....
        /*0060*/ 	.word	0x000018f0


	//----- nvinfo : EIATTR_COOP_GROUP_MASK_REGIDS
	.align		4
.L_1513:
        /*0064*/ 	.byte	0x04, 0x29
        /*0066*/ 	.short	(.L_1515 - .L_1514)


	//   ....[0]....
.L_1514:
        /*0068*/ 	.word	0xffffffff


	//   ....[1]....
        /*006c*/ 	.word	0xffffffff


	//   ....[2]....
        /*0070*/ 	.word	0xffffffff


	//   ....[3]....
        /*0074*/ 	.word	0xffffffff


	//   ....[4]....
        /*0078*/ 	.word	0xffffffff


	//   ....[5]....
        /*007c*/ 	.word	0xffffffff


	//   ....[6]....
        /*0080*/ 	.word	0xffffffff


	//   ....[7]....
        /*0084*/ 	.word	0xffffffff


	//   ....[8]....
        /*0088*/ 	.word	0xffffffff


	//   ....[9]....
        /*008c*/ 	.word	0xffffffff


	//----- nvinfo : EIATTR_COOP_GROUP_INSTR_OFFSETS
	.align		4
.L_1515:
        /*0090*/ 	.byte	0x04, 0x28
        /*0092*/ 	.short	(.L_1517 - .L_1516)


	//   ....[0]....
.L_1516:
        /*0094*/ 	.word	0x00000620


	//   ....[1]....
        /*0098*/ 	.word	0x00000630


	//   ....[2]....
        /*009c*/ 	.word	0x00000660


	//   ....[3]....
        /*00a0*/ 	.word	0x00000680


	//   ....[4]....
        /*00a4*/ 	.word	0x000006b0


	//   ....[5]....
        /*00a8*/ 	.word	0x000006d0


	//   ....[6]....
        /*00ac*/ 	.word	0x00000700


	//   ....[7]....
        /*00b0*/ 	.word	0x00000720


	//   ....[8]....
        /*00b4*/ 	.word	0x00000770


	//   ....[9]....
        /*00b8*/ 	.word	0x00000780


	//----- nvinfo : EIATTR_VRC_CTA_INIT_COUNT
	.align		4
.L_1517:
        /*00bc*/ 	.byte	0x02, 0x4a
	.zero		1
	.zero		1


	//----- nvinfo : EIATTR_EXIT_INSTR_OFFSETS
	.align		4
        /*00c0*/ 	.byte	0x04, 0x1c
        /*00c2*/ 	.short	(.L_1519 - .L_1518)


	//   ....[0]....
.L_1518:
        /*00c4*/ 	.word	0x00000070


	//   ....[1]....
        /*00c8*/ 	.word	0x00001fd0


	//----- nvinfo : EIATTR_MAX_THREADS
	.align		4
.L_1519:
        /*00cc*/ 	.byte	0x04, 0x05
        /*00ce*/ 	.short	(.L_1521 - .L_1520)
.L_1520:
        /*00d0*/ 	.word	0x00000280
        /*00d4*/ 	.word	0x00000001
        /*00d8*/ 	.word	0x00000001


	//----- nvinfo : EIATTR_CRS_STACK_SIZE
	.align		4
.L_1521:
        /*00dc*/ 	.byte	0x04, 0x1e
        /*00de*/ 	.short	(.L_1523 - .L_1522)
.L_1522:
        /*00e0*/ 	.word	0x00000000


	//----- nvinfo : EIATTR_CBANK_PARAM_SIZE
	.align		4
.L_1523:
        /*00e4*/ 	.byte	0x03, 0x19
        /*00e6*/ 	.short	0x00a0


	//----- nvinfo : EIATTR_PARAM_CBANK
	.align		4
        /*00e8*/ 	.byte	0x04, 0x0a
        /*00ea*/ 	.short	(.L_1525 - .L_1524)
	.align		4
.L_1524:
        /*00ec*/ 	.word	index@(.nv.constant0._Z35group_norm_nhwc_fwd_one_pass_kernelI11Fp16IOBf16WLi128ELi10ELi640EEv26Group_norm_nhwc_fwd_params)
        /*00f0*/ 	.short	0x0380
        /*00f2*/ 	.short	0x00a0


	//----- nvinfo : EIATTR_SW_WAR
	.align		4
.L_1525:
        /*00f4*/ 	.byte	0x04, 0x36
        /*00f6*/ 	.short	(.L_1527 - .L_1526)
.L_1526:
        /*00f8*/ 	.word	0x00000008
.L_1527:


//--------------------- .nv.info._Z35group_norm_nhwc_fwd_one_pass_kernelI11Fp16IOBf16WLi256ELi10ELi640EEv26Group_norm_nhwc_fwd_params --------------------------
	.section	.nv.info._Z35group_norm_nhwc_fwd_one_pass_kernelI11Fp16IOBf16WLi256ELi10ELi640EEv26Group_norm_nhwc_fwd_params,"",@"SHT_CUDA_INFO"
	.sectionflags	@""
	.align	4


	//----- nvinfo : EIATTR_CUDA_API_VERSION
	.align		4
        /*0000*/ 	.byte	0x04, 0x37
        /*0002*/ 	.short	(.L_1529 - .L_1528)
.L_1528:
        /*0004*/ 	.word	0x00000082


	//----- nvinfo : EIATTR_KPARAM_INFO
	.align		4
.L_1529:
        /*0008*/ 	.byte	0x04, 0x17
        /*000a*/ 	.short	(.L_1531 - .L_1530)
.L_1530:
        /*000c*/ 	.word	0x00000000
        /*0010*/ 	.short	0x0000
        /*0012*/ 	.short	0x0000
        /*0014*/ 	.byte	0x00, 0xf0, 0x81, 0x02


	//----- nvinfo : EIATTR_SPARSE_MMA_MASK
	.align		4
.L_1531:
        /*0018*/ 	.byte	0x03, 0x50
        /*001a*/ 	.short	0x0000


	//----- nvinfo : EIATTR_MAXREG_COUNT
	.align		4
        /*001c*/ 	.byte	0x03, 0x1b
        /*001e*/ 	.short	0x0060


	//----- nvinfo : EIATTR_NUM_BARRIERS
	.align		4
        /*0020*/ 	.byte	0x02, 0x4c
        /*0022*/ 	.byte	0x01
	.zero		1


	//----- nvinfo : EIATTR_MERCURY_ISA_VERSION
	.align		4
        /*0024*/ 	.byte	0x03, 0x5f
        /*0026*/ 	.short	0x0101


	//----- nvinfo : EIATTR_INT_WARP_WIDE_INSTR_OFFSETS
	.align		4
        /*0028*/ 	.byte	0x04, 0x31
        /*002a*/ 	.short	(.L_1533 - .L_1532)


	//   ....[0]....
.L_1532:
        /*002c*/ 	.word	0x00001080


	//   ....[1]....
        /*0030*/ 	.word	0x000010c0


	//   ....[2]....
        /*0034*/ 	.word	0x00001170


	//   ....[3]....
        /*0038*/ 	.word	0x000011e0


	//   ....[4]....
        /*003c*/ 	.word	0x00001250


	//   ....[5]....
        /*0040*/ 	.word	0x00001330


	//   ....[6]....
        /*0044*/ 	.word	0x000013a0


	//   ....[7]....
        /*0048*/ 	.word	0x000013f0


	//   ....[8]....
        /*004c*/ 	.word	0x00001710


	//   ....[9]....
        /*0050*/ 	.word	0x00001750


	//   ....[10]....
        /*0054*/ 	.word	0x00001780


	//   ....[11]....
        /*0058*/ 	.word	0x000017a0


	//   ....[12]....
        /*005c*/ 	.word	0x00001a10


	//   ....[13]....
        /*0060*/ 	.word	0x00001a30


	//----- nvinfo : EIATTR_COOP_GROUP_MASK_REGIDS
	.align		4
.L_1533:
        /*0064*/ 	.byte	0x04, 0x29
        /*0066*/ 	.short	(.L_1535 - .L_1534)


	//   ....[0]....
.L_1534:
        /*0068*/ 	.word	0xffffffff


	//   ....[1]....
        /*006c*/ 	.word	0xffffffff


	//   ....[2]....
        /*0070*/ 	.word	0xffffffff


	//   ....[3]....
        /*0074*/ 	.word	0xffffffff


	//   ....[4]....
        /*0078*/ 	.word	0xffffffff


	//   ....[5]....
        /*007c*/ 	.word	0xffffffff


	//   ....[6]....
        /*0080*/ 	.word	0xffffffff


	//   ....[7]....
        /*0084*/ 	.word	0xffffffff


	//   ....[8]....
        /*0088*/ 	.word	0xffffffff


	//   ....[9]....
        /*008c*/ 	.word	0xffffffff


	//----- nvinfo : EIATTR_COOP_GROUP_INSTR_OFFSETS
	.align		4
.L_1535:
        /*0090*/ 	.byte	0x04, 0x28
        /*0092*/ 	.short	(.L_1537 - .L_1536)


	//   ....[0]....
.L_1536:
        /*0094*/ 	.word	0x00000750


	//   ....[1]....
        /*0098*/ 	.word	0x00000760


	//   ....[2]....
        /*009c*/ 	.word	0x00000790


	//   ....[3]....
        /*00a0*/ 	.word	0x000007a0


	//   ....[4]....
        /*00a4*/ 	.word	0x000007e0


	//   ....[5]....
        /*00a8*/ 	.word	0x000007f0


	//   ....[6]....
        /*00ac*/ 	.word	0x00000830


	//   ....[7]....
        /*00b0*/ 	.word	0x00000840


	//   ....[8]....
        /*00b4*/ 	.word	0x000008a0


	//   ....[9]....
        /*00b8*/ 	.word	0x000008b0


	//----- nvinfo : EIATTR_VRC_CTA_INIT_COUNT
	.align		4
.L_1537:
        /*00bc*/ 	.byte	0x02, 0x4a
	.zero		1
	.zero		1


	//----- nvinfo : EIATTR_EXIT_INSTR_OFFSETS
	.align		4
        /*00c0*/ 	.byte	0x04, 0x1c
        /*00c2*/ 	.short	(.L_1539 - .L_1538)


	//   ....[0]....
.L_1538:
        /*00c4*/ 	.word	0x00000070


	//   ....[1]....
        /*00c8*/ 	.word	0x00002610


	//----- nvinfo : EIATTR_MAX_THREADS
	.align		4
.L_1539:
        /*00cc*/ 	.byte	0x04, 0x05
        /*00ce*/ 	.short	(.L_1541 - .L_1540)
.L_1540:
        /*00d0*/ 	.word	0x00000280
        /*00d4*/ 	.word	0x00000001
        /*00d8*/ 	.word	0x00000001


	//----- nvinfo : EIATTR_CRS_STACK_SIZE
	.align		4
.L_1541:
        /*00dc*/ 	.byte	0x04, 0x1e
        /*00de*/ 	.short	(.L_1543 - .L_1542)
.L_1542:
        /*00e0*/ 	.word	0x00000000


	//----- nvinfo : EIATTR_CBANK_PARAM_SIZE
	.align		4
.L_1543:
        /*00e4*/ 	.byte	0x03, 0x19
        /*00e6*/ 	.short	0x00a0


	//----- nvinfo : EIATTR_PARAM_CBANK
	.align		4
        /*00e8*/ 	.byte	0x04, 0x0a
        /*00ea*/ 	.short	(.L_1545 - .L_1544)
	.align		4
.L_1544:
        /*00ec*/ 	.word	index@(.nv.constant0._Z35group_norm_nhwc_fwd_one_pass_kernelI11Fp16IOBf16WLi256ELi10ELi640EEv26Group_norm_nhwc_fwd_params)
        /*00f0*/ 	.short	0x0380
        /*00f2*/ 	.short	0x00a0


	//----- nvinfo : EIATTR_SW_WAR
	.align		4
.L_1545:
        /*00f4*/ 	.byte	0x04, 0x36
        /*00f6*/ 	.short	(.L_1547 - .L_1546)
.L_1546:
        /*00f8*/ 	.word	0x00000008
.L_1547:


//--------------------- .nv.info._Z35group_norm_nhwc_fwd_one_pass_kernelI11Fp16IOBf16WLi512ELi10ELi640EEv26Group_norm_nhwc_fwd_params --------------------------
	.section	.nv.info._Z35group_norm_nhwc_fwd_one_pass_kernelI11Fp16IOBf16WLi512ELi10ELi640EEv26Group_norm_nhwc_fwd_params,"",@"SHT_CUDA_INFO"
	.sectionflags	@""
	.align	4


	//----- nvinfo : EIATTR_CUDA_API_VERSION
	.align		4
        /*0000*/ 	.byte	0x04, 0x37
        /*0002*/ 	.short	(.L_1549 - .L_1548)
.L_1548:
        /*0004*/ 	.word	0x00000082


	//----- nvinfo : EIATTR_KPARAM_INFO
	.align		4
.L_1549:
        /*0008*/ 	.byte	0x04, 0x17
        /*000a*/ 	.short	(.L_1551 - .L_1550)
.L_1550:
        /*000c*/ 	.word	0x00000000
        /*0010*/ 	.short	0x0000
        /*0012*/ 	.short	0x0000
        /*0014*/ 	.byte	0x00, 0xf0, 0x81, 0x02


	//----- nvinfo : EIATTR_SPARSE_MMA_MASK
	.align		4
.L_1551:
        /*0018*/ 	.byte	0x03, 0x50
        /*001a*/ 	.short	0x0000


	//----- nvinfo : EIATTR_MAXREG_COUNT
	.align		4
        /*001c*/ 	.byte	0x03, 0x1b
        /*001e*/ 	.short	0x0060


	//----- nvinfo : EIATTR_NUM_BARRIERS
	.align		4
        /*0020*/ 	.byte	0x02, 0x4c
        /*0022*/ 	.byte	0x01
	.zero		1


	//----- nvinfo : EIATTR_MERCURY_ISA_VERSION
	.align		4
        /*0024*/ 	.byte	0x03, 0x5f
        /*0026*/ 	.short	0x0101


	//----- nvinfo : EIATTR_INT_WARP_WIDE_INSTR_OFFSETS
	.align		4
        /*0028*/ 	.byte	0x04, 0x31
        /*002a*/ 	.short	(.L_1553 - .L_1552)


	//   ....[0]....
.L_1552:
        /*002c*/ 	.word	0x00001410


	//   ....[1]....
        /*0030*/ 	.word	0x00001430


	//   ....[2]....
        /*0034*/ 	.word	0x00001510


	//   ....[3]....
        /*0038*/ 	.word	0x00001530


	//   ....[4]....
        /*003c*/ 	.word	0x00001640


	//   ....[5]....
        /*0040*/ 	.word	0x000016a0


	//   ....[6]....
        /*0044*/ 	.word	0x00001790


	//   ....[7]....
        /*0048*/ 	.word	0x000017b0


	//   ....[8]....
        /*004c*/ 	.word	0x00001a00


	//   ....[9]....
        /*0050*/ 	.word	0x00001af0


	//   ....[10]....
        /*0054*/ 	.word	0x00001b10


	//   ....[11]....
        /*0058*/ 	.word	0x00001b30


	//   ....[12]....
        /*005c*/ 	.word	0x00001d50


	//   ....[13]....
        /*0060*/ 	.word	0x00001d70


	//----- nvinfo : EIATTR_COOP_GROUP_MASK_REGIDS
	.align		4
.L_1553:
        /*0064*/ 	.byte	0x04, 0x29
        /*0066*/ 	.short	(.L_1555 - .L_1554)


	//   ....[0]....
.L_1554:
        /*0068*/ 	.word	0xffffffff


	//   ....[1]....
        /*006c*/ 	.word	0xffffffff


	//   ....[2]....
        /*0070*/ 	.word	0xffffffff


	//   ....[3]....
        /*0074*/ 	.word	0xffffffff


	//   ....[4]....
        /*0078*/ 	.word	0xffffffff


	//   ....[5]....
        /*007c*/ 	.word	0xffffffff


	//   ....[6]....
        /*0080*/ 	.word	0xffffffff


	//   ....[7]....
        /*0084*/ 	.word	0xffffffff


	//   ....[8]....
        /*0088*/ 	.word	0xffffffff


	//   ....[9]....
        /*008c*/ 	.word	0xffffffff


	//----- nvinfo : EIATTR_COOP_GROUP_INSTR_OFFSETS
	.align		4
.L_1555:
        /*0090*/ 	.byte	0x04, 0x28
        /*0092*/ 	.short	(.L_1557 - .L_1556)


	//   ....[0]....
.L_1556:
        /*0094*/ 	.word	0x00000b20


	//   ....[1]....
        /*0098*/ 	.word	0x00000b30


	//   ....[2]....
        /*009c*/ 	.word	0x00000b60


	//   ....[3]....
        /*00a0*/ 	.word	0x00000b70


	//   ....[4]....
        /*00a4*/ 	.word	0x00000bb0


	//   ....[5]....
        /*00a8*/ 	.word	0x00000bc0


	//   ....[6]....
        /*00ac*/ 	.word	0x00000c00


	//   ....[7]....
        /*00b0*/ 	.word	0x00000c10


	//   ....[8]....
        /*00b4*/ 	.word	0x00000c70


	//   ....[9]....
        /*00b8*/ 	.word	0x00000c80


	//----- nvinfo : EIATTR_VRC_CTA_INIT_COUNT
	.align		4
.L_1557:
        /*00bc*/ 	.byte	0x02, 0x4a
	.zero		1
	.zero		1


	//----- nvinfo : EIATTR_EXIT_INSTR_OFFSETS
	.align		4
        /*00c0*/ 	.byte	0x04, 0x1c
        /*00c2*/ 	.short	(.L_1559 - .L_1558)


	//   ....[0]....
.L_1558:
        /*00c4*/ 	.word	0x00000070


	//   ....[1]....
        /*00c8*/ 	.word	0x00003060


	//----- nvinfo : EIATTR_MAX_THREADS
	.align		4
.L_1559:
        /*00cc*/ 	.byte	0x04, 0x05
        /*00ce*/ 	.short	(.L_1561 - .L_1560)
.L_1560:
        /*00d0*/ 	.word	0x00000280
        /*00d4*/ 	.word	0x00000001
        /*00d8*/ 	.word	0x00000001


	//----- nvinfo : EIATTR_CRS_STACK_SIZE
	.align		4
.L_1561:
        /*00dc*/ 	.byte	0x04, 0x1e
        /*00de*/ 	.short	(.L_1563 - .L_1562)
.L_1562:
        /*00e0*/ 	.word	0x00000000


	//----- nvinfo : EIATTR_CBANK_PARAM_SIZE
	.align		4
.L_1563:
        /*00e4*/ 	.byte	0x03, 0x19
        /*00e6*/ 	.short	0x00a0


	//----- nvinfo : EIATTR_PARAM_CBANK
	.align		4
        /*00e8*/ 	.byte	0x04, 0x0a
        /*00ea*/ 	.short	(.L_1565 - .L_1564)
	.align		4
.L_1564:
        /*00ec*/ 	.word	index@(.nv.constant0._Z35group_norm_nhwc_fwd_one_pass_kernelI11Fp16IOBf16WLi512ELi10ELi640EEv26Group_norm_nhwc_fwd_params)
        /*00f0*/ 	.short	0x0380
        /*00f2*/ 	.short	0x00a0


	//----- nvinfo : EIATTR_SW_WAR
	.align		4
.L_1565:
        /*00f4*/ 	.byte	0x04, 0x36
        /*00f6*/ 	.short	(.L_1567 - .L_1566)
.L_1566:
        /*00f8*/ 	.word	0x00000008
.L_1567:


//--------------------- .nv.info._Z35group_norm_nhwc_fwd_one_pass_kernelI11Fp16IOFp16WLi64ELi10ELi640EEv26Group_norm_nhwc_fwd_params --------------------------
	.section	.nv.info._Z35group_norm_nhwc_fwd_one_pass_kernelI11Fp16IOFp16WLi64ELi10ELi640EEv26Group_norm_nhwc_fwd_params,"",@"SHT_CUDA_INFO"
	.sectionflags	@""
	.align	4


	//----- nvinfo : EIATTR_CUDA_API_VERSION
	.align		4
        /*0000*/ 	.byte	0x04, 0x37
        /*0002*/ 	.short	(.L_1569 - .L_1568)
.L_1568:
        /*0004*/ 	.word	0x00000082


	//----- nvinfo : EIATTR_KPARAM_INFO
	.align		4
.L_1569:
        /*0008*/ 	.byte	0x04, 0x17
        /*000a*/ 	.short	(.L_1571 - .L_1570)
.L_1570:
        /*000c*/ 	.word	0x00000000
        /*0010*/ 	.short	0x0000
        /*0012*/ 	.short	0x0000
        /*0014*/ 	.byte	0x00, 0xf0, 0x81, 0x02


	//----- nvinfo : EIATTR_SPARSE_MMA_MASK
	.align		4
.L_1571:
        /*0018*/ 	.byte	0x03, 0x50
        /*001a*/ 	.short	0x0000


	//----- nvinfo : EIATTR_MAXREG_COUNT
	.align		4
        /*001c*/ 	.byte	0x03, 0x1b
        /*001e*/ 	.short	0x0060


	//----- nvinfo : EIATTR_NUM_BARRIERS
	.align		4
        /*0020*/ 	.byte	0x02, 0x4c
        /*0022*/ 	.byte	0x01
	.zero		1


	//----- nvinfo : EIATTR_MERCURY_ISA_VERSION
	.align		4
        /*0024*/ 	.byte	0x03, 0x5f
        /*0026*/ 	.short	0x0101


	//----- nvinfo : EIATTR_INT_WARP_WIDE_INSTR_OFFSETS
	.align		4
        /*0028*/ 	.byte	0x04, 0x31
        /*002a*/ 	.short	(.L_1573 - .L_1572)


	//   ....[0]....
.L_1572:
        /*002c*/ 	.word	0x00000f80


	//   ....[1]....
        /*0030*/ 	.word	0x00000fa0


	//   ....[2]....
        /*0034*/ 	.word	0x00000fc0


	//   ....[3]....
        /*0038*/ 	.word	0x000010f0


	//   ....[4]....
        /*003c*/ 	.word	0x00001100


	//   ....[5]....
        /*0040*/ 	.word	0x00001210


	//   ....[6]....
        /*0044*/ 	.word	0x00001240


	//   ....[7]....
        /*0048*/ 	.word	0x00001280


	//   ....[8]....
        /*004c*/ 	.word	0x00001610


	//   ....[9]....
        /*0050*/ 	.word	0x00001630


	//   ....[10]....
        /*0054*/ 	.word	0x00001650


	//   ....[11]....
        /*0058*/ 	.word	0x00001670


	//   ....[12]....
        /*005c*/ 	.word	0x000018e0


	//   ....[13]....
        /*0060*/ 	.word	0x00001900


	//----- nvinfo : EIATTR_COOP_GROUP_MASK_REGIDS
	.align		4
.L_1573:
        /*0064*/ 	.byte	0x04, 0x29
        /*0066*/ 	.short	(.L_1575 - .L_1574)


	//   ....[0]....
.L_1574:
        /*0068*/ 	.word	0xffffffff


	//   ....[1]....
        /*006c*/ 	.word	0xffffffff


	//   ....[2]....
        /*0070*/ 	.word	0xffffffff


	//   ....[3]....
        /*0074*/ 	.word	0xffffffff


	//   ....[4]....
        /*0078*/ 	.word	0xffffffff


	//   ....[5]....
        /*007c*/ 	.word	0xffffffff


	//   ....[6]....
        /*0080*/ 	.word	0xffffffff


	//   ....[7]....
        /*0084*/ 	.word	0xffffffff


	//   ....[8]....
        /*0088*/ 	.word	0xffffffff


	//   ....[9]....
        /*008c*/ 	.word	0xffffffff


	//----- nvinfo : EIATTR_COOP_GROUP_INSTR_OFFSETS
	.align		4
.L_1575:
        /*0090*/ 	.byte	0x04, 0x28
        /*0092*/ 	.short	(.L_1577 - .L_1576)


	//   ....[0]....
.L_1576:
        /*0094*/ 	.word	0x00000620


	//   ....[1]....
        /*0098*/ 	.word	0x00000630


	//   ....[2]....
        /*009c*/ 	.word	0x00000660


	//   ....[3]....
        /*00a0*/ 	.word	0x00000680


	//   ....[4]....
        /*00a4*/ 	.word	0x000006b0


	//   ....[5]....
        /*00a8*/ 	.word	0x000006d0


	//   ....[6]....
        /*00ac*/ 	.word	0x00000700


	//   ....[7]....
        /*00b0*/ 	.word	0x00000720


	//   ....[8]....
        /*00b4*/ 	.word	0x00000770


	//   ....[9]....
        /*00b8*/ 	.word	0x00000780


	//----- nvinfo : EIATTR_VRC_CTA_INIT_COUNT
	.align		4
.L_1577:
        /*00bc*/ 	.byte	0x02, 0x4a
	.zero		1
	.zero		1


	//----- nvinfo : EIATTR_EXIT_INSTR_OFFSETS
	.align		4
        /*00c0*/ 	.byte	0x04, 0x1c
        /*00c2*/ 	.short	(.L_1579 - .L_1578)


	//   ....[0]....
.L_1578:
        /*00c4*/ 	.word	0x00000070


	//   ....[1]....
        /*00c8*/ 	.word	0x00001fd0


	//----- nvinfo : EIATTR_MAX_THREADS
	.align		4
.L_1579:
        /*00cc*/ 	.byte	0x04, 0x05
        /*00ce*/ 	.short	(.L_1581 - .L_1580)
.L_1580:
        /*00d0*/ 	.word	0x00000280
        /*00d4*/ 	.word	0x00000001
        /*00d8*/ 	.word	0x00000001


	//----- nvinfo : EIATTR_CRS_STACK_SIZE
	.align		4
.L_1581:
        /*00dc*/ 	.byte	0x04, 0x1e
        /*00de*/ 	.short	(.L_1583 - .L_1582)
.L_1582:
        /*00e0*/ 	.word	0x00000000


	//----- nvinfo : EIATTR_CBANK_PARAM_SIZE
	.align		4
.L_1583:
        /*00e4*/ 	.byte	0x03, 0x19
        /*00e6*/ 	.short	0x00a0


	//----- nvinfo : EIATTR_PARAM_CBANK
	.align		4
        /*00e8*/ 	.byte	0x04, 0x0a
        /*00ea*/ 	.short	(.L_1585 - .L_1584)
	.align		4
.L_1584:
        /*00ec*/ 	.word	index@(.nv.constant0._Z35group_norm_nhwc_fwd_one_pass_kernelI11Fp16IOFp16WLi64ELi10ELi640EEv26Group_norm_nhwc_fwd_params)
        /*00f0*/ 	.short	0x0380
        /*00f2*/ 	.short	0x00a0


	//----- nvinfo : EIATTR_SW_WAR
	.align		4
.L_1585:
        /*00f4*/ 	.byte	0x04, 0x36
        /*00f6*/ 	.short	(.L_1587 - .L_1586)
.L_1586:
        /*00f8*/ 	.word	0x00000008
.L_1587:


//--------------------- .nv.info._Z35group_norm_nhwc_fwd_one_pass_kernelI11Fp16IOFp16WLi128ELi10ELi640EEv26Group_norm_nhwc_fwd_params --------------------------
	.section	.nv.info._Z35group_norm_nhwc_fwd_one_pass_kernelI11Fp16IOFp16WLi128ELi10ELi640EEv26Group_norm_nhwc_fwd_params,"",@"SHT_CUDA_INFO"
	.sectionflags	@""
	.align	4


	//----- nvinfo : EIATTR_CUDA_API_VERSION
	.align		4
        /*0000*/ 	.byte	0x04, 0x37
        /*0002*/ 	.short	(.L_1589 - .L_1588)
.L_1588:
        /*0004*/ 	.word	0x00000082


	//----- nvinfo : EIATTR_KPARAM_INFO
	.align		4
.L_1589:
        /*0008*/ 	.byte	0x04, 0x17
        /*000a*/ 	.short	(.L_1591 - .L_1590)
.L_1590:
        /*000c*/ 	.word	0x00000000
        /*0010*/ 	.short	0x0000
        /*0012*/ 	.short	0x0000
        /*0014*/ 	.byte	0x00, 0xf0, 0x81, 0x02


	//----- nvinfo : EIATTR_SPARSE_MMA_MASK
	.align		4
.L_1591:
        /*0018*/ 	.byte	0x03, 0x50
        /*001a*/ 	.short	0x0000


	//----- nvinfo : EIATTR_MAXREG_COUNT
	.align		4
        /*001c*/ 	.byte	0x03, 0x1b
        /*001e*/ 	.short	0x0060


	//----- nvinfo : EIATTR_NUM_BARRIERS
	.align		4
        /*0020*/ 	.byte	0x02, 0x4c
        /*0022*/ 	.byte	0x01
	.zero		1


	//----- nvinfo : EIATTR_MERCURY_ISA_VERSION
	.align		4
        /*0024*/ 	.byte	0x03, 0x5f
        /*0026*/ 	.short	0x0101


	//----- nvinfo : EIATTR_INT_WARP_WIDE_INSTR_OFFSETS
	.align		4
        /*0028*/ 	.byte	0x04, 0x31
        /*002a*/ 	.short	(.L_1593 - .L_1592)


	//   ....[0]....
.L_1592:
        /*002c*/ 	.word	0x00000f80


	//   ....[1]....
        /*0030*/ 	.word	0x00000fa0


	//   ....[2]....
        /*0034*/ 	.word	0x00000fc0


	//   ....[3]....
        /*0038*/ 	.word	0x000010f0


	//   ....[4]....
        /*003c*/ 	.word	0x00001100


	//   ....[5]....
        /*0040*/ 	.word	0x00001210


	//   ....[6]....
        /*0044*/ 	.word	0x00001240


	//   ....[7]....
        /*0048*/ 	.word	0x00001280


	//   ....[8]....
        /*004c*/ 	.word	0x00001610


	//   ....[9]....
        /*0050*/ 	.word	0x00001630


	//   ....[10]....
        /*0054*/ 	.word	0x00001650


	//   ....[11]....
        /*0058*/ 	.word	0x00001670


	//   ....[12]....
        /*005c*/ 	.word	0x000018e0


	//   ....[13]....
        /*0060*/ 	.word	0x00001900


	//----- nvinfo : EIATTR_COOP_GROUP_MASK_REGIDS
	.align		4
.L_1593:
        /*0064*/ 	.byte	0x04, 0x29
        /*0066*/ 	.short	(.L_1595 - .L_1594)


	//   ....[0]....
.L_1594:
        /*0068*/ 	.word	0xffffffff


	//   ....[1]....
        /*006c*/ 	.word	0xffffffff


	//   ....[2]....
        /*0070*/ 	.word	0xffffffff


	//   ....[3]....
        /*0074*/ 	.word	0xffffffff


	//   ....[4]....
        /*0078*/ 	.word	0xffffffff


	//   ....[5]....
        /*007c*/ 	.word	0xffffffff


	//   ....[6]....
        /*0080*/ 	.word	0xffffffff


	//   ....[7]....
        /*0084*/ 	.word	0xffffffff


	//   ....[8]....
        /*0088*/ 	.word	0xffffffff


	//   ....[9]....
        /*008c*/ 	.word	0xffffffff


	//----- nvinfo : EIATTR_COOP_GROUP_INSTR_OFFSETS
	.align		4
.L_1595:
        /*0090*/ 	.byte	0x04, 0x28
        /*0092*/ 	.short	(.L_1597 - .L_1596)


	//   ....[0]....
.L_1596:
        /*0094*/ 	.word	0x00000620


	//   ....[1]....
        /*0098*/ 	.word	0x00000630


	//   ....[2]....
        /*009c*/ 	.word	0x00000660


	//   ....[3]....
        /*00a0*/ 	.word	0x00000680


	//   ....[4]....
        /*00a4*/ 	.word	0x000006b0


	//   ....[5]....
        /*00a8*/ 	.word	0x000006d0


	//   ....[6]....
        /*00ac*/ 	.word	0x00000700


	//   ....[7]....
        /*00b0*/ 	.word	0x00000720


	//   ....[8]....
        /*00b4*/ 	.word	0x00000770


	//   ....[9]....
        /*00b8*/ 	.word	0x00000780


	//----- nvinfo : EIATTR_VRC_CTA_INIT_COUNT
	.align		4
.L_1597:
        /*00bc*/ 	.byte	0x02, 0x4a
	.zero		1
	.zero		1


	//----- nvinfo : EIATTR_EXIT_INSTR_OFFSETS
	.align		4
        /*00c0*/ 	.byte	0x04, 0x1c
        /*00c2*/ 	.short	(.L_1599 - .L_1598)


	//   ....[0]....
.L_1598:
        /*00c4*/ 	.word	0x00000070


	//   ....[1]....
        /*00c8*/ 	.word	0x00001fd0


	//----- nvinfo : EIATTR_MAX_THREADS
	.align		4
.L_1599:
        /*00cc*/ 	.byte	0x04, 0x05
        /*00ce*/ 	.short	(.L_1601 - .L_1600)
.L_1600:
        /*00d0*/ 	.word	0x00000280
        /*00d4*/ 	.word	0x00000001
        /*00d8*/ 	.word	0x00000001


	//----- nvinfo : EIATTR_CRS_STACK_SIZE
	.align		4
.L_1601:
        /*00dc*/ 	.byte	0x04, 0x1e
        /*00de*/ 	.short	(.L_1603 - .L_1602)
.L_1602:
        /*00e0*/ 	.word	0x00000000


	//----- nvinfo : EIATTR_CBANK_PARAM_SIZE
	.align		4
.L_1603:
        /*00e4*/ 	.byte	0x03, 0x19
        /*00e6*/ 	.short	0x00a0


	//----- nvinfo : EIATTR_PARAM_CBANK
	.align		4
        /*00e8*/ 	.byte	0x04, 0x0a
        /*00ea*/ 	.short	(.L_1605 - .L_1604)
	.align		4
.L_1604:
        /*00ec*/ 	.word	index@(.nv.constant0._Z35group_norm_nhwc_fwd_one_pass_kernelI11Fp16IOFp16WLi128ELi10ELi640EEv26Group_norm_nhwc_fwd_params)
        /*00f0*/ 	.short	0x0380
        /*00f2*/ 	.short	0x00a0


	//----- nvinfo : EIATTR_SW_WAR
	.align		4
.L_1605:
        /*00f4*/ 	.byte	0x04, 0x36
        /*00f6*/ 	.short	(.L_1607 - .L_1606)
.L_1606:
        /*00f8*/ 	.word	0x00000008
.L_1607:


//--------------------- .nv.info._Z35group_norm_nhwc_fwd_one_pass_kernelI11Fp16IOFp16WLi256ELi10ELi640EEv26Group_norm_nhwc_fwd_params --------------------------
	.section	.nv.info._Z35group_norm_nhwc_fwd_one_pass_kernelI11Fp16IOFp16WLi256ELi10ELi640EEv26Group_norm_nhwc_fwd_params,"",@"SHT_CUDA_INFO"
	.sectionflags	@""
	.align	4


	//----- nvinfo : EIATTR_CUDA_API_VERSION
	.align		4
        /*0000*/ 	.byte	0x04, 0x37
        /*0002*/ 	.short	(.L_1609 - .L_1608)
.L_1608:
        /*0004*/ 	.word	0x00000082


	//----- nvinfo : EIATTR_KPARAM_INFO
	.align		4
.L_1609:
        /*0008*/ 	.byte	0x04, 0x17
        /*000a*/ 	.short	(.L_1611 - .L_1610)
.L_1610:
        /*000c*/ 	.word	0x00000000
        /*0010*/ 	.short	0x0000
        /*0012*/ 	.short	0x0000
        /*0014*/ 	.byte	0x00, 0xf0, 0x81, 0x02


	//----- nvinfo : EIATTR_SPARSE_MMA_MASK
	.align		4
.L_1611:
        /*0018*/ 	.byte	0x03, 0x50
        /*001a*/ 	.short	0x0000


	//----- nvinfo : EIATTR_MAXREG_COUNT
	.align		4
        /*001c*/ 	.byte	0x03, 0x1b
        /*001e*/ 	.short	0x0060


	//----- nvinfo : EIATTR_NUM_BARRIERS
	.align		4
        /*0020*/ 	.byte	0x02, 0x4c
        /*0022*/ 	.byte	0x01
	.zero		1


	//----- nvinfo : EIATTR_MERCURY_ISA_VERSION
	.align		4
        /*0024*/ 	.byte	0x03, 0x5f
        /*0026*/ 	.short	0x0101


	//----- nvinfo : EIATTR_INT_WARP_WIDE_INSTR_OFFSETS
	.align		4
        /*0028*/ 	.byte	0x04, 0x31
        /*002a*/ 	.short	(.L_1613 - .L_1612)


	//   ....[0]....
.L_1612:
        /*002c*/ 	.word	0x00001080


	//   ....[1]....
        /*0030*/ 	.word	0x000010b0


	//   ....[2]....
        /*0034*/ 	.word	0x00001170


	//   ....[3]....
        /*0038*/ 	.word	0x000011e0


	//   ....[4]....
        /*003c*/ 	.word	0x00001250


	//   ....[5]....
        /*0040*/ 	.word	0x00001330


	//   ....[6]....
        /*0044*/ 	.word	0x000013a0


	//   ....[7]....
        /*0048*/ 	.word	0x000013f0


	//   ....[8]....
        /*004c*/ 	.word	0x00001710


	//   ....[9]....
        /*0050*/ 	.word	0x00001750


	//   ....[10]....
        /*0054*/ 	.word	0x00001780


	//   ....[11]....
        /*0058*/ 	.word	0x000017b0


	//   ....[12]....
        /*005c*/ 	.word	0x00001a10


	//   ....[13]....
        /*0060*/ 	.word	0x00001a30


	//----- nvinfo : EIATTR_COOP_GROUP_MASK_REGIDS
	.align		4
.L_1613:
        /*0064*/ 	.byte	0x04, 0x29
        /*0066*/ 	.short	(.L_1615 - .L_1614)


	//   ....[0]....
.L_1614:
        /*0068*/ 	.word	0xffffffff


	//   ....[1]....
        /*006c*/ 	.word	0xffffffff


	//   ....[2]....
        /*0070*/ 	.word	0xffffffff


	//   ....[3]....
        /*0074*/ 	.word	0xffffffff


	//   ....[4]....
        /*0078*/ 	.word	0xffffffff


	//   ....[5]....
        /*007c*/ 	.word	0xffffffff


	//   ....[6]....
        /*0080*/ 	.word	0xffffffff


	//   ....[7]....
        /*0084*/ 	.word	0xffffffff


	//   ....[8]....
        /*0088*/ 	.word	0xffffffff


	//   ....[9]....
        /*008c*/ 	.word	0xffffffff


	//----- nvinfo : EIATTR_COOP_GROUP_INSTR_OFFSETS
	.align		4
.L_1615:
        /*0090*/ 	.byte	0x04, 0x28
        /*0092*/ 	.short	(.L_1617 - .L_1616)


	//   ....[0]....
.L_1616:
        /*0094*/ 	.word	0x00000750


	//   ....[1]....
        /*0098*/ 	.word	0x00000760


	//   ....[2]....
        /*009c*/ 	.word	0x00000790


	//   ....[3]....
        /*00a0*/ 	.word	0x000007a0


	//   ....[4]....
        /*00a4*/ 	.word	0x000007e0


	//   ....[5]....
        /*00a8*/ 	.word	0x000007f0


	//   ....[6]....
        /*00ac*/ 	.word	0x00000830


	//   ....[7]....
        /*00b0*/ 	.word	0x00000840


	//   ....[8]....
        /*00b4*/ 	.word	0x000008a0


	//   ....[9]....
        /*00b8*/ 	.word	0x000008b0


	//----- nvinfo : EIATTR_VRC_CTA_INIT_COUNT
	.align		4
.L_1617:
        /*00bc*/ 	.byte	0x02, 0x4a
	.zero		1
	.zero		1


	//----- nvinfo : EIATTR_EXIT_INSTR_OFFSETS
	.align		4
        /*00c0*/ 	.byte	0x04, 0x1c
        /*00c2*/ 	.short	(.L_1619 - .L_1618)


	//   ....[0]....
.L_1618:
        /*00c4*/ 	.word	0x00000070


	//   ....[1]....
        /*00c8*/ 	.word	0x00002610


	//----- nvinfo : EIATTR_MAX_THREADS
	.align		4
.L_1619:
        /*00cc*/ 	.byte	0x04, 0x05
        /*00ce*/ 	.short	(.L_1621 - .L_1620)
.L_1620:
        /*00d0*/ 	.word	0x00000280
        /*00d4*/ 	.word	0x00000001
        /*00d8*/ 	.word	0x00000001


	//----- nvinfo : EIATTR_CRS_STACK_SIZE
	.align		4
.L_1621:
        /*00dc*/ 	.byte	0x04, 0x1e
        /*00de*/ 	.short	(.L_1623 - .L_1622)
.L_1622:
        /*00e0*/ 	.word	0x00000000


	//----- nvinfo : EIATTR_CBANK_PARAM_SIZE
	.align		4
.L_1623:
        /*00e4*/ 	.byte	0x03, 0x19
        /*00e6*/ 	.short	0x00a0


	//----- nvinfo : EIATTR_PARAM_CBANK
	.align		4
        /*00e8*/ 	.byte	0x04, 0x0a
        /*00ea*/ 	.short	(.L_1625 - .L_1624)
	.align		4
.L_1624:
        /*00ec*/ 	.word	index@(.nv.constant0._Z35group_norm_nhwc_fwd_one_pass_kernelI11Fp16IOFp16WLi256ELi10ELi640EEv26Group_norm_nhwc_fwd_params)
        /*00f0*/ 	.short	0x0380
        /*00f2*/ 	.short	0x00a0


	//----- nvinfo : EIATTR_SW_WAR
	.align		4
.L_1625:
        /*00f4*/ 	.byte	0x04, 0x36
        /*00f6*/ 	.short	(.L_1627 - .L_1626)
.L_1626:
        /*00f8*/ 	.word	0x00000008
.L_1627:


//--------------------- .nv.info._Z35group_norm_nhwc_fwd_one_pass_kernelI11Fp16IOFp16WLi512ELi10ELi640EEv26Group_norm_nhwc_fwd_params --------------------------
	.section	.nv.info._Z35group_norm_nhwc_fwd_one_pass_kernelI11Fp16IOFp16WLi512ELi10ELi640EEv26Group_norm_nhwc_fwd_params,"",@"SHT_CUDA_INFO"
	.sectionflags	@""
	.align	4


	//----- nvinfo : EIATTR_CUDA_API_VERSION
	.align		4
        /*0000*/ 	.byte	0x04, 0x37
        /*0002*/ 	.short	(.L_1629 - .L_1628)
.L_1628:
        /*0004*/ 	.word	0x00000082


	//----- nvinfo : EIATTR_KPARAM_INFO
	.align		4
.L_1629:
        /*0008*/ 	.byte	0x04, 0x17
        /*000a*/ 	.short	(.L_1631 - .L_1630)
.L_1630:
        /*000c*/ 	.word	0x00000000
        /*0010*/ 	.short	0x0000
        /*0012*/ 	.short	0x0000
        /*0014*/ 	.byte	0x00, 0xf0, 0x81, 0x02


	//----- nvinfo : EIATTR_SPARSE_MMA_MASK
	.align		4
.L_1631:
        /*0018*/ 	.byte	0x03, 0x50
        /*001a*/ 	.short	0x0000


	//----- nvinfo : EIATTR_MAXREG_COUNT
	.align		4
        /*001c*/ 	.byte	0x03, 0x1b
        /*001e*/ 	.short	0x0060


	//----- nvinfo : EIATTR_NUM_BARRIERS
	.align		4
        /*0020*/ 	.byte	0x02, 0x4c
        /*0022*/ 	.byte	0x01
	.zero		1


	//----- nvinfo : EIATTR_MERCURY_ISA_VERSION
	.align		4
        /*0024*/ 	.byte	0x03, 0x5f
        /*0026*/ 	.short	0x0101


	//----- nvinfo : EIATTR_INT_WARP_WIDE_INSTR_OFFSETS
	.align		4
        /*0028*/ 	.byte	0x04, 0x31
        /*002a*/ 	.short	(.L_1633 - .L_1632)


	//   ....[0]....
.L_1632:
        /*002c*/ 	.word	0x00001410


	//   ....[1]....
        /*0030*/ 	.word	0x00001430


	//   ....[2]....
        /*0034*/ 	.word	0x00001510


	//   ....[3]....
        /*0038*/ 	.word	0x00001530


	//   ....[4]....
        /*003c*/ 	.word	0x00001640


	//   ....[5]....
        /*0040*/ 	.word	0x000016a0


	//   ....[6]....
        /*0044*/ 	.word	0x00001790


	//   ....[7]....
        /*0048*/ 	.word	0x000017b0


	//   ....[8]....
        /*004c*/ 	.word	0x00001a00


	//   ....[9]....
        /*0050*/ 	.word	0x00001af0


	//   ....[10]....
        /*0054*/ 	.word	0x00001b10


	//   ....[11]....
        /*0058*/ 	.word	0x00001b30


	//   ....[12]....
        /*005c*/ 	.word	0x00001d50


	//   ....[13]....
        /*0060*/ 	.word	0x00001d70


	//----- nvinfo : EIATTR_COOP_GROUP_MASK_REGIDS
	.align		4
.L_1633:
        /*0064*/ 	.byte	0x04, 0x29
        /*0066*/ 	.short	(.L_1635 - .L_1634)


	//   ....[0]....
.L_1634:
        /*0068*/ 	.word	0xffffffff


	//   ....[1]....
        /*006c*/ 	.word	0xffffffff


	//   ....[2]....
        /*0070*/ 	.word	0xffffffff


	//   ....[3]....
        /*0074*/ 	.word	0xffffffff


	//   ....[4]....
        /*0078*/ 	.word	0xffffffff


	//   ....[5]....
        /*007c*/ 	.word	0xffffffff


	//   ....[6]....
        /*0080*/ 	.word	0xffffffff


	//   ....[7]....
        /*0084*/ 	.word	0xffffffff


	//   ....[8]....
        /*0088*/ 	.word	0xffffffff


	//   ....[9]....
        /*008c*/ 	.word	0xffffffff


	//----- nvinfo : EIATTR_COOP_GROUP_INSTR_OFFSETS
	.align		4
.L_1635:
        /*0090*/ 	.byte	0x04, 0x28
        /*0092*/ 	.short	(.L_1637 - .L_1636)


	//   ....[0]....
.L_1636:
        /*0094*/ 	.word	0x00000b20


	//   ....[1]....
        /*0098*/ 	.word	0x00000b30


	//   ....[2]....
        /*009c*/ 	.word	0x00000b60


	//   ....[3]....
        /*00a0*/ 	.word	0x00000b70


	//   ....[4]....
        /*00a4*/ 	.word	0x00000bb0


	//   ....[5]....
        /*00a8*/ 	.word	0x00000bc0


	//   ....[6]....
        /*00ac*/ 	.word	0x00000c00


	//   ....[7]....
        /*00b0*/ 	.word	0x00000c10


	//   ....[8]....
        /*00b4*/ 	.word	0x00000c70


	//   ....[9]....
        /*00b8*/ 	.word	0x00000c80


	//----- nvinfo : EIATTR_VRC_CTA_INIT_COUNT
	.align		4
.L_1637:
        /*00bc*/ 	.byte	0x02, 0x4a
	.zero		1
	.zero		1


	//----- nvinfo : EIATTR_EXIT_INSTR_OFFSETS
	.align		4
        /*00c0*/ 	.byte	0x04, 0x1c
        /*00c2*/ 	.short	(.L_1639 - .L_1638)


	//   ....[0]....
.L_1638:
        /*00c4*/ 	.word	0x00000070


	//   ....[1]....
        /*00c8*/ 	.word	0x00003060


	//----- nvinfo : EIATTR_MAX_THREADS
	.align		4
.L_1639:
        /*00cc*/ 	.byte	0x04, 0x05
        /*00ce*/ 	.short	(.L_1641 - .L_1640)
.L_1640:
        /*00d0*/ 	.word	0x00000280
        /*00d4*/ 	.word	0x00000001
        /*00d8*/ 	.word	0x00000001


	//----- nvinfo : EIATTR_CRS_STACK_SIZE
	.align		4
.L_1641:
        /*00dc*/ 	.byte	0x04, 0x1e
        /*00de*/ 	.short	(.L_1643 - .L_1642)
.L_1642:
        /*00e0*/ 	.word	0x00000000


	//----- nvinfo : EIATTR_CBANK_PARAM_SIZE
	.align		4
.L_1643:
        /*00e4*/ 	.byte	0x03, 0x19
        /*00e6*/ 	.short	0x00a0


	//----- nvinfo : EIATTR_PARAM_CBANK
	.align		4
        /*00e8*/ 	.byte	0x04, 0x0a
        /*00ea*/ 	.short	(.L_1645 - .L_1644)
	.align		4
.L_1644:
        /*00ec*/ 	.word	index@(.nv.constant0._Z35group_norm_nhwc_fwd_one_pass_kernelI11Fp16IOFp16WLi512ELi10ELi640EEv26Group_norm_nhwc_fwd_params)
        /*00f0*/ 	.short	0x0380
        /*00f2*/ 	.short	0x00a0


	//----- nvinfo : EIATTR_SW_WAR
	.align		4
.L_1645:
        /*00f4*/ 	.byte	0x04, 0x36
        /*00f6*/ 	.short	(.L_1647 - .L_1646)
.L_1646:
        /*00f8*/ 	.word	0x00000008
.L_1647:


//--------------------- .nv.info._Z35group_norm_nhwc_fwd_one_pass_kernelI11Fp32IOFp32WLi64ELi10ELi640EEv26Group_norm_nhwc_fwd_params --------------------------
	.section	.nv.info._Z35group_norm_nhwc_fwd_one_pass_kernelI11Fp32IOFp32WLi64ELi10ELi640EEv26Group_norm_nhwc_fwd_params,"",@"SHT_CUDA_INFO"
	.sectionflags	@""
	.align	4


	//----- nvinfo : EIATTR_CUDA_API_VERSION
	.align		4
        /*0000*/ 	.byte	0x04, 0x37
        /*0002*/ 	.short	(.L_1649 - .L_1648)
.L_1648:
        /*0004*/ 	.word	0x00000082


	//----- nvinfo : EIATTR_KPARAM_INFO
	.align		4
.L_1649:
        /*0008*/ 	.byte	0x04, 0x17
        /*000a*/ 	.short	(.L_1651 - .L_1650)
.L_1650:
        /*000c*/ 	.word	0x00000000
        /*0010*/ 	.short	0x0000
        /*0012*/ 	.short	0x0000
        /*0014*/ 	.byte	0x00, 0xf0, 0x81, 0x02


	//----- nvinfo : EIATTR_SPARSE_MMA_MASK
	.align		4
.L_1651:
        /*0018*/ 	.byte	0x03, 0x50
        /*001a*/ 	.short	0x0000


	//----- nvinfo : EIATTR_MAXREG_COUNT
	.align		4
        /*001c*/ 	.byte	0x03, 0x1b
        /*001e*/ 	.short	0x0060


	//----- nvinfo : EIATTR_NUM_BARRIERS
	.align		4
        /*0020*/ 	.byte	0x02, 0x4c
        /*0022*/ 	.byte	0x01
	.zero		1


	//----- nvinfo : EIATTR_MERCURY_ISA_VERSION
	.align		4
        /*0024*/ 	.byte	0x03, 0x5f
        /*0026*/ 	.short	0x0101


	//----- nvinfo : EIATTR_INT_WARP_WIDE_INSTR_OFFSETS
	.align		4
        /*0028*/ 	.byte	0x04, 0x31
        /*002a*/ 	.short	(.L_1653 - .L_1652)


	//   ....[0]....
.L_1652:
        /*002c*/ 	.word	0x00000f40


	//   ....[1]....
        /*0030*/ 	.word	0x00000f60


	//   ....[2]....
        /*0034*/ 	.word	0x00000f90


	//   ....[3]....
        /*0038*/ 	.word	0x000010b0


	//   ....[4]....
        /*003c*/ 	.word	0x000010c0


	//   ....[5]....
        /*0040*/ 	.word	0x000011c0


	//   ....[6]....
        /*0044*/ 	.word	0x000011f0


	//   ....[7]....
        /*0048*/ 	.word	0x00001230


	//   ....[8]....
        /*004c*/ 	.word	0x000015d0


	//   ....[9]....
        /*0050*/ 	.word	0x000015f0


	//   ....[10]....
        /*0054*/ 	.word	0x00001610


	//   ....[11]....
        /*0058*/ 	.word	0x00001630


	//   ....[12]....
        /*005c*/ 	.word	0x000018a0


	//   ....[13]....
        /*0060*/ 	.word	0x000018c0


	//----- nvinfo : EIATTR_COOP_GROUP_MASK_REGIDS
	.align		4
.L_1653:
        /*0064*/ 	.byte	0x04, 0x29
        /*0066*/ 	.short	(.L_1655 - .L_1654)


	//   ....[0]....
.L_1654:
        /*0068*/ 	.word	0xffffffff


	//   ....[1]....
        /*006c*/ 	.word	0xffffffff


	//   ....[2]....
        /*0070*/ 	.word	0xffffffff


	//   ....[3]....
        /*0074*/ 	.word	0xffffffff


	//   ....[4]....
        /*0078*/ 	.word	0xffffffff


	//   ....[5]....
        /*007c*/ 	.word	0xffffffff


	//   ....[6]....
        /*0080*/ 	.word	0xffffffff


	//   ....[7]....
        /*0084*/ 	.word	0xffffffff


	//   ....[8]....
        /*0088*/ 	.word	0xffffffff


	//   ....[9]....
        /*008c*/ 	.word	0xffffffff


	//----- nvinfo : EIATTR_COOP_GROUP_INSTR_OFFSETS
	.align		4
.L_1655:
        /*0090*/ 	.byte	0x04, 0x28
        /*0092*/ 	.short	(.L_1657 - .L_1656)


	//   ....[0]....
.L_1656:
        /*0094*/ 	.word	0x000005e0


	//   ....[1]....
        /*0098*/ 	.word	0x000005f0


	//   ....[2]....
        /*009c*/ 	.word	0x00000620


	//   ....[3]....
        /*00a0*/ 	.word	0x00000640


	//   ....[4]....
        /*00a4*/ 	.word	0x00000670


	//   ....[5]....
        /*00a8*/ 	.word	0x00000690


	//   ....[6]....
        /*00ac*/ 	.word	0x000006c0


	//   ....[7]....
        /*00b0*/ 	.word	0x000006e0


	//   ....[8]....
        /*00b4*/ 	.word	0x00000730


	//   ....[9]....
        /*00b8*/ 	.word	0x00000740


	//----- nvinfo : EIATTR_VRC_CTA_INIT_COUNT
	.align		4
.L_1657:
        /*00bc*/ 	.byte	0x02, 0x4a
	.zero		1
	.zero		1


	//----- nvinfo : EIATTR_EXIT_INSTR_OFFSETS
	.align		4
        /*00c0*/ 	.byte	0x04, 0x1c
        /*00c2*/ 	.short	(.L_1659 - .L_1658)


	//   ....[0]....
.L_1658:
        /*00c4*/ 	.word	0x00000070


	//   ....[1]....
        /*00c8*/ 	.word	0x00001f10


	//----- nvinfo : EIATTR_MAX_THREADS
	.align		4
.L_1659:
        /*00cc*/ 	.byte	0x04, 0x05
        /*00ce*/ 	.short	(.L_1661 - .L_1660)
.L_1660:
        /*00d0*/ 	.word	0x00000280
        /*00d4*/ 	.word	0x00000001
        /*00d8*/ 	.word	0x00000001


	//----- nvinfo : EIATTR_CRS_STACK_SIZE
	.align		4
.L_1661:
        /*00dc*/ 	.byte	0x04, 0x1e
        /*00de*/ 	.short	(.L_1663 - .L_1662)
.L_1662:
        /*00e0*/ 	.word	0x00000000


	//----- nvinfo : EIATTR_CBANK_PARAM_SIZE
	.align		4
.L_1663:
        /*00e4*/ 	.byte	0x03, 0x19
        /*00e6*/ 	.short	0x00a0


	//----- nvinfo : EIATTR_PARAM_CBANK
	.align		4
        /*00e8*/ 	.byte	0x04, 0x0a
        /*00ea*/ 	.short	(.L_1665 - .L_1664)
	.align		4
.L_1664:
        /*00ec*/ 	.word	index@(.nv.constant0._Z35group_norm_nhwc_fwd_one_pass_kernelI11Fp32IOFp32WLi64ELi10ELi640EEv26Group_norm_nhwc_fwd_params)
        /*00f0*/ 	.short	0x0380
        /*00f2*/ 	.short	0x00a0


	//----- nvinfo : EIATTR_SW_WAR
	.align		4
.L_1665:
        /*00f4*/ 	.byte	0x04, 0x36
        /*00f6*/ 	.short	(.L_1667 - .L_1666)
.L_1666:
        /*00f8*/ 	.word	0x00000008
.L_1667:


//--------------------- .nv.info._Z35group_norm_nhwc_fwd_one_pass_kernelI11Fp32IOFp32WLi128ELi10ELi640EEv26Group_norm_nhwc_fwd_params --------------------------
	.section	.nv.info._Z35group_norm_nhwc_fwd_one_pass_kernelI11Fp32IOFp32WLi128ELi10ELi640EEv26Group_norm_nhwc_fwd_params,"",@"SHT_CUDA_INFO"
	.sectionflags	@""
	.align	4


	//----- nvinfo : EIATTR_CUDA_API_VERSION
	.align		4
        /*0000*/ 	.byte	0x04, 0x37
        /*0002*/ 	.short	(.L_1669 - .L_1668)
.L_1668:
        /*0004*/ 	.word	0x00000082


	//----- nvinfo : EIATTR_KPARAM_INFO
	.align		4
.L_1669:
        /*0008*/ 	.byte	0x04, 0x17
        /*000a*/ 	.short	(.L_1671 - .L_1670)
.L_1670:
        /*000c*/ 	.word	0x00000000
        /*0010*/ 	.short	0x0000
        /*0012*/ 	.short	0x0000
        /*0014*/ 	.byte	0x00, 0xf0, 0x81, 0x02


	//----- nvinfo : EIATTR_SPARSE_MMA_MASK
	.align		4
.L_1671:
        /*0018*/ 	.byte	0x03, 0x50
        /*001a*/ 	.short	0x0000


	//----- nvinfo : EIATTR_MAXREG_COUNT
	.align		4
        /*001c*/ 	.byte	0x03, 0x1b
        /*001e*/ 	.short	0x0060


	//----- nvinfo : EIATTR_NUM_BARRIERS
	.align		4
        /*0020*/ 	.byte	0x02, 0x4c
        /*0022*/ 	.byte	0x01
	.zero		1


	//----- nvinfo : EIATTR_MERCURY_ISA_VERSION
	.align		4
        /*0024*/ 	.byte	0x03, 0x5f
        /*0026*/ 	.short	0x0101


	//----- nvinfo : EIATTR_INT_WARP_WIDE_INSTR_OFFSETS
	.align		4
        /*0028*/ 	.byte	0x04, 0x31
        /*002a*/ 	.short	(.L_1673 - .L_1672)


	//   ....[0]....
.L_1672:
        /*002c*/ 	.word	0x00000f40


	//   ....[1]....
        /*0030*/ 	.word	0x00000f60


	//   ....[2]....
        /*0034*/ 	.word	0x00000f90


	//   ....[3]....
        /*0038*/ 	.word	0x000010b0


	//   ....[4]....
        /*003c*/ 	.word	0x000010c0


	//   ....[5]....
        /*0040*/ 	.word	0x000011c0


	//   ....[6]....
        /*0044*/ 	.word	0x000011f0


	//   ....[7]....
        /*0048*/ 	.word	0x00001230


	//   ....[8]....
        /*004c*/ 	.word	0x000015d0


	//   ....[9]....
        /*0050*/ 	.word	0x000015f0


	//   ....[10]....
        /*0054*/ 	.word	0x00001610


	//   ....[11]....
        /*0058*/ 	.word	0x00001630


	//   ....[12]....
        /*005c*/ 	.word	0x000018a0


	//   ....[13]....
        /*0060*/ 	.word	0x000018c0


	//----- nvinfo : EIATTR_COOP_GROUP_MASK_REGIDS
	.align		4
.L_1673:
        /*0064*/ 	.byte	0x04, 0x29
        /*0066*/ 	.short	(.L_1675 - .L_1674)


	//   ....[0]....
.L_1674:
        /*0068*/ 	.word	0xffffffff


	//   ....[1]....
        /*006c*/ 	.word	0xffffffff


	//   ....[2]....
        /*0070*/ 	.word	0xffffffff


	//   ....[3]....
        /*0074*/ 	.word	0xffffffff


	//   ....[4]....
        /*0078*/ 	.word	0xffffffff


	//   ....[5]....
        /*007c*/ 	.word	0xffffffff


	//   ....[6]....
        /*0080*/ 	.word	0xffffffff


	//   ....[7]....
        /*0084*/ 	.word	0xffffffff


	//   ....[8]....
        /*0088*/ 	.word	0xffffffff


	//   ....[9]....
        /*008c*/ 	.word	0xffffffff


	//----- nvinfo : EIATTR_COOP_GROUP_INSTR_OFFSETS
	.align		4
.L_1675:
        /*0090*/ 	.byte	0x04, 0x28
        /*0092*/ 	.short	(.L_1677 - .L_1676)


	//   ....[0]....
.L_1676:
        /*0094*/ 	.word	0x000005e0


	//   ....[1]....
        /*0098*/ 	.word	0x000005f0


	//   ....[2]....
        /*009c*/ 	.word	0x00000620


	//   ....[3]....
        /*00a0*/ 	.word	0x00000640


	//   ....[4]....
        /*00a4*/ 	.word	0x00000670


	//   ....[5]....
        /*00a8*/ 	.word	0x00000690


	//   ....[6]....
        /*00ac*/ 	.word	0x000006c0


	//   ....[7]....
        /*00b0*/ 	.word	0x000006e0


	//   ....[8]....
        /*00b4*/ 	.word	0x00000730


	//   ....[9]....
        /*00b8*/ 	.word	0x00000740


	//----- nvinfo : EIATTR_VRC_CTA_INIT_COUNT
	.align		4
.L_1677:
        /*00bc*/ 	.byte	0x02, 0x4a
	.zero		1
	.zero		1


	//----- nvinfo : EIATTR_EXIT_INSTR_OFFSETS
	.align		4
        /*00c0*/ 	.byte	0x04, 0x1c
        /*00c2*/ 	.short	(.L_1679 - .L_1678)


	//   ....[0]....
.L_1678:
        /*00c4*/ 	.word	0x00000070


	//   ....[1]....
        /*00c8*/ 	.word	0x00001f10


	//----- nvinfo : EIATTR_MAX_THREADS
	.align		4
.L_1679:
        /*00cc*/ 	.byte	0x04, 0x05
        /*00ce*/ 	.short	(.L_1681 - .L_1680)
.L_1680:
        /*00d0*/ 	.word	0x00000280
        /*00d4*/ 	.word	0x00000001
        /*00d8*/ 	.word	0x00000001


	//----- nvinfo : EIATTR_CRS_STACK_SIZE
	.align		4
.L_1681:
        /*00dc*/ 	.byte	0x04, 0x1e
        /*00de*/ 	.short	(.L_1683 - .L_1682)
.L_1682:
        /*00e0*/ 	.word	0x00000000


	//----- nvinfo : EIATTR_CBANK_PARAM_SIZE
	.align		4
.L_1683:
        /*00e4*/ 	.byte	0x03, 0x19
        /*00e6*/ 	.short	0x00a0


	//----- nvinfo : EIATTR_PARAM_CBANK
	.align		4
        /*00e8*/ 	.byte	0x04, 0x0a
        /*00ea*/ 	.short	(.L_1685 - .L_1684)
	.align		4
.L_1684:
        /*00ec*/ 	.word	index@(.nv.constant0._Z35group_norm_nhwc_fwd_one_pass_kernelI11Fp32IOFp32WLi128ELi10ELi640EEv26Group_norm_nhwc_fwd_params)
        /*00f0*/ 	.short	0x0380
        /*00f2*/ 	.short	0x00a0


	//----- nvinfo : EIATTR_SW_WAR
	.align		4
.L_1685:
        /*00f4*/ 	.byte	0x04, 0x36
        /*00f6*/ 	.short	(.L_1687 - .L_1686)
.L_1686:
        /*00f8*/ 	.word	0x00000008
.L_1687:


//--------------------- .nv.info._Z35group_norm_nhwc_fwd_one_pass_kernelI11Fp32IOFp32WLi256ELi10ELi640EEv26Group_norm_nhwc_fwd_params --------------------------
	.section	.nv.info._Z35group_norm_nhwc_fwd_one_pass_kernelI11Fp32IOFp32WLi256ELi10ELi640EEv26Group_norm_nhwc_fwd_params,"",@"SHT_CUDA_INFO"
	.sectionflags	@""
	.align	4


	//----- nvinfo : EIATTR_CUDA_API_VERSION
	.align		4
        /*0000*/ 	.byte	0x04, 0x37
        /*0002*/ 	.short	(.L_1689 - .L_1688)
.L_1688:
        /*0004*/ 	.word	0x00000082


	//----- nvinfo : EIATTR_KPARAM_INFO
	.align		4
.L_1689:
        /*0008*/ 	.byte	0x04, 0x17
        /*000a*/ 	.short	(.L_1691 - .L_1690)
.L_1690:
        /*000c*/ 	.word	0x00000000
        /*0010*/ 	.short	0x0000
        /*0012*/ 	.short	0x0000
        /*0014*/ 	.byte	0x00, 0xf0, 0x81, 0x02


	//----- nvinfo : EIATTR_SPARSE_MMA_MASK
	.align		4
.L_1691:
        /*0018*/ 	.byte	0x03, 0x50
        /*001a*/ 	.short	0x0000


	//----- nvinfo : EIATTR_MAXREG_COUNT
	.align		4
        /*001c*/ 	.byte	0x03, 0x1b
        /*001e*/ 	.short	0x0060


	//----- nvinfo : EIATTR_NUM_BARRIERS
	.align		4
        /*0020*/ 	.byte	0x02, 0x4c
        /*0022*/ 	.byte	0x01
	.zero		1


	//----- nvinfo : EIATTR_MERCURY_ISA_VERSION
	.align		4
        /*0024*/ 	.byte	0x03, 0x5f
        /*0026*/ 	.short	0x0101


	//----- nvinfo : EIATTR_INT_WARP_WIDE_INSTR_OFFSETS
	.align		4
        /*0028*/ 	.byte	0x04, 0x31
        /*002a*/ 	.short	(.L_1693 - .L_1692)


	//   ....[0]....
.L_1692:
        /*002c*/ 	.word	0x00001050


	//   ....[1]....
        /*0030*/ 	.word	0x00001090


	//   ....[2]....
        /*0034*/ 	.word	0x00001140


	//   ....[3]....
        /*0038*/ 	.word	0x000011b0


	//   ....[4]....
        /*003c*/ 	.word	0x00001220


	//   ....[5]....
        /*0040*/ 	.word	0x00001300


	//   ....[6]....
        /*0044*/ 	.word	0x00001370


	//   ....[7]....
        /*0048*/ 	.word	0x000013c0


	//   ....[8]....
        /*004c*/ 	.word	0x000016e0


	//   ....[9]....
        /*0050*/ 	.word	0x00001720


	//   ....[10]....
        /*0054*/ 	.word	0x00001750


	//   ....[11]....
        /*0058*/ 	.word	0x00001780


	//   ....[12]....
        /*005c*/ 	.word	0x000019e0


	//   ....[13]....
        /*0060*/ 	.word	0x00001a00


	//----- nvinfo : EIATTR_COOP_GROUP_MASK_REGIDS
	.align		4
.L_1693:
        /*0064*/ 	.byte	0x04, 0x29
        /*0066*/ 	.short	(.L_1695 - .L_1694)


	//   ....[0]....
.L_1694:
        /*0068*/ 	.word	0xffffffff


	//   ....[1]....
        /*006c*/ 	.word	0xffffffff


	//   ....[2]....
        /*0070*/ 	.word	0xffffffff


	//   ....[3]....
        /*0074*/ 	.word	0xffffffff


	//   ....[4]....
        /*0078*/ 	.word	0xffffffff


	//   ....[5]....
        /*007c*/ 	.word	0xffffffff


	//   ....[6]....
        /*0080*/ 	.word	0xffffffff


	//   ....[7]....
        /*0084*/ 	.word	0xffffffff


	//   ....[8]....
        /*0088*/ 	.word	0xffffffff


	//   ....[9]....
        /*008c*/ 	.word	0xffffffff


	//----- nvinfo : EIATTR_COOP_GROUP_INSTR_OFFSETS
	.align		4
.L_1695:
        /*0090*/ 	.byte	0x04, 0x28
        /*0092*/ 	.short	(.L_1697 - .L_1696)


	//   ....[0]....
.L_1696:
        /*0094*/ 	.word	0x00000720


	//   ....[1]....
        /*0098*/ 	.word	0x00000730


	//   ....[2]....
        /*009c*/ 	.word	0x00000760


	//   ....[3]....
        /*00a0*/ 	.word	0x00000780


	//   ....[4]....
        /*00a4*/ 	.word	0x000007b0


	//   ....[5]....
        /*00a8*/ 	.word	0x000007d0


	//   ....[6]....
        /*00ac*/ 	.word	0x00000800


	//   ....[7]....
        /*00b0*/ 	.word	0x00000820


	//   ....[8]....
        /*00b4*/ 	.word	0x00000870


	//   ....[9]....
        /*00b8*/ 	.word	0x00000880


	//----- nvinfo : EIATTR_VRC_CTA_INIT_COUNT
	.align		4
.L_1697:
        /*00bc*/ 	.byte	0x02, 0x4a
	.zero		1
	.zero		1


	//----- nvinfo : EIATTR_EXIT_INSTR_OFFSETS
	.align		4
        /*00c0*/ 	.byte	0x04, 0x1c
        /*00c2*/ 	.short	(.L_1699 - .L_1698)


	//   ....[0]....
.L_1698:
        /*00c4*/ 	.word	0x00000070


	//   ....[1]....
        /*00c8*/ 	.word	0x00002550


	//----- nvinfo : EIATTR_MAX_THREADS
	.align		4
.L_1699:
        /*00cc*/ 	.byte	0x04, 0x05
        /*00ce*/ 	.short	(.L_1701 - .L_1700)
.L_1700:
        /*00d0*/ 	.word	0x00000280
        /*00d4*/ 	.word	0x00000001
        /*00d8*/ 	.word	0x00000001


	//----- nvinfo : EIATTR_CRS_STACK_SIZE
	.align		4
.L_1701:
        /*00dc*/ 	.byte	0x04, 0x1e
        /*00de*/ 	.short	(.L_1703 - .L_1702)
.L_1702:
        /*00e0*/ 	.word	0x00000000


	//----- nvinfo : EIATTR_CBANK_PARAM_SIZE
	.align		4
.L_1703:
        /*00e4*/ 	.byte	0x03, 0x19
        /*00e6*/ 	.short	0x00a0


	//----- nvinfo : EIATTR_PARAM_CBANK
	.align		4
        /*00e8*/ 	.byte	0x04, 0x0a
        /*00ea*/ 	.short	(.L_1705 - .L_1704)
	.align		4
.L_1704:
        /*00ec*/ 	.word	index@(.nv.constant0._Z35group_norm_nhwc_fwd_one_pass_kernelI11Fp32IOFp32WLi256ELi10ELi640EEv26Group_norm_nhwc_fwd_params)
        /*00f0*/ 	.short	0x0380
        /*00f2*/ 	.short	0x00a0


	//----- nvinfo : EIATTR_SW_WAR
	.align		4
.L_1705:
        /*00f4*/ 	.byte	0x04, 0x36
        /*00f6*/ 	.short	(.L_1707 - .L_1706)
.L_1706:
        /*00f8*/ 	.word	0x00000008
.L_1707:


//--------------------- .nv.info._Z35group_norm_nhwc_fwd_one_pass_kernelI11Fp32IOFp32WLi512ELi10ELi640EEv26Group_norm_nhwc_fwd_params --------------------------
	.section	.nv.info._Z35group_norm_nhwc_fwd_one_pass_kernelI11Fp32IOFp32WLi512ELi10ELi640EEv26Group_norm_nhwc_fwd_params,"",@"SHT_CUDA_INFO"
	.sectionflags	@""
	.align	4


	//----- nvinfo : EIATTR_CUDA_API_VERSION
	.align		4
        /*0000*/ 	.byte	0x04, 0x37
        /*0002*/ 	.short	(.L_1709 - .L_1708)
.L_1708:
        /*0004*/ 	.word	0x00000082


	//----- nvinfo : EIATTR_KPARAM_INFO
	.align		4
.L_1709:
        /*0008*/ 	.byte	0x04, 0x17
        /*000a*/ 	.short	(.L_1711 - .L_1710)
.L_1710:
        /*000c*/ 	.word	0x00000000
        /*0010*/ 	.short	0x0000
        /*0012*/ 	.short	0x0000
        /*0014*/ 	.byte	0x00, 0xf0, 0x81, 0x02


	//----- nvinfo : EIATTR_SPARSE_MMA_MASK
	.align		4
.L_1711:
        /*0018*/ 	.byte	0x03, 0x50
        /*001a*/ 	.short	0x0000


	//----- nvinfo : EIATTR_MAXREG_COUNT
	.align		4
        /*001c*/ 	.byte	0x03, 0x1b
        /*001e*/ 	.short	0x0060


	//----- nvinfo : EIATTR_NUM_BARRIERS
	.align		4
        /*0020*/ 	.byte	0x02, 0x4c
        /*0022*/ 	.byte	0x01
	.zero		1


	//----- nvinfo : EIATTR_MERCURY_ISA_VERSION
	.align		4
        /*0024*/ 	.byte	0x03, 0x5f
        /*0026*/ 	.short	0x0101


	//----- nvinfo : EIATTR_INT_WARP_WIDE_INSTR_OFFSETS
	.align		4
        /*0028*/ 	.byte	0x04, 0x31
        /*002a*/ 	.short	(.L_1713 - .L_1712)


	//   ....[0]....
.L_1712:
        /*002c*/ 	.word	0x000013c0


	//   ....[1]....
        /*0030*/ 	.word	0x000013e0


	//   ....[2]....
        /*0034*/ 	.word	0x000014c0


	//   ....[3]....
        /*0038*/ 	.word	0x000014e0


	//   ....[4]....
        /*003c*/ 	.word	0x000015f0


	//   ....[5]....
        /*0040*/ 	.word	0x00001650


	//   ....[6]....
        /*0044*/ 	.word	0x00001740


	//   ....[7]....
        /*0048*/ 	.word	0x00001760


	//   ....[8]....
        /*004c*/ 	.word	0x000019e0


	//   ....[9]....
        /*0050*/ 	.word	0x00001a00


	//   ....[10]....
        /*0054*/ 	.word	0x00001b00


	//   ....[11]....
        /*0058*/ 	.word	0x00001b20


	//   ....[12]....
        /*005c*/ 	.word	0x00001d00


	//   ....[13]....
        /*0060*/ 	.word	0x00001d20


	//----- nvinfo : EIATTR_COOP_GROUP_MASK_REGIDS
	.align		4
.L_1713:
        /*0064*/ 	.byte	0x04, 0x29
        /*0066*/ 	.short	(.L_1715 - .L_1714)


	//   ....[0]....
.L_1714:
        /*0068*/ 	.word	0xffffffff


	//   ....[1]....
        /*006c*/ 	.word	0xffffffff


	//   ....[2]....
        /*0070*/ 	.word	0xffffffff


	//   ....[3]....
        /*0074*/ 	.word	0xffffffff


	//   ....[4]....
        /*0078*/ 	.word	0xffffffff


	//   ....[5]....
        /*007c*/ 	.word	0xffffffff


	//   ....[6]....
        /*0080*/ 	.word	0xffffffff


	//   ....[7]....
        /*0084*/ 	.word	0xffffffff


	//   ....[8]....
        /*0088*/ 	.word	0xffffffff


	//   ....[9]....
        /*008c*/ 	.word	0xffffffff


	//----- nvinfo : EIATTR_COOP_GROUP_INSTR_OFFSETS
	.align		4
.L_1715:
        /*0090*/ 	.byte	0x04, 0x28
        /*0092*/ 	.short	(.L_1717 - .L_1716)


	//   ....[0]....
.L_1716:
        /*0094*/ 	.word	0x00000ad0


	//   ....[1]....
        /*0098*/ 	.word	0x00000ae0


	//   ....[2]....
        /*009c*/ 	.word	0x00000b10


	//   ....[3]....
        /*00a0*/ 	.word	0x00000b20


	//   ....[4]....
        /*00a4*/ 	.word	0x00000b60


	//   ....[5]....
        /*00a8*/ 	.word	0x00000b70


	//   ....[6]....
        /*00ac*/ 	.word	0x00000bb0


	//   ....[7]....
        /*00b0*/ 	.word	0x00000bc0


	//   ....[8]....
        /*00b4*/ 	.word	0x00000c20


	//   ....[9]....
        /*00b8*/ 	.word	0x00000c30


	//----- nvinfo : EIATTR_VRC_CTA_INIT_COUNT
	.align		4
.L_1717:
        /*00bc*/ 	.byte	0x02, 0x4a
	.zero		1
	.zero		1


	//----- nvinfo : EIATTR_EXIT_INSTR_OFFSETS
	.align		4
        /*00c0*/ 	.byte	0x04, 0x1c
        /*00c2*/ 	.short	(.L_1719 - .L_1718)


	//   ....[0]....
.L_1718:
        /*00c4*/ 	.word	0x00000070


	//   ....[1]....
        /*00c8*/ 	.word	0x00002f30


	//----- nvinfo : EIATTR_MAX_THREADS
	.align		4
.L_1719:
        /*00cc*/ 	.byte	0x04, 0x05
        /*00ce*/ 	.short	(.L_1721 - .L_1720)
.L_1720:
        /*00d0*/ 	.word	0x00000280
        /*00d4*/ 	.word	0x00000001
        /*00d8*/ 	.word	0x00000001


	//----- nvinfo : EIATTR_CRS_STACK_SIZE
	.align		4
.L_1721:
        /*00dc*/ 	.byte	0x04, 0x1e
        /*00de*/ 	.short	(.L_1723 - .L_1722)
.L_1722:
        /*00e0*/ 	.word	0x00000000


	//----- nvinfo : EIATTR_CBANK_PARAM_SIZE
	.align		4
.L_1723:
        /*00e4*/ 	.byte	0x03, 0x19
        /*00e6*/ 	.short	0x00a0


	//----- nvinfo : EIATTR_PARAM_CBANK
	.align		4
        /*00e8*/ 	.byte	0x04, 0x0a
        /*00ea*/ 	.short	(.L_1725 - .L_1724)
	.align		4
.L_1724:
        /*00ec*/ 	.word	index@(.nv.constant0._Z35group_norm_nhwc_fwd_one_pass_kernelI11Fp32IOFp32WLi512ELi10ELi640EEv26Group_norm_nhwc_fwd_params)
        /*00f0*/ 	.short	0x0380
        /*00f2*/ 	.short	0x00a0


	//----- nvinfo : EIATTR_SW_WAR
	.align		4
.L_1725:
        /*00f4*/ 	.byte	0x04, 0x36
        /*00f6*/ 	.short	(.L_1727 - .L_1726)
.L_1726:
        /*00f8*/ 	.word	0x00000008
.L_1727:


//--------------------- .nv.info._Z35group_norm_nhwc_fwd_one_pass_kernelI11Fp32IOBf16WLi64ELi10ELi640EEv26Group_norm_nhwc_fwd_params --------------------------
	.section	.nv.info._Z35group_norm_nhwc_fwd_one_pass_kernelI11Fp32IOBf16WLi64ELi10ELi640EEv26Group_norm_nhwc_fwd_params,"",@"SHT_CUDA_INFO"
	.sectionflags	@""
	.align	4


	//----- nvinfo : EIATTR_CUDA_API_VERSION
	.align		4
        /*0000*/ 	.byte	0x04, 0x37
        /*0002*/ 	.short	(.L_1729 - .L_1728)
.L_1728:
        /*0004*/ 	.word	0x00000082


	//----- nvinfo : EIATTR_KPARAM_INFO
	.align		4
.L_1729:
        /*0008*/ 	.byte	0x04, 0x17
        /*000a*/ 	.short	(.L_1731 - .L_1730)
.L_1730:
        /*000c*/ 	.word	0x00000000
        /*0010*/ 	.short	0x0000
        /*0012*/ 	.short	0x0000
        /*0014*/ 	.byte	0x00, 0xf0, 0x81, 0x02


	//----- nvinfo : EIATTR_SPARSE_MMA_MASK
	.align		4
.L_1731:
        /*0018*/ 	.byte	0x03, 0x50
        /*001a*/ 	.short	0x0000


	//----- nvinfo : EIATTR_MAXREG_COUNT
	.align		4
        /*001c*/ 	.byte	0x03, 0x1b
        /*001e*/ 	.short	0x0060


	//----- nvinfo : EIATTR_NUM_BARRIERS
	.align		4
        /*0020*/ 	.byte	0x02, 0x4c
        /*0022*/ 	.byte	0x01
	.zero		1


	//----- nvinfo : EIATTR_MERCURY_ISA_VERSION
	.align		4
        /*0024*/ 	.byte	0x03, 0x5f
        /*0026*/ 	.short	0x0101


	//----- nvinfo : EIATTR_INT_WARP_WIDE_INSTR_OFFSETS
	.align		4
        /*0028*/ 	.byte	0x04, 0x31
        /*002a*/ 	.short	(.L_1733 - .L_1732)


	//   ....[0]....
.L_1732:
        /*002c*/ 	.word	0x00000f40


	//   ....[1]....
        /*0030*/ 	.word	0x00000f60


	//   ....[2]....
        /*0034*/ 	.word	0x00000f90


	//   ....[3]....
        /*0038*/ 	.word	0x000010b0


	//   ....[4]....
        /*003c*/ 	.word	0x000010c0


	//   ....[5]....
        /*0040*/ 	.word	0x000011c0


	//   ....[6]....
        /*0044*/ 	.word	0x000011f0


	//   ....[7]....
        /*0048*/ 	.word	0x00001230


	//   ....[8]....
        /*004c*/ 	.word	0x000015d0


	//   ....[9]....
        /*0050*/ 	.word	0x000015f0


	//   ....[10]....
        /*0054*/ 	.word	0x00001610


	//   ....[11]....
        /*0058*/ 	.word	0x00001630


	//   ....[12]....
        /*005c*/ 	.word	0x000018a0


	//   ....[13]....
        /*0060*/ 	.word	0x000018c0


	//----- nvinfo : EIATTR_COOP_GROUP_MASK_REGIDS
	.align		4
.L_1733:
        /*0064*/ 	.byte	0x04, 0x29
        /*0066*/ 	.short	(.L_1735 - .L_1734)


	//   ....[0]....
.L_1734:
        /*0068*/ 	.word	0xffffffff


	//   ....[1]....
        /*006c*/ 	.word	0xffffffff


	//   ....[2]....
        /*0070*/ 	.word	0xffffffff


	//   ....[3]....
        /*0074*/ 	.word	0xffffffff


	//   ....[4]....
        /*0078*/ 	.word	0xffffffff


	//   ....[5]....
        /*007c*/ 	.word	0xffffffff


	//   ....[6]....
        /*0080*/ 	.word	0xffffffff


	//   ....[7]....
        /*0084*/ 	.word	0xffffffff


	//   ....[8]....
        /*0088*/ 	.word	0xffffffff


	//   ....[9]....
        /*008c*/ 	.word	0xffffffff


	//----- nvinfo : EIATTR_COOP_GROUP_INSTR_OFFSETS
	.align		4
.L_1735:
        /*0090*/ 	.byte	0x04, 0x28
        /*0092*/ 	.short	(.L_1737 - .L_1736)


	//   ....[0]....
.L_1736:
        /*0094*/ 	.word	0x000005e0


	//   ....[1]....
        /*0098*/ 	.word	0x000005f0


	//   ....[2]....
        /*009c*/ 	.word	0x00000620


	//   ....[3]....
        /*00a0*/ 	.word	0x00000640


	//   ....[4]....
        /*00a4*/ 	.word	0x00000670


	//   ....[5]....
        /*00a8*/ 	.word	0x00000690


	//   ....[6]....
        /*00ac*/ 	.word	0x000006c0


	//   ....[7]....
        /*00b0*/ 	.word	0x000006e0


	//   ....[8]....
        /*00b4*/ 	.word	0x00000730


	//   ....[9]....
        /*00b8*/ 	.word	0x00000740


	//----- nvinfo : EIATTR_VRC_CTA_INIT_COUNT
	.align		4
.L_1737:
        /*00bc*/ 	.byte	0x02, 0x4a
	.zero		1
	.zero		1


	//----- nvinfo : EIATTR_EXIT_INSTR_OFFSETS
	.align		4
        /*00c0*/ 	.byte	0x04, 0x1c
        /*00c2*/ 	.short	(.L_1739 - .L_1738)


	//   ....[0]....
.L_1738:
        /*00c4*/ 	.word	0x00000070


	//   ....[1]....
        /*00c8*/ 	.word	0x00001f70


	//----- nvinfo : EIATTR_MAX_THREADS
	.align		4
.L_1739:
        /*00cc*/ 	.byte	0x04, 0x05
        /*00ce*/ 	.short	(.L_1741 - .L_1740)
.L_1740:
        /*00d0*/ 	.word	0x00000280
        /*00d4*/ 	.word	0x00000001
        /*00d8*/ 	.word	0x00000001


	//----- nvinfo : EIATTR_CRS_STACK_SIZE
	.align		4
.L_1741:
        /*00dc*/ 	.byte	0x04, 0x1e
        /*00de*/ 	.short	(.L_1743 - .L_1742)
.L_1742:
        /*00e0*/ 	.word	0x00000000


	//----- nvinfo : EIATTR_CBANK_PARAM_SIZE
	.align		4
.L_1743:
        /*00e4*/ 	.byte	0x03, 0x19
        /*00e6*/ 	.short	0x00a0


	//----- nvinfo : EIATTR_PARAM_CBANK
	.align		4
        /*00e8*/ 	.byte	0x04, 0x0a
        /*00ea*/ 	.short	(.L_1745 - .L_1744)
	.align		4
.L_1744:
        /*00ec*/ 	.word	index@(.nv.constant0._Z35group_norm_nhwc_fwd_one_pass_kernelI11Fp32IOBf16WLi64ELi10ELi640EEv26Group_norm_nhwc_fwd_params)
        /*00f0*/ 	.short	0x0380
        /*00f2*/ 	.short	0x00a0


	//----- nvinfo : EIATTR_SW_WAR
	.align		4
.L_1745:
        /*00f4*/ 	.byte	0x04, 0x36
        /*00f6*/ 	.short	(.L_1747 - .L_1746)
.L_1746:
        /*00f8*/ 	.word	0x00000008
.L_1747:


//--------------------- .nv.info._Z35group_norm_nhwc_fwd_one_pass_kernelI11Fp32IOBf16WLi128ELi10ELi640EEv26Group_norm_nhwc_fwd_params --------------------------
	.section	.nv.info._Z35group_norm_nhwc_fwd_one_pass_kernelI11Fp32IOBf16WLi128ELi10ELi640EEv26Group_norm_nhwc_fwd_params,"",@"SHT_CUDA_INFO"
	.sectionflags	@""
	.align	4


	//----- nvinfo : EIATTR_CUDA_API_VERSION
	.align		4
        /*0000*/ 	.byte	0x04, 0x37
        /*0002*/ 	.short	(.L_1749 - .L_1748)
.L_1748:
        /*0004*/ 	.word	0x00000082


	//----- nvinfo : EIATTR_KPARAM_INFO
	.align		4
.L_1749:
        /*0008*/ 	.byte	0x04, 0x17
        /*000a*/ 	.short	(.L_1751 - .L_1750)
.L_1750:
        /*000c*/ 	.word	0x00000000
        /*0010*/ 	.short	0x0000
        /*0012*/ 	.short	0x0000
        /*0014*/ 	.byte	0x00, 0xf0, 0x81, 0x02


	//----- nvinfo : EIATTR_SPARSE_MMA_MASK
	.align		4
.L_1751:
        /*0018*/ 	.byte	0x03, 0x50
        /*001a*/ 	.short	0x0000


	//----- nvinfo : EIATTR_MAXREG_COUNT
	.align		4
        /*001c*/ 	.byte	0x03, 0x1b
        /*001e*/ 	.short	0x0060


	//----- nvinfo : EIATTR_NUM_BARRIERS
	.align		4
        /*0020*/ 	.byte	0x02, 0x4c
        /*0022*/ 	.byte	0x01
	.zero		1


	//----- nvinfo : EIATTR_MERCURY_ISA_VERSION
	.align		4
        /*0024*/ 	.byte	0x03, 0x5f
        /*0026*/ 	.short	0x0101


	//----- nvinfo : EIATTR_INT_WARP_WIDE_INSTR_OFFSETS
	.align		4
        /*0028*/ 	.byte	0x04, 0x31
        /*002a*/ 	.short	(.L_1753 - .L_1752)


	//   ....[0]....
.L_1752:
        /*002c*/ 	.word	0x00000f40


	//   ....[1]....
        /*0030*/ 	.word	0x00000f60


	//   ....[2]....
        /*0034*/ 	.word	0x00000f90


	//   ....[3]....
        /*0038*/ 	.word	0x000010b0


	//   ....[4]....
        /*003c*/ 	.word	0x000010c0


	//   ....[5]....
        /*0040*/ 	.word	0x000011c0


	//   ....[6]....
        /*0044*/ 	.word	0x000011f0


	//   ....[7]....
        /*0048*/ 	.word	0x00001230


	//   ....[8]....
        /*004c*/ 	.word	0x000015d0


	//   ....[9]....
        /*0050*/ 	.word	0x000015f0


	//   ....[10]....
        /*0054*/ 	.word	0x00001610


	//   ....[11]....
        /*0058*/ 	.word	0x00001630


	//   ....[12]....
        /*005c*/ 	.word	0x000018a0


	//   ....[13]....
        /*0060*/ 	.word	0x000018c0


	//----- nvinfo : EIATTR_COOP_GROUP_MASK_REGIDS
	.align		4
.L_1753:
        /*0064*/ 	.byte	0x04, 0x29
        /*0066*/ 	.short	(.L_1755 - .L_1754)


	//   ....[0]....
.L_1754:
        /*0068*/ 	.word	0xffffffff


	//   ....[1]....
        /*006c*/ 	.word	0xffffffff


	//   ....[2]....
        /*0070*/ 	.word	0xffffffff


	//   ....[3]....
        /*0074*/ 	.word	0xffffffff


	//   ....[4]....
        /*0078*/ 	.word	0xffffffff


	//   ....[5]....
        /*007c*/ 	.word	0xffffffff


	//   ....[6]....
        /*0080*/ 	.word	0xffffffff


	//   ....[7]....
        /*0084*/ 	.word	0xffffffff


	//   ....[8]....
        /*0088*/ 	.word	0xffffffff


	//   ....[9]....
        /*008c*/ 	.word	0xffffffff


	//----- nvinfo : EIATTR_COOP_GROUP_INSTR_OFFSETS
	.align		4
.L_1755:
        /*0090*/ 	.byte	0x04, 0x28
        /*0092*/ 	.short	(.L_1757 - .L_1756)


	//   ....[0]....
.L_1756:
        /*0094*/ 	.word	0x000005e0


	//   ....[1]....
        /*0098*/ 	.word	0x000005f0


	//   ....[2]....
        /*009c*/ 	.word	0x00000620


	//   ....[3]....
        /*00a0*/ 	.word	0x00000640


	//   ....[4]....
        /*00a4*/ 	.word	0x00000670


	//   ....[5]....
        /*00a8*/ 	.word	0x00000690


	//   ....[6]....
        /*00ac*/ 	.word	0x000006c0


	//   ....[7]....
        /*00b0*/ 	.word	0x000006e0


	//   ....[8]....
        /*00b4*/ 	.word	0x00000730


	//   ....[9]....
        /*00b8*/ 	.word	0x00000740


	//----- nvinfo : EIATTR_VRC_CTA_INIT_COUNT
	.align		4
.L_1757:
        /*00bc*/ 	.byte	0x02, 0x4a
	.zero		1
	.zero		1


	//----- nvinfo : EIATTR_EXIT_INSTR_OFFSETS
	.align		4
        /*00c0*/ 	.byte	0x04, 0x1c
        /*00c2*/ 	.short	(.L_1759 - .L_1758)


	//   ....[0]....
.L_1758:
        /*00c4*/ 	.word	0x00000070


	//   ....[1]....
        /*00c8*/ 	.word	0x00001f70


	//----- nvinfo : EIATTR_MAX_THREADS
	.align		4
.L_1759:
        /*00cc*/ 	.byte	0x04, 0x05
        /*00ce*/ 	.short	(.L_1761 - .L_1760)
.L_1760:
        /*00d0*/ 	.word	0x00000280
        /*00d4*/ 	.word	0x00000001
        /*00d8*/ 	.word	0x00000001


	//----- nvinfo : EIATTR_CRS_STACK_SIZE
	.align		4
.L_1761:
        /*00dc*/ 	.byte	0x04, 0x1e
        /*00de*/ 	.short	(.L_1763 - .L_1762)
.L_1762:
        /*00e0*/ 	.word	0x00000000


	//----- nvinfo : EIATTR_CBANK_PARAM_SIZE
	.align		4
.L_1763:
        /*00e4*/ 	.byte	0x03, 0x19
        /*00e6*/ 	.short	0x00a0


	//----- nvinfo : EIATTR_PARAM_CBANK
	.align		4
        /*00e8*/ 	.byte	0x04, 0x0a
        /*00ea*/ 	.short	(.L_1765 - .L_1764)
	.align		4
.L_1764:
        /*00ec*/ 	.word	index@(.nv.constant0._Z35group_norm_nhwc_fwd_one_pass_kernelI11Fp32IOBf16WLi128ELi10ELi640EEv26Group_norm_nhwc_fwd_params)
        /*00f0*/ 	.short	0x0380
        /*00f2*/ 	.short	0x00a0


	//----- nvinfo : EIATTR_SW_WAR
	.align		4
.L_1765:
        /*00f4*/ 	.byte	0x04, 0x36
        /*00f6*/ 	.short	(.L_1767 - .L_1766)
.L_1766:
        /*00f8*/ 	.word	0x00000008
.L_1767:


//--------------------- .nv.info._Z35group_norm_nhwc_fwd_one_pass_kernelI11Fp32IOBf16WLi256ELi10ELi640EEv26Group_norm_nhwc_fwd_params --------------------------
	.section	.nv.info._Z35group_norm_nhwc_fwd_one_pass_kernelI11Fp32IOBf16WLi256ELi10ELi640EEv26Group_norm_nhwc_fwd_params,"",@"SHT_CUDA_INFO"
	.sectionflags	@""
	.align	4


	//----- nvinfo : EIATTR_CUDA_API_VERSION
	.align		4
        /*0000*/ 	.byte	0x04, 0x37
        /*0002*/ 	.short	(.L_1769 - .L_1768)
.L_1768:
        /*0004*/ 	.word	0x00000082


	//----- nvinfo : EIATTR_KPARAM_INFO
	.align		4
.L_1769:
        /*0008*/ 	.byte	0x04, 0x17
        /*000a*/ 	.short	(.L_1771 - .L_1770)
.L_1770:
        /*000c*/ 	.word	0x00000000
        /*0010*/ 	.short	0x0000
        /*0012*/ 	.short	0x0000
        /*0014*/ 	.byte	0x00, 0xf0, 0x81, 0x02


	//----- nvinfo : EIATTR_SPARSE_MMA_MASK
	.align		4
.L_1771:
        /*0018*/ 	.byte	0x03, 0x50
        /*001a*/ 	.short	0x0000


	//----- nvinfo : EIATTR_MAXREG_COUNT
	.align		4
        /*001c*/ 	.byte	0x03, 0x1b
        /*001e*/ 	.short	0x0060


	//----- nvinfo : EIATTR_NUM_BARRIERS
	.align		4
        /*0020*/ 	.byte	0x02, 0x4c
        /*0022*/ 	.byte	0x01
	.zero		1


	//----- nvinfo : EIATTR_MERCURY_ISA_VERSION
	.align		4
        /*0024*/ 	.byte	0x03, 0x5f
        /*0026*/ 	.short	0x0101


	//----- nvinfo : EIATTR_INT_WARP_WIDE_INSTR_OFFSETS
	.align		4
        /*0028*/ 	.byte	0x04, 0x31
        /*002a*/ 	.short	(.L_1773 - .L_1772)


	//   ....[0]....
.L_1772:
        /*002c*/ 	.word	0x00001050


	//   ....[1]....
        /*0030*/ 	.word	0x00001080


	//   ....[2]....
        /*0034*/ 	.word	0x00001140


	//   ....[3]....
        /*0038*/ 	.word	0x000011b0


	//   ....[4]....
        /*003c*/ 	.word	0x00001220


	//   ....[5]....
        /*0040*/ 	.word	0x00001300


	//   ....[6]....
        /*0044*/ 	.word	0x00001370


	//   ....[7]....
        /*0048*/ 	.word	0x000013c0


	//   ....[8]....
        /*004c*/ 	.word	0x000016e0


	//   ....[9]....
        /*0050*/ 	.word	0x00001720


	//   ....[10]....
        /*0054*/ 	.word	0x00001750


	//   ....[11]....
        /*0058*/ 	.word	0x00001770


	//   ....[12]....
        /*005c*/ 	.word	0x000019e0


	//   ....[13]....
        /*0060*/ 	.word	0x00001a00


	//----- nvinfo : EIATTR_COOP_GROUP_MASK_REGIDS
	.align		4
.L_1773:
        /*0064*/ 	.byte	0x04, 0x29
        /*0066*/ 	.short	(.L_1775 - .L_1774)


	//   ....[0]....
.L_1774:
        /*0068*/ 	.word	0xffffffff


	//   ....[1]....
        /*006c*/ 	.word	0xffffffff


	//   ....[2]....
        /*0070*/ 	.word	0xffffffff


	//   ....[3]....
        /*0074*/ 	.word	0xffffffff


	//   ....[4]....
        /*0078*/ 	.word	0xffffffff


	//   ....[5]....
        /*007c*/ 	.word	0xffffffff


	//   ....[6]....
        /*0080*/ 	.word	0xffffffff


	//   ....[7]....
        /*0084*/ 	.word	0xffffffff


	//   ....[8]....
        /*0088*/ 	.word	0xffffffff


	//   ....[9]....
        /*008c*/ 	.word	0xffffffff


	//----- nvinfo : EIATTR_COOP_GROUP_INSTR_OFFSETS
	.align		4
.L_1775:
        /*0090*/ 	.byte	0x04, 0x28
        /*0092*/ 	.short	(.L_1777 - .L_1776)


	//   ....[0]....
.L_1776:
        /*0094*/ 	.word	0x00000720


	//   ....[1]....
        /*0098*/ 	.word	0x00000730


	//   ....[2]....
        /*009c*/ 	.word	0x00000760


	//   ....[3]....
        /*00a0*/ 	.word	0x00000780


	//   ....[4]....
        /*00a4*/ 	.word	0x000007b0


	//   ....[5]....
        /*00a8*/ 	.word	0x000007d0


	//   ....[6]....
        /*00ac*/ 	.word	0x00000800


	//   ....[7]....
        /*00b0*/ 	.word	0x00000820


	//   ....[8]....
        /*00b4*/ 	.word	0x00000870


	//   ....[9]....
        /*00b8*/ 	.word	0x00000880


	//----- nvinfo : EIATTR_VRC_CTA_INIT_COUNT
	.align		4
.L_1777:
        /*00bc*/ 	.byte	0x02, 0x4a
	.zero		1
	.zero		1


	//----- nvinfo : EIATTR_EXIT_INSTR_OFFSETS
	.align		4
        /*00c0*/ 	.byte	0x04, 0x1c
        /*00c2*/ 	.short	(.L_1779 - .L_1778)


	//   ....[0]....
.L_1778:
        /*00c4*/ 	.word	0x00000070


	//   ....[1]....
        /*00c8*/ 	.word	0x000025b0


	//----- nvinfo : EIATTR_MAX_THREADS
	.align		4
.L_1779:
        /*00cc*/ 	.byte	0x04, 0x05
        /*00ce*/ 	.short	(.L_1781 - .L_1780)
.L_1780:
        /*00d0*/ 	.word	0x00000280
        /*00d4*/ 	.word	0x00000001
        /*00d8*/ 	.word	0x00000001


	//----- nvinfo : EIATTR_CRS_STACK_SIZE
	.align		4
.L_1781:
        /*00dc*/ 	.byte	0x04, 0x1e
        /*00de*/ 	.short	(.L_1783 - .L_1782)
.L_1782:
        /*00e0*/ 	.word	0x00000000


	//----- nvinfo : EIATTR_CBANK_PARAM_SIZE
	.align		4
.L_1783:
        /*00e4*/ 	.byte	0x03, 0x19
        /*00e6*/ 	.short	0x00a0


	//----- nvinfo : EIATTR_PARAM_CBANK
	.align		4
        /*00e8*/ 	.byte	0x04, 0x0a
        /*00ea*/ 	.short	(.L_1785 - .L_1784)
	.align		4
.L_1784:
        /*00ec*/ 	.word	index@(.nv.constant0._Z35group_norm_nhwc_fwd_one_pass_kernelI11Fp32IOBf16WLi256ELi10ELi640EEv26Group_norm_nhwc_fwd_params)
        /*00f0*/ 	.short	0x0380
        /*00f2*/ 	.short	0x00a0


	//----- nvinfo : EIATTR_SW_WAR
	.align		4
.L_1785:
        /*00f4*/ 	.byte	0x04, 0x36
        /*00f6*/ 	.short	(.L_1787 - .L_1786)
.L_1786:
        /*00f8*/ 	.word	0x00000008
.L_1787:


//--------------------- .nv.info._Z35group_norm_nhwc_fwd_one_pass_kernelI11Fp32IOBf16WLi512ELi10ELi640EEv26Group_norm_nhwc_fwd_params --------------------------
	.section	.nv.info._Z35group_norm_nhwc_fwd_one_pass_kernelI11Fp32IOBf16WLi512ELi10ELi640EEv26Group_norm_nhwc_fwd_params,"",@"SHT_CUDA_INFO"
	.sectionflags	@""
	.align	4


	//----- nvinfo : EIATTR_CUDA_API_VERSION
	.align		4
        /*0000*/ 	.byte	0x04, 0x37
        /*0002*/ 	.short	(.L_1789 - .L_1788)
.L_1788:
        /*0004*/ 	.word	0x00000082


	//----- nvinfo : EIATTR_KPARAM_INFO
	.align		4
.L_1789:
        /*0008*/ 	.byte	0x04, 0x17
        /*000a*/ 	.short	(.L_1791 - .L_1790)
.L_1790:
        /*000c*/ 	.word	0x00000000
        /*0010*/ 	.short	0x0000
        /*0012*/ 	.short	0x0000
        /*0014*/ 	.byte	0x00, 0xf0, 0x81, 0x02


	//----- nvinfo : EIATTR_SPARSE_MMA_MASK
	.align		4
.L_1791:
        /*0018*/ 	.byte	0x03, 0x50
        /*001a*/ 	.short	0x0000


	//----- nvinfo : EIATTR_MAXREG_COUNT
	.align		4
        /*001c*/ 	.byte	0x03, 0x1b
        /*001e*/ 	.short	0x0060


	//----- nvinfo : EIATTR_NUM_BARRIERS
	.align		4
        /*0020*/ 	.byte	0x02, 0x4c
        /*0022*/ 	.byte	0x01
	.zero		1


	//----- nvinfo : EIATTR_MERCURY_ISA_VERSION
	.align		4
        /*0024*/ 	.byte	0x03, 0x5f
        /*0026*/ 	.short	0x0101


	//----- nvinfo : EIATTR_INT_WARP_WIDE_INSTR_OFFSETS
	.align		4
        /*0028*/ 	.byte	0x04, 0x31
        /*002a*/ 	.short	(.L_1793 - .L_1792)


	//   ....[0]....
.L_1792:
        /*002c*/ 	.word	0x00001410


	//   ....[1]....
        /*0030*/ 	.word	0x00001440


	//   ....[2]....
        /*0034*/ 	.word	0x00001460


	//   ....[3]....
        /*0038*/ 	.word	0x00001490


	//   ....[4]....
        /*003c*/ 	.word	0x00001660


	//   ....[5]....
        /*0040*/ 	.word	0x000016c0


	//   ....[6]....
        /*0044*/ 	.word	0x00001700


	//   ....[7]....
        /*0048*/ 	.word	0x00001710


	//   ....[8]....
        /*004c*/ 	.word	0x000019c0


	//   ....[9]....
        /*0050*/ 	.word	0x00001aa0


	//   ....[10]....
        /*0054*/ 	.word	0x00001ab0


	//   ....[11]....
        /*0058*/ 	.word	0x00001b90


	//   ....[12]....
        /*005c*/ 	.word	0x00001d00


	//   ....[13]....
        /*0060*/ 	.word	0x00001d20


	//----- nvinfo : EIATTR_COOP_GROUP_MASK_REGIDS
	.align		4
.L_1793:
        /*0064*/ 	.byte	0x04, 0x29
        /*0066*/ 	.short	(.L_1795 - .L_1794)


	//   ....[0]....
.L_1794:
        /*0068*/ 	.word	0xffffffff


	//   ....[1]....
        /*006c*/ 	.word	0xffffffff


	//   ....[2]....
        /*0070*/ 	.word	0xffffffff


	//   ....[3]....
        /*0074*/ 	.word	0xffffffff


	//   ....[4]....
        /*0078*/ 	.word	0xffffffff


	//   ....[5]....
        /*007c*/ 	.word	0xffffffff


	//   ....[6]....
        /*0080*/ 	.word	0xffffffff


	//   ....[7]....
        /*0084*/ 	.word	0xffffffff


	//   ....[8]....
        /*0088*/ 	.word	0xffffffff


	//   ....[9]....
        /*008c*/ 	.word	0xffffffff


	//----- nvinfo : EIATTR_COOP_GROUP_INSTR_OFFSETS
	.align		4
.L_1795:
        /*0090*/ 	.byte	0x04, 0x28
        /*0092*/ 	.short	(.L_1797 - .L_1796)


	//   ....[0]....
.L_1796:
        /*0094*/ 	.word	0x00000ae0


	//   ....[1]....
        /*0098*/ 	.word	0x00000af0


	//   ....[2]....
        /*009c*/ 	.word	0x00000b20


	//   ....[3]....
        /*00a0*/ 	.word	0x00000b30


	//   ....[4]....
        /*00a4*/ 	.word	0x00000b70


	//   ....[5]....
        /*00a8*/ 	.word	0x00000b80


	//   ....[6]....
        /*00ac*/ 	.word	0x00000bc0


	//   ....[7]....
        /*00b0*/ 	.word	0x00000bd0


	//   ....[8]....
        /*00b4*/ 	.word	0x00000c30


	//   ....[9]....
        /*00b8*/ 	.word	0x00000c40


	//----- nvinfo : EIATTR_VRC_CTA_INIT_COUNT
	.align		4
.L_1797:
        /*00bc*/ 	.byte	0x02, 0x4a
	.zero		1
	.zero		1


	//----- nvinfo : EIATTR_EXIT_INSTR_OFFSETS
	.align		4
        /*00c0*/ 	.byte	0x04, 0x1c
        /*00c2*/ 	.short	(.L_1799 - .L_1798)


	//   ....[0]....
.L_1798:
        /*00c4*/ 	.word	0x00000070


	//   ....[1]....
        /*00c8*/ 	.word	0x00002f90


	//----- nvinfo : EIATTR_MAX_THREADS
	.align		4
.L_1799:
        /*00cc*/ 	.byte	0x04, 0x05
        /*00ce*/ 	.short	(.L_1801 - .L_1800)
.L_1800:
        /*00d0*/ 	.word	0x00000280
        /*00d4*/ 	.word	0x00000001
        /*00d8*/ 	.word	0x00000001


	//----- nvinfo : EIATTR_CRS_STACK_SIZE
	.align		4
.L_1801:
        /*00dc*/ 	.byte	0x04, 0x1e
        /*00de*/ 	.short	(.L_1803 - .L_1802)
.L_1802:
        /*00e0*/ 	.word	0x00000000


	//----- nvinfo : EIATTR_CBANK_PARAM_SIZE
	.align		4
.L_1803:
        /*00e4*/ 	.byte	0x03, 0x19
        /*00e6*/ 	.short	0x00a0


	//----- nvinfo : EIATTR_PARAM_CBANK
	.align		4
        /*00e8*/ 	.byte	0x04, 0x0a
        /*00ea*/ 	.short	(.L_1805 - .L_1804)
	.align		4
.L_1804:
        /*00ec*/ 	.word	index@(.nv.constant0._Z35group_norm_nhwc_fwd_one_pass_kernelI11Fp32IOBf16WLi512ELi10ELi640EEv26Group_norm_nhwc_fwd_params)
        /*00f0*/ 	.short	0x0380
        /*00f2*/ 	.short	0x00a0


	//----- nvinfo : EIATTR_SW_WAR
	.align		4
.L_1805:
        /*00f4*/ 	.byte	0x04, 0x36
        /*00f6*/ 	.short	(.L_1807 - .L_1806)
.L_1806:
        /*00f8*/ 	.word	0x00000008
.L_1807:


//--------------------- .nv.info._Z35group_norm_nhwc_fwd_one_pass_kernelI11Fp32IOFp16WLi64ELi10ELi640EEv26Group_norm_nhwc_fwd_params --------------------------
	.section	.nv.info._Z35group_norm_nhwc_fwd_one_pass_kernelI11Fp32IOFp16WLi64ELi10ELi640EEv26Group_norm_nhwc_fwd_params,"",@"SHT_CUDA_INFO"
	.sectionflags	@""
	.align	4


	//----- nvinfo : EIATTR_CUDA_API_VERSION
	.align		4
        /*0000*/ 	.byte	0x04, 0x37
        /*0002*/ 	.short	(.L_1809 - .L_1808)
.L_1808:
        /*0004*/ 	.word	0x00000082


	//----- nvinfo : EIATTR_KPARAM_INFO
	.align		4
.L_1809:
        /*0008*/ 	.byte	0x04, 0x17
        /*000a*/ 	.short	(.L_1811 - .L_1810)
.L_1810:
        /*000c*/ 	.word	0x00000000
        /*0010*/ 	.short	0x0000
        /*0012*/ 	.short	0x0000
        /*0014*/ 	.byte	0x00, 0xf0, 0x81, 0x02


	//----- nvinfo : EIATTR_SPARSE_MMA_MASK
	.align		4
.L_1811:
        /*0018*/ 	.byte	0x03, 0x50
        /*001a*/ 	.short	0x0000


	//----- nvinfo : EIATTR_MAXREG_COUNT
	.align		4
        /*001c*/ 	.byte	0x03, 0x1b
        /*001e*/ 	.short	0x0060


	//----- nvinfo : EIATTR_NUM_BARRIERS
	.align		4
        /*0020*/ 	.byte	0x02, 0x4c
        /*0022*/ 	.byte	0x01
	.zero		1


	//----- nvinfo : EIATTR_MERCURY_ISA_VERSION
	.align		4
        /*0024*/ 	.byte	0x03, 0x5f
        /*0026*/ 	.short	0x0101


	//----- nvinfo : EIATTR_INT_WARP_WIDE_INSTR_OFFSETS
	.align		4
        /*0028*/ 	.byte	0x04, 0x31
        /*002a*/ 	.short	(.L_1813 - .L_1812)


	//   ....[0]....
.L_1812:
        /*002c*/ 	.word	0x00000f40


	//   ....[1]....
        /*0030*/ 	.word	0x00000f60


	//   ....[2]....
        /*0034*/ 	.word	0x00000f90


	//   ....[3]....
        /*0038*/ 	.word	0x000010b0


	//   ....[4]....
        /*003c*/ 	.word	0x000010c0


	//   ....[5]....
        /*0040*/ 	.word	0x000011c0


	//   ....[6]....
        /*0044*/ 	.word	0x000011f0


	//   ....[7]....
        /*0048*/ 	.word	0x00001230


	//   ....[8]....
        /*004c*/ 	.word	0x000015d0


	//   ....[9]....
        /*0050*/ 	.word	0x000015f0


	//   ....[10]....
        /*0054*/ 	.word	0x00001610


	//   ....[11]....
        /*0058*/ 	.word	0x00001630


	//   ....[12]....
        /*005c*/ 	.word	0x000018a0


	//   ....[13]....
        /*0060*/ 	.word	0x000018b0


	//----- nvinfo : EIATTR_COOP_GROUP_MASK_REGIDS
	.align		4
.L_1813:
        /*0064*/ 	.byte	0x04, 0x29
        /*0066*/ 	.short	(.L_1815 - .L_1814)


	//   ....[0]....
.L_1814:
        /*0068*/ 	.word	0xffffffff


	//   ....[1]....
        /*006c*/ 	.word	0xffffffff


	//   ....[2]....
        /*0070*/ 	.word	0xffffffff


	//   ....[3]....
        /*0074*/ 	.word	0xffffffff


	//   ....[4]....
        /*0078*/ 	.word	0xffffffff


	//   ....[5]....
        /*007c*/ 	.word	0xffffffff


	//   ....[6]....
        /*0080*/ 	.word	0xffffffff


	//   ....[7]....
        /*0084*/ 	.word	0xffffffff


	//   ....[8]....
        /*0088*/ 	.word	0xffffffff


	//   ....[9]....
        /*008c*/ 	.word	0xffffffff


	//----- nvinfo : EIATTR_COOP_GROUP_INSTR_OFFSETS
	.align		4
.L_1815:
        /*0090*/ 	.byte	0x04, 0x28
        /*0092*/ 	.short	(.L_1817 - .L_1816)


	//   ....[0]....
.L_1816:
        /*0094*/ 	.word	0x000005e0


	//   ....[1]....
        /*0098*/ 	.word	0x000005f0


	//   ....[2]....
        /*009c*/ 	.word	0x00000620


	//   ....[3]....
        /*00a0*/ 	.word	0x00000640


	//   ....[4]....
        /*00a4*/ 	.word	0x00000670


	//   ....[5]....
        /*00a8*/ 	.word	0x00000690


	//   ....[6]....
        /*00ac*/ 	.word	0x000006c0


	//   ....[7]....
        /*00b0*/ 	.word	0x000006e0


	//   ....[8]....
        /*00b4*/ 	.word	0x00000730


	//   ....[9]....
        /*00b8*/ 	.word	0x00000740


	//----- nvinfo : EIATTR_VRC_CTA_INIT_COUNT
	.align		4
.L_1817:
        /*00bc*/ 	.byte	0x02, 0x4a
	.zero		1
	.zero		1


	//----- nvinfo : EIATTR_EXIT_INSTR_OFFSETS
	.align		4
        /*00c0*/ 	.byte	0x04, 0x1c
        /*00c2*/ 	.short	(.L_1819 - .L_1818)


	//   ....[0]....
.L_1818:
        /*00c4*/ 	.word	0x00000070


	//   ....[1]....
        /*00c8*/ 	.word	0x00001f70


	//----- nvinfo : EIATTR_MAX_THREADS
	.align		4
.L_1819:
        /*00cc*/ 	.byte	0x04, 0x05
        /*00ce*/ 	.short	(.L_1821 - .L_1820)
.L_1820:
        /*00d0*/ 	.word	0x00000280
        /*00d4*/ 	.word	0x00000001
        /*00d8*/ 	.word	0x00000001


	//----- nvinfo : EIATTR_CRS_STACK_SIZE
	.align		4
.L_1821:
        /*00dc*/ 	.byte	0x04, 0x1e
        /*00de*/ 	.short	(.L_1823 - .L_1822)
.L_1822:
        /*00e0*/ 	.word	0x00000000


	//----- nvinfo : EIATTR_CBANK_PARAM_SIZE
	.align		4
.L_1823:
        /*00e4*/ 	.byte	0x03, 0x19
        /*00e6*/ 	.short	0x00a0


	//----- nvinfo : EIATTR_PARAM_CBANK
	.align		4
        /*00e8*/ 	.byte	0x04, 0x0a
        /*00ea*/ 	.short	(.L_1825 - .L_1824)
	.align		4
.L_1824:
        /*00ec*/ 	.word	index@(.nv.constant0._Z35group_norm_nhwc_fwd_one_pass_kernelI11Fp32IOFp16WLi64ELi10ELi640EEv26Group_norm_nhwc_fwd_params)
        /*00f0*/ 	.short	0x0380
        /*00f2*/ 	.short	0x00a0


	//----- nvinfo : EIATTR_SW_WAR
	.align		4
.L_1825:
        /*00f4*/ 	.byte	0x04, 0x36
        /*00f6*/ 	.short	(.L_1827 - .L_1826)
.L_1826:
        /*00f8*/ 	.word	0x00000008
.L_1827:


//--------------------- .nv.info._Z35group_norm_nhwc_fwd_one_pass_kernelI11Fp32IOFp16WLi128ELi10ELi640EEv26Group_norm_nhwc_fwd_params --------------------------
	.section	.nv.info._Z35group_norm_nhwc_fwd_one_pass_kernelI11Fp32IOFp16WLi128ELi10ELi640EEv26Group_norm_nhwc_fwd_params,"",@"SHT_CUDA_INFO"
	.sectionflags	@""
	.align	4


	//----- nvinfo : EIATTR_CUDA_API_VERSION
	.align		4
        /*0000*/ 	.byte	0x04, 0x37
        /*0002*/ 	.short	(.L_1829 - .L_1828)
.L_1828:
        /*0004*/ 	.word	0x00000082


	//----- nvinfo : EIATTR_KPARAM_INFO
	.align		4
.L_1829:
        /*0008*/ 	.byte	0x04, 0x17
        /*000a*/ 	.short	(.L_1831 - .L_1830)
.L_1830:
        /*000c*/ 	.word	0x00000000
        /*0010*/ 	.short	0x0000
        /*0012*/ 	.short	0x0000
        /*0014*/ 	.byte	0x00, 0xf0, 0x81, 0x02


	//----- nvinfo : EIATTR_SPARSE_MMA_MASK
	.align		4
.L_1831:
        /*0018*/ 	.byte	0x03, 0x50
        /*001a*/ 	.short	0x0000


	//----- nvinfo : EIATTR_MAXREG_COUNT
	.align		4
        /*001c*/ 	.byte	0x03, 0x1b
        /*001e*/ 	.short	0x0060


	//----- nvinfo : EIATTR_NUM_BARRIERS
	.align		4
        /*0020*/ 	.byte	0x02, 0x4c
        /*0022*/ 	.byte	0x01
	.zero		1


	//----- nvinfo : EIATTR_MERCURY_ISA_VERSION
	.align		4
        /*0024*/ 	.byte	0x03, 0x5f
        /*0026*/ 	.short	0x0101


	//----- nvinfo : EIATTR_INT_WARP_WIDE_INSTR_OFFSETS
	.align		4
        /*0028*/ 	.byte	0x04, 0x31
        /*002a*/ 	.short	(.L_1833 - .L_1832)


	//   ....[0]....
.L_1832:
        /*002c*/ 	.word	0x00000f40


	//   ....[1]....
        /*0030*/ 	.word	0x00000f60


	//   ....[2]....
        /*0034*/ 	.word	0x00000f90


	//   ....[3]....
        /*0038*/ 	.word	0x000010b0


	//   ....[4]....
        /*003c*/ 	.word	0x000010c0


	//   ....[5]....
        /*0040*/ 	.word	0x000011c0


	//   ....[6]....
        /*0044*/ 	.word	0x000011f0


	//   ....[7]....
        /*0048*/ 	.word	0x00001230


	//   ....[8]....
        /*004c*/ 	.word	0x000015d0


	//   ....[9]....
        /*0050*/ 	.word	0x000015f0


	//   ....[10]....
        /*0054*/ 	.word	0x00001610


	//   ....[11]....
        /*0058*/ 	.word	0x00001630


	//   ....[12]....
        /*005c*/ 	.word	0x000018a0


	//   ....[13]....
        /*0060*/ 	.word	0x000018b0


	//----- nvinfo : EIATTR_COOP_GROUP_MASK_REGIDS
	.align		4
.L_1833:
        /*0064*/ 	.byte	0x04, 0x29
        /*0066*/ 	.short	(.L_1835 - .L_1834)


	//   ....[0]....
.L_1834:
        /*0068*/ 	.word	0xffffffff


	//   ....[1]....
        /*006c*/ 	.word	0xffffffff


	//   ....[2]....
        /*0070*/ 	.word	0xffffffff


	//   ....[3]....
        /*0074*/ 	.word	0xffffffff


	//   ....[4]....
        /*0078*/ 	.word	0xffffffff


	//   ....[5]....
        /*007c*/ 	.word	0xffffffff


	//   ....[6]....
        /*0080*/ 	.word	0xffffffff


	//   ....[7]....
        /*0084*/ 	.word	0xffffffff


	//   ....[8]....
        /*0088*/ 	.word	0xffffffff


	//   ....[9]....
        /*008c*/ 	.word	0xffffffff


	//----- nvinfo : EIATTR_COOP_GROUP_INSTR_OFFSETS
	.align		4
.L_1835:
        /*0090*/ 	.byte	0x04, 0x28
        /*0092*/ 	.short	(.L_1837 - .L_1836)


	//   ....[0]....
.L_1836:
        /*0094*/ 	.word	0x000005e0


	//   ....[1]....
        /*0098*/ 	.word	0x000005f0


	//   ....[2]....
        /*009c*/ 	.word	0x00000620


	//   ....[3]....
        /*00a0*/ 	.word	0x00000640


	//   ....[4]....
        /*00a4*/ 	.word	0x00000670


	//   ....[5]....
        /*00a8*/ 	.word	0x00000690


	//   ....[6]....
        /*00ac*/ 	.word	0x000006c0


	//   ....[7]....
        /*00b0*/ 	.word	0x000006e0


	//   ....[8]....
        /*00b4*/ 	.word	0x00000730


	//   ....[9]....
        /*00b8*/ 	.word	0x00000740


	//----- nvinfo : EIATTR_VRC_CTA_INIT_COUNT
	.align		4
.L_1837:
        /*00bc*/ 	.byte	0x02, 0x4a
	.zero		1
	.zero		1


	//----- nvinfo : EIATTR_EXIT_INSTR_OFFSETS
	.align		4
        /*00c0*/ 	.byte	0x04, 0x1c
        /*00c2*/ 	.short	(.L_1839 - .L_1838)


	//   ....[0]....
.L_1838:
        /*00c4*/ 	.word	0x00000070


	//   ....[1]....
        /*00c8*/ 	.word	0x00001f70


	//----- nvinfo : EIATTR_MAX_THREADS
	.align		4
.L_1839:
        /*00cc*/ 	.byte	0x04, 0x05
        /*00ce*/ 	.short	(.L_1841 - .L_1840)
.L_1840:
        /*00d0*/ 	.word	0x00000280
        /*00d4*/ 	.word	0x00000001
        /*00d8*/ 	.word	0x00000001


	//----- nvinfo : EIATTR_CRS_STACK_SIZE
	.align		4
.L_1841:
        /*00dc*/ 	.byte	0x04, 0x1e
        /*00de*/ 	.short	(.L_1843 - .L_1842)
.L_1842:
        /*00e0*/ 	.word	0x00000000


	//----- nvinfo : EIATTR_CBANK_PARAM_SIZE
	.align		4
.L_1843:
        /*00e4*/ 	.byte	0x03, 0x19
        /*00e6*/ 	.short	0x00a0


	//----- nvinfo : EIATTR_PARAM_CBANK
	.align		4
        /*00e8*/ 	.byte	0x04, 0x0a
        /*00ea*/ 	.short	(.L_1845 - .L_1844)
	.align		4
.L_1844:
        /*00ec*/ 	.word	index@(.nv.constant0._Z35group_norm_nhwc_fwd_one_pass_kernelI11Fp32IOFp16WLi128ELi10ELi640EEv26Group_norm_nhwc_fwd_params)
        /*00f0*/ 	.short	0x0380
        /*00f2*/ 	.short	0x00a0


	//----- nvinfo : EIATTR_SW_WAR
	.align		4
.L_1845:
        /*00f4*/ 	.byte	0x04, 0x36
        /*00f6*/ 	.short	(.L_1847 - .L_1846)
.L_1846:
        /*00f8*/ 	.word	0x00000008
.L_1847:


//--------------------- .nv.info._Z35group_norm_nhwc_fwd_one_pass_kernelI11Fp32IOFp16WLi256ELi10ELi640EEv26Group_norm_nhwc_fwd_params --------------------------
	.section	.nv.info._Z35group_norm_nhwc_fwd_one_pass_kernelI11Fp32IOFp16WLi256ELi10ELi640EEv26Group_norm_nhwc_fwd_params,"",@"SHT_CUDA_INFO"
	.sectionflags	@""
	.align	4


	//----- nvinfo : EIATTR_CUDA_API_VERSION
	.align		4
        /*0000*/ 	.byte	0x04, 0x37
        /*0002*/ 	.short	(.L_1849 - .L_1848)
.L_1848:
        /*0004*/ 	.word	0x00000082


	//----- nvinfo : EIATTR_KPARAM_INFO
	.align		4
.L_1849:
        /*0008*/ 	.byte	0x04, 0x17
        /*000a*/ 	.short	(.L_1851 - .L_1850)
.L_1850:
        /*000c*/ 	.word	0x00000000
        /*0010*/ 	.short	0x0000
        /*0012*/ 	.short	0x0000
        /*0014*/ 	.byte	0x00, 0xf0, 0x81, 0x02


	//----- nvinfo : EIATTR_SPARSE_MMA_MASK
	.align		4
.L_1851:
        /*0018*/ 	.byte	0x03, 0x50
        /*001a*/ 	.short	0x0000


	//----- nvinfo : EIATTR_MAXREG_COUNT
	.align		4
        /*001c*/ 	.byte	0x03, 0x1b
        /*001e*/ 	.short	0x0060


	//----- nvinfo : EIATTR_NUM_BARRIERS
	.align		4
        /*0020*/ 	.byte	0x02, 0x4c
        /*0022*/ 	.byte	0x01
	.zero		1


	//----- nvinfo : EIATTR_MERCURY_ISA_VERSION
	.align		4
        /*0024*/ 	.byte	0x03, 0x5f
        /*0026*/ 	.short	0x0101


	//----- nvinfo : EIATTR_INT_WARP_WIDE_INSTR_OFFSETS
	.align		4
        /*0028*/ 	.byte	0x04, 0x31
        /*002a*/ 	.short	(.L_1853 - .L_1852)


	//   ....[0]....
.L_1852:
        /*002c*/ 	.word	0x00001050


	//   ....[1]....
        /*0030*/ 	.word	0x00001080


	//   ....[2]....
        /*0034*/ 	.word	0x00001140


	//   ....[3]....
        /*0038*/ 	.word	0x000011b0


	//   ....[4]....
        /*003c*/ 	.word	0x00001220


	//   ....[5]....
        /*0040*/ 	.word	0x00001300


	//   ....[6]....
        /*0044*/ 	.word	0x00001370


	//   ....[7]....
        /*0048*/ 	.word	0x000013c0


	//   ....[8]....
        /*004c*/ 	.word	0x000016e0


	//   ....[9]....
        /*0050*/ 	.word	0x00001720


	//   ....[10]....
        /*0054*/ 	.word	0x00001750


	//   ....[11]....
        /*0058*/ 	.word	0x00001770


	//   ....[12]....
        /*005c*/ 	.word	0x000019e0


	//   ....[13]....
        /*0060*/ 	.word	0x00001a00


	//----- nvinfo : EIATTR_COOP_GROUP_MASK_REGIDS
	.align		4
.L_1853:
        /*0064*/ 	.byte	0x04, 0x29
        /*0066*/ 	.short	(.L_1855 - .L_1854)


	//   ....[0]....
.L_1854:
        /*0068*/ 	.word	0xffffffff


	//   ....[1]....
        /*006c*/ 	.word	0xffffffff


	//   ....[2]....
        /*0070*/ 	.word	0xffffffff


	//   ....[3]....
        /*0074*/ 	.word	0xffffffff


	//   ....[4]....
        /*0078*/ 	.word	0xffffffff


	//   ....[5]....
        /*007c*/ 	.word	0xffffffff


	//   ....[6]....
        /*0080*/ 	.word	0xffffffff


	//   ....[7]....
        /*0084*/ 	.word	0xffffffff


	//   ....[8]....
        /*0088*/ 	.word	0xffffffff


	//   ....[9]....
        /*008c*/ 	.word	0xffffffff


	//----- nvinfo : EIATTR_COOP_GROUP_INSTR_OFFSETS
	.align		4
.L_1855:
        /*0090*/ 	.byte	0x04, 0x28
        /*0092*/ 	.short	(.L_1857 - .L_1856)


	//   ....[0]....
.L_1856:
        /*0094*/ 	.word	0x00000720


	//   ....[1]....
        /*0098*/ 	.word	0x00000730


	//   ....[2]....
        /*009c*/ 	.word	0x00000760


	//   ....[3]....
        /*00a0*/ 	.word	0x00000780


	//   ....[4]....
        /*00a4*/ 	.word	0x000007b0


	//   ....[5]....
        /*00a8*/ 	.word	0x000007d0


	//   ....[6]....
        /*00ac*/ 	.word	0x00000800


	//   ....[7]....
        /*00b0*/ 	.word	0x00000820


	//   ....[8]....
        /*00b4*/ 	.word	0x00000870


	//   ....[9]....
        /*00b8*/ 	.word	0x00000880


	//----- nvinfo : EIATTR_VRC_CTA_INIT_COUNT
	.align		4
.L_1857:
        /*00bc*/ 	.byte	0x02, 0x4a
	.zero		1
	.zero		1


	//----- nvinfo : EIATTR_EXIT_INSTR_OFFSETS
	.align		4
        /*00c0*/ 	.byte	0x04, 0x1c
        /*00c2*/ 	.short	(.L_1859 - .L_1858)


	//   ....[0]....
.L_1858:
        /*00c4*/ 	.word	0x00000070


	//   ....[1]....
        /*00c8*/ 	.word	0x000025b0


	//----- nvinfo : EIATTR_MAX_THREADS
	.align		4
.L_1859:
        /*00cc*/ 	.byte	0x04, 0x05
        /*00ce*/ 	.short	(.L_1861 - .L_1860)
.L_1860:
        /*00d0*/ 	.word	0x00000280
        /*00d4*/ 	.word	0x00000001
        /*00d8*/ 	.word	0x00000001


	//----- nvinfo : EIATTR_CRS_STACK_SIZE
	.align		4
.L_1861:
        /*00dc*/ 	.byte	0x04, 0x1e
        /*00de*/ 	.short	(.L_1863 - .L_1862)
.L_1862:
        /*00e0*/ 	.word	0x00000000


	//----- nvinfo : EIATTR_CBANK_PARAM_SIZE
	.align		4
.L_1863:
        /*00e4*/ 	.byte	0x03, 0x19
        /*00e6*/ 	.short	0x00a0


	//----- nvinfo : EIATTR_PARAM_CBANK
	.align		4
        /*00e8*/ 	.byte	0x04, 0x0a
        /*00ea*/ 	.short	(.L_1865 - .L_1864)
	.align		4
.L_1864:
        /*00ec*/ 	.word	index@(.nv.constant0._Z35group_norm_nhwc_fwd_one_pass_kernelI11Fp32IOFp16WLi256ELi10ELi640EEv26Group_norm_nhwc_fwd_params)
        /*00f0*/ 	.short	0x0380
        /*00f2*/ 	.short	0x00a0


	//----- nvinfo : EIATTR_SW_WAR
	.align		4
.L_1865:
        /*00f4*/ 	.byte	0x04, 0x36
        /*00f6*/ 	.short	(.L_1867 - .L_1866)
.L_1866:
        /*00f8*/ 	.word	0x00000008
.L_1867:


//--------------------- .nv.info._Z35group_norm_nhwc_fwd_one_pass_kernelI11Fp32IOFp16WLi512ELi10ELi640EEv26Group_norm_nhwc_fwd_params --------------------------
	.section	.nv.info._Z35group_norm_nhwc_fwd_one_pass_kernelI11Fp32IOFp16WLi512ELi10ELi640EEv26Group_norm_nhwc_fwd_params,"",@"SHT_CUDA_INFO"
	.sectionflags	@""
	.align	4


	//----- nvinfo : EIATTR_CUDA_API_VERSION
	.align		4
        /*0000*/ 	.byte	0x04, 0x37
        /*0002*/ 	.short	(.L_1869 - .L_1868)
.L_1868:
        /*0004*/ 	.word	0x00000082


	//----- nvinfo : EIATTR_KPARAM_INFO
	.align		4
.L_1869:
        /*0008*/ 	.byte	0x04, 0x17
        /*000a*/ 	.short	(.L_1871 - .L_1870)
.L_1870:
        /*000c*/ 	.word	0x00000000
        /*0010*/ 	.short	0x0000
        /*0012*/ 	.short	0x0000
        /*0014*/ 	.byte	0x00, 0xf0, 0x81, 0x02


	//----- nvinfo : EIATTR_SPARSE_MMA_MASK
	.align		4
.L_1871:
        /*0018*/ 	.byte	0x03, 0x50
        /*001a*/ 	.short	0x0000


	//----- nvinfo : EIATTR_MAXREG_COUNT
	.align		4
        /*001c*/ 	.byte	0x03, 0x1b
        /*001e*/ 	.short	0x0060


	//----- nvinfo : EIATTR_NUM_BARRIERS
	.align		4
        /*0020*/ 	.byte	0x02, 0x4c
        /*0022*/ 	.byte	0x01
	.zero		1


	//----- nvinfo : EIATTR_MERCURY_ISA_VERSION
	.align		4
        /*0024*/ 	.byte	0x03, 0x5f
        /*0026*/ 	.short	0x0101


	//----- nvinfo : EIATTR_INT_WARP_WIDE_INSTR_OFFSETS
	.align		4
        /*0028*/ 	.byte	0x04, 0x31
        /*002a*/ 	.short	(.L_1873 - .L_1872)


	//   ....[0]....
.L_1872:
        /*002c*/ 	.word	0x00001410


	//   ....[1]....
        /*0030*/ 	.word	0x00001440


	//   ....[2]....
        /*0034*/ 	.word	0x00001450


	//   ....[3]....
        /*0038*/ 	.word	0x00001490


	//   ....[4]....
        /*003c*/ 	.word	0x00001660


	//   ....[5]....
        /*0040*/ 	.word	0x000016c0


	//   ....[6]....
        /*0044*/ 	.word	0x00001700


	//   ....[7]....
        /*0048*/ 	.word	0x00001710


	//   ....[8]....
        /*004c*/ 	.word	0x000019c0


	//   ....[9]....
        /*0050*/ 	.word	0x00001aa0


	//   ....[10]....
        /*0054*/ 	.word	0x00001ab0


	//   ....[11]....
        /*0058*/ 	.word	0x00001b80


	//   ....[12]....
        /*005c*/ 	.word	0x00001d00


	//   ....[13]....
        /*0060*/ 	.word	0x00001d20


	//----- nvinfo : EIATTR_COOP_GROUP_MASK_REGIDS
	.align		4
.L_1873:
        /*0064*/ 	.byte	0x04, 0x29
        /*0066*/ 	.short	(.L_1875 - .L_1874)


	//   ....[0]....
.L_1874:
        /*0068*/ 	.word	0xffffffff


	//   ....[1]....
        /*006c*/ 	.word	0xffffffff


	//   ....[2]....
        /*0070*/ 	.word	0xffffffff


	//   ....[3]....
        /*0074*/ 	.word	0xffffffff


	//   ....[4]....
        /*0078*/ 	.word	0xffffffff


	//   ....[5]....
        /*007c*/ 	.word	0xffffffff


	//   ....[6]....
        /*0080*/ 	.word	0xffffffff


	//   ....[7]....
        /*0084*/ 	.word	0xffffffff


	//   ....[8]....
        /*0088*/ 	.word	0xffffffff


	//   ....[9]....
        /*008c*/ 	.word	0xffffffff


	//----- nvinfo : EIATTR_COOP_GROUP_INSTR_OFFSETS
	.align		4
.L_1875:
        /*0090*/ 	.byte	0x04, 0x28
        /*0092*/ 	.short	(.L_1877 - .L_1876)


	//   ....[0]....
.L_1876:
        /*0094*/ 	.word	0x00000ae0


	//   ....[1]....
        /*0098*/ 	.word	0x00000af0


	//   ....[2]....
        /*009c*/ 	.word	0x00000b20


	//   ....[3]....
        /*00a0*/ 	.word	0x00000b30


	//   ....[4]....
        /*00a4*/ 	.word	0x00000b70


	//   ....[5]....
        /*00a8*/ 	.word	0x00000b80


	//   ....[6]....
        /*00ac*/ 	.word	0x00000bc0


	//   ....[7]....
        /*00b0*/ 	.word	0x00000bd0


	//   ....[8]....
        /*00b4*/ 	.word	0x00000c30


	//   ....[9]....
        /*00b8*/ 	.word	0x00000c40


	//----- nvinfo : EIATTR_VRC_CTA_INIT_COUNT
	.align		4
.L_1877:
        /*00bc*/ 	.byte	0x02, 0x4a
	.zero		1
	.zero		1


	//----- nvinfo : EIATTR_EXIT_INSTR_OFFSETS
	.align		4
        /*00c0*/ 	.byte	0x04, 0x1c
        /*00c2*/ 	.short	(.L_1879 - .L_1878)


	//   ....[0]....
.L_1878:
        /*00c4*/ 	.word	0x00000070


	//   ....[1]....
        /*00c8*/ 	.word	0x00002f90


	//----- nvinfo : EIATTR_MAX_THREADS
	.align		4
.L_1879:
        /*00cc*/ 	.byte	0x04, 0x05
        /*00ce*/ 	.short	(.L_1881 - .L_1880)
.L_1880:
        /*00d0*/ 	.word	0x00000280
        /*00d4*/ 	.word	0x00000001
        /*00d8*/ 	.word	0x00000001


	//----- nvinfo : EIATTR_CRS_STACK_SIZE
	.align		4
.L_1881:
        /*00dc*/ 	.byte	0x04, 0x1e
        /*00de*/ 	.short	(.L_1883 - .L_1882)
.L_1882:
        /*00e0*/ 	.word	0x00000000


	//----- nvinfo : EIATTR_CBANK_PARAM_SIZE
	.align		4
.L_1883:
        /*00e4*/ 	.byte	0x03, 0x19
        /*00e6*/ 	.short	0x00a0


	//----- nvinfo : EIATTR_PARAM_CBANK
	.align		4
        /*00e8*/ 	.byte	0x04, 0x0a
        /*00ea*/ 	.short	(.L_1885 - .L_1884)
	.align		4
.L_1884:
        /*00ec*/ 	.word	index@(.nv.constant0._Z35group_norm_nhwc_fwd_one_pass_kernelI11Fp32IOFp16WLi512ELi10ELi640EEv26Group_norm_nhwc_fwd_params)
        /*00f0*/ 	.short	0x0380
        /*00f2*/ 	.short	0x00a0


	//----- nvinfo : EIATTR_SW_WAR
	.align		4
.L_1885:
        /*00f4*/ 	.byte	0x04, 0x36
        /*00f6*/ 	.short	(.L_1887 - .L_1886)
.L_1886:
        /*00f8*/ 	.word	0x00000008
.L_1887:


//--------------------- .nv.callgraph             --------------------------
	.section	.nv.callgraph,"",@"SHT_CUDA_CALLGRAPH"
	.align	4
	.sectionentsize	8
	.align		4
        /*0000*/ 	.word	0x00000000
	.align		4
        /*0004*/ 	.word	0xffffffff
	.align		4
        /*0008*/ 	.word	0x00000000
	.align		4
        /*000c*/ 	.word	0xfffffffe
	.align		4
        /*0010*/ 	.word	0x00000000
	.align		4
        /*0014*/ 	.word	0xfffffffd
	.align		4
        /*0018*/ 	.word	0x00000000
	.align		4
        /*001c*/ 	.word	0xfffffffc


//--------------------- .nv.constant4             --------------------------
	.section	.nv.constant4,"a",@progbits
	.align	8
	.align		8
.nv.constant4:
        /*0000*/ 	.dword	_ZN61_INTERNAL_c1322b74_30_group_norm_nhwc_one_pass_10_cu_5db299f84cuda3std3__45__cpo5beginE
	.align		8
        /*0008*/ 	.dword	_ZN61_INTERNAL_c1322b74_30_group_norm_nhwc_one_pass_10_cu_5db299f84cuda3std3__45__cpo3endE
	.align		8
        /*0010*/ 	.dword	_ZN61_INTERNAL_c1322b74_30_group_norm_nhwc_one_pass_10_cu_5db299f84cuda3std3__45__cpo6cbeginE
	.align		8
        /*0018*/ 	.dword	_ZN61_INTERNAL_c1322b74_30_group_norm_nhwc_one_pass_10_cu_5db299f84cuda3std3__45__cpo4cendE
	.align		8
        /*0020*/ 	.dword	_ZN61_INTERNAL_c1322b74_30_group_norm_nhwc_one_pass_10_cu_5db299f84cuda3std3__45__cpo6rbeginE
	.align		8
        /*0028*/ 	.dword	_ZN61_INTERNAL_c1322b74_30_group_norm_nhwc_one_pass_10_cu_5db299f84cuda3std3__45__cpo4rendE
	.align		8
        /*0030*/ 	.dword	_ZN61_INTERNAL_c1322b74_30_group_norm_nhwc_one_pass_10_cu_5db299f84cuda3std3__45__cpo7crbeginE
	.align		8
        /*0038*/ 	.dword	_ZN61_INTERNAL_c1322b74_30_group_norm_nhwc_one_pass_10_cu_5db299f84cuda3std3__45__cpo5crendE
	.align		8
        /*0040*/ 	.dword	_ZN61_INTERNAL_c1322b74_30_group_norm_nhwc_one_pass_10_cu_5db299f84cuda3std3__463_GLOBAL__N__c1322b74_30_group_norm_nhwc_one_pass_10_cu_5db299f86ignoreE
	.align		8
        /*0048*/ 	.dword	_ZN61_INTERNAL_c1322b74_30_group_norm_nhwc_one_pass_10_cu_5db299f84cuda3std3__419piecewise_constructE
	.align		8
        /*0050*/ 	.dword	_ZN61_INTERNAL_c1322b74_30_group_norm_nhwc_one_pass_10_cu_5db299f84cuda3std3__48in_placeE
	.align		8
        /*0058*/ 	.dword	_ZN61_INTERNAL_c1322b74_30_group_norm_nhwc_one_pass_10_cu_5db299f84cuda3std3__420unreachable_sentinelE
	.align		8
        /*0060*/ 	.dword	_ZN61_INTERNAL_c1322b74_30_group_norm_nhwc_one_pass_10_cu_5db299f84cuda3std3__47nulloptE
	.align		8
        /*0068*/ 	.dword	_ZN61_INTERNAL_c1322b74_30_group_norm_nhwc_one_pass_10_cu_5db299f84cuda3std3__48unexpectE
	.align		8
        /*0070*/ 	.dword	_ZN61_INTERNAL_c1322b74_30_group_norm_nhwc_one_pass_10_cu_5db299f84cuda3std6ranges3__45__cpo4swapE
	.align		8
        /*0078*/ 	.dword	_ZN61_INTERNAL_c1322b74_30_group_norm_nhwc_one_pass_10_cu_5db299f84cuda3std6ranges3__45__cpo9iter_moveE
	.align		8
        /*0080*/ 	.dword	_ZN61_INTERNAL_c1322b74_30_group_norm_nhwc_one_pass_10_cu_5db299f84cuda3std6ranges3__45__cpo5beginE
	.align		8
        /*0088*/ 	.dword	_ZN61_INTERNAL_c1322b74_30_group_norm_nhwc_one_pass_10_cu_5db299f84cuda3std6ranges3__45__cpo3endE
	.align		8
        /*0090*/ 	.dword	_ZN61_INTERNAL_c1322b74_30_group_norm_nhwc_one_pass_10_cu_5db299f84cuda3std6ranges3__45__cpo6cbeginE
	.align		8
        /*0098*/ 	.dword	_ZN61_INTERNAL_c1322b74_30_group_norm_nhwc_one_pass_10_cu_5db299f84cuda3std6ranges3__45__cpo4cendE
	.align		8
        /*00a0*/ 	.dword	_ZN61_INTERNAL_c1322b74_30_group_norm_nhwc_one_pass_10_cu_5db299f84cuda3std6ranges3__45__cpo7advanceE
	.align		8
        /*00a8*/ 	.dword	_ZN61_INTERNAL_c1322b74_30_group_norm_nhwc_one_pass_10_cu_5db299f84cuda3std6ranges3__45__cpo9iter_swapE
	.align		8
        /*00b0*/ 	.dword	_ZN61_INTERNAL_c1322b74_30_group_norm_nhwc_one_pass_10_cu_5db299f84cuda3std6ranges3__45__cpo4nextE
	.align		8
        /*00b8*/ 	.dword	_ZN61_INTERNAL_c1322b74_30_group_norm_nhwc_one_pass_10_cu_5db299f84cuda3std6ranges3__45__cpo4prevE
	.align		8
        /*00c0*/ 	.dword	_ZN61_INTERNAL_c1322b74_30_group_norm_nhwc_one_pass_10_cu_5db299f84cuda3std6ranges3__45__cpo4dataE
	.align		8
        /*00c8*/ 	.dword	_ZN61_INTERNAL_c1322b74_30_group_norm_nhwc_one_pass_10_cu_5db299f84cuda3std6ranges3__45__cpo5cdataE
	.align		8
        /*00d0*/ 	.dword	_ZN61_INTERNAL_c1322b74_30_group_norm_nhwc_one_pass_10_cu_5db299f84cuda3std6ranges3__45__cpo4sizeE
	.align		8
        /*00d8*/ 	.dword	_ZN61_INTERNAL_c1322b74_30_group_norm_nhwc_one_pass_10_cu_5db299f84cuda3std6ranges3__45__cpo5ssizeE
	.align		8
        /*00e0*/ 	.dword	_ZN61_INTERNAL_c1322b74_30_group_norm_nhwc_one_pass_10_cu_5db299f84cuda3std6ranges3__45__cpo8distanceE
	.align		8
        /*00e8*/ 	.dword	_ZN61_INTERNAL_c1322b74_30_group_norm_nhwc_one_pass_10_cu_5db299f86thrust24THRUST_300001_SM_1030_NS6system6detail10sequential3seqE
	.align		8
        /*00f0*/ 	.dword	_ZN61_INTERNAL_c1322b74_30_group_norm_nhwc_one_pass_10_cu_5db299f86thrust24THRUST_300001_SM_1030_NS12placeholders2_1E
	.align		8
        /*00f8*/ 	.dword	_ZN61_INTERNAL_c1322b74_30_group_norm_nhwc_one_pass_10_cu_5db299f86thrust24THRUST_300001_SM_1030_NS12placeholders2_2E
	.align		8
        /*0100*/ 	.dword	_ZN61_INTERNAL_c1322b74_30_group_norm_nhwc_one_pass_10_cu_5db299f86thrust24THRUST_300001_SM_1030_NS12placeholders2_3E
	.align		8
        /*0108*/ 	.dword	_ZN61_INTERNAL_c1322b74_30_group_norm_nhwc_one_pass_10_cu_5db299f86thrust24THRUST_300001_SM_1030_NS12placeholders2_4E
	.align		8
        /*0110*/ 	.dword	_ZN61_INTERNAL_c1322b74_30_group_norm_nhwc_one_pass_10_cu_5db299f86thrust24THRUST_300001_SM_1030_NS12placeholders2_5E
	.align		8
        /*0118*/ 	.dword	_ZN61_INTERNAL_c1322b74_30_group_norm_nhwc_one_pass_10_cu_5db299f86thrust24THRUST_300001_SM_1030_NS12placeholders2_6E
	.align		8
        /*0120*/ 	.dword	_ZN61_INTERNAL_c1322b74_30_group_norm_nhwc_one_pass_10_cu_5db299f86thrust24THRUST_300001_SM_1030_NS12placeholders2_7E
	.align		8
        /*0128*/ 	.dword	_ZN61_INTERNAL_c1322b74_30_group_norm_nhwc_one_pass_10_cu_5db299f86thrust24THRUST_300001_SM_1030_NS12placeholders2_8E
	.align		8
        /*0130*/ 	.dword	_ZN61_INTERNAL_c1322b74_30_group_norm_nhwc_one_pass_10_cu_5db299f86thrust24THRUST_300001_SM_1030_NS12placeholders2_9E
	.align		8
        /*0138*/ 	.dword	_ZN61_INTERNAL_c1322b74_30_group_norm_nhwc_one_pass_10_cu_5db299f86thrust24THRUST_300001_SM_1030_NS12placeholders3_10E


//--------------------- .text._ZN3cub18CUB_300001_SM_10306detail11EmptyKernelIvEEvv --------------------------
	.section	.text._ZN3cub18CUB_300001_SM_10306detail11EmptyKernelIvEEvv,"ax",@progbits
	.align	128
        .global         _ZN3cub18CUB_300001_SM_10306detail11EmptyKernelIvEEvv
        .type           _ZN3cub18CUB_300001_SM_10306detail11EmptyKernelIvEEvv,@function
        .size           _ZN3cub18CUB_300001_SM_10306detail11EmptyKernelIvEEvv,(.L_x_2056 - _ZN3cub18CUB_300001_SM_10306detail11EmptyKernelIvEEvv)
        .other          _ZN3cub18CUB_300001_SM_10306detail11EmptyKernelIvEEvv,@"STO_CUDA_ENTRY STV_DEFAULT"
_ZN3cub18CUB_300001_SM_10306detail11EmptyKernelIvEEvv:
.text._ZN3cub18CUB_300001_SM_10306detail11EmptyKernelIvEEvv:
[----:B------:R-:W-:Y:S01]  /*0000*/  LDC R1, c[0x0][0x37c] ;  /* 0x0000df00ff017b82 */ /* 0x000fe20000000800 */
[----:B------:R-:W-:Y:S05]  /*0010*/  EXIT ;  /* 0x000000000000794d */ /* 0x000fea0003800000 */
.L_x_0:
[----:B------:R-:W-:-:S00]  /*0020*/  BRA `(.L_x_0) ;  /* 0xfffffffc00fc7947 */ /* 0x000fc0000383ffff */
[----:B------:R-:W-:-:S00]  /*0030*/  NOP ;  /* 0x0000000000007918 */ /* 0x000fc00000000000 */
        /* <DEDUP_REMOVED lines=12> */
.L_x_2056:


//--------------------- .text._Z35group_norm_nhwc_bwd_one_pass_kernelI11Bf16IOFp32WLi64ELi10ELi640EEv26Group_norm_nhwc_bwd_params --------------------------
	.section	.text._Z35group_norm_nhwc_bwd_one_pass_kernelI11Bf16IOFp32WLi64ELi10ELi640EEv26Group_norm_nhwc_bwd_params,"ax",@progbits
	.align	128
        .global         _Z35group_norm_nhwc_bwd_one_pass_kernelI11Bf16IOFp32WLi64ELi10ELi640EEv26Group_norm_nhwc_bwd_params
        .type           _Z35group_norm_nhwc_bwd_one_pass_kernelI11Bf16IOFp32WLi64ELi10ELi640EEv26Group_norm_nhwc_bwd_params,@function
        .size           _Z35group_norm_nhwc_bwd_one_pass_kernelI11Bf16IOFp32WLi64ELi10ELi640EEv26Group_norm_nhwc_bwd_params,(.L_x_2057 - _Z35group_norm_nhwc_bwd_one_pass_kernelI11Bf16IOFp32WLi64ELi10ELi640EEv26Group_norm_nhwc_bwd_params)
        .other          _Z35group_norm_nhwc_bwd_one_pass_kernelI11Bf16IOFp32WLi64ELi10ELi640EEv26Group_norm_nhwc_bwd_params,@"STO_CUDA_ENTRY STV_DEFAULT"
_Z35group_norm_nhwc_bwd_one_pass_kernelI11Bf16IOFp32WLi64ELi10ELi640EEv26Group_norm_nhwc_bwd_params:
.text._Z35group_norm_nhwc_bwd_one_pass_kernelI11Bf16IOFp32WLi64ELi10ELi640EEv26Group_norm_nhwc_bwd_params:
[----:B------:R-:W-:Y:S08]  /*0000*/  LDC R1, c[0x0][0x37c] ;  /* 0x0000df00ff017b82 */ /* 0x000ff00000000800 */
[----:B------:R-:W0:Y:S01]  /*0010*/  S2UR UR12, SR_CTAID.Y ;  /* 0x00000000000c79c3 */ /* 0x000e220000002600 */
[----:B------:R-:W1:Y:S01]  /*0020*/  LDCU UR5, c[0x0][0x410] ;  /* 0x00008200ff0577ac */ /* 0x000e620008000800 */
[----:B------:R-:W2:Y:S01]  /*0030*/  S2R R35, SR_TID.X ;  /* 0x0000000000237919 */ /* 0x000ea20000002100 */
[----:B------:R-:W1:Y:S05]  /*0040*/  LDCU UR4, c[0x0][0x3e0] ;  /* 0x00007c00ff0477ac */ /* 0x000e6a0008000800 */
[----:B------:R-:W3:Y:S01]  /*0050*/  S2UR UR19, SR_CTAID.X ;  /* 0x00000000001379c3 */ /* 0x000ee20000002500 */
[----:B------:R-:W4:Y:S01]  /*0060*/  LDCU.64 UR14, c[0x0][0x358] ;  /* 0x00006b00ff0e77ac */ /* 0x000f220008000a00 */
[----:B-1----:R-:W-:-:S04]  /*0070*/  UIMAD UR5, UR5, UR4, URZ ;  /* 0x00000004050572a4 */ /* 0x002fc8000f8e02ff */
[----:B0-----:R-:W-:-:S09]  /*0080*/  UISETP.GE.AND UP0, UPT, UR12, UR5, UPT ;  /* 0x000000050c00728c */ /* 0x001fd2000bf06270 */
[----:B--234-:R-:W-:Y:S05]  /*0090*/  BRA.U UP0, `(.L_x_1) ;  /* 0x0000002d00fc7547 */ /* 0x01cfea000b800000 */
[----:B------:R-:W-:Y:S01]  /*00a0*/  LOP3.LUT R0, R35, 0xffff, RZ, 0xc0, !PT ;  /* 0x0000ffff23007812 */ /* 0x000fe200078ec0ff */
[----:B------:R-:W0:Y:S01]  /*00b0*/  S2UR UR7, SR_CgaCtaId ;  /* 0x00000000000779c3 */ /* 0x000e220000008800 */
[----:B------:R-:W1:Y:S01]  /*00c0*/  S2R R33, SR_LANEID ;  /* 0x0000000000217919 */ /* 0x000e620000000000 */
[----:B------:R-:W2:Y:S01]  /*00d0*/  LDCU UR20, c[0x0][0x370] ;  /* 0x00006e00ff1477ac */ /* 0x000ea20008000800 */
[----:B------:R-:W-:Y:S01]  /*00e0*/  SHF.R.U32.HI R36, RZ, 0x2, R35 ;  /* 0x00000002ff247819 */ /* 0x000fe20000011623 */
[----:B------:R-:W-:Y:S01]  /*00f0*/  IMAD R0, R0, 0x3334, RZ ;  /* 0x0000333400007824 */ /* 0x000fe200078e02ff */
[----:B------:R-:W-:Y:S02]  /*0100*/  UMOV UR4, 0x400 ;  /* 0x0000040000047882 */ /* 0x000fe40000000000 */
[----:B------:R-:W-:Y:S01]  /*0110*/  LOP3.LUT R36, R36, 0xf8, RZ, 0xc0, !PT ;  /* 0x000000f824247812 */ /* 0x000fe200078ec0ff */
[----:B------:R-:W3:Y:S01]  /*0120*/  LDC R2, c[0x0][0x41c] ;  /* 0x00010700ff027b82 */ /* 0x000ee20000000800 */
[----:B------:R-:W-:Y:S01]  /*0130*/  SHF.R.U32.HI R39, RZ, 0x10, R0 ;  /* 0x00000010ff277819 */ /* 0x000fe20000011600 */
[----:B------:R-:W-:Y:S01]  /*0140*/  UIADD3 UR6, UPT, UPT, UR4, 0xd0, URZ ;  /* 0x000000d004067890 */ /* 0x000fe2000fffe0ff */
[----:B------:R-:W4:Y:S02]  /*0150*/  LDCU.U8 UR22, c[0x0][0x414] ;  /* 0x00008280ff1677ac */ /* 0x000f240008000000 */
[----:B------:R-:W-:Y:S01]  /*0160*/  PRMT R0, R39, 0x9910, RZ ;  /* 0x0000991027007816 */ /* 0x000fe200000000ff */
[----:B------:R-:W1:Y:S03]  /*0170*/  LDCU UR21, c[0x0][0x374] ;  /* 0x00006e80ff1577ac */ /* 0x000e660008000800 */
[----:B------:R-:W-:Y:S01]  /*0180*/  LEA R0, R0, R0, 0x2 ;  /* 0x0000000000007211 */ /* 0x000fe200078e10ff */
[----:B--2---:R-:W-:-:S03]  /*0190*/  ULOP3.LUT UR16, UR20, 0x7ffffff8, URZ, 0xc0, !UPT ;  /* 0x7ffffff814107892 */ /* 0x004fc6000f8ec0ff */
[----:B------:R-:W-:Y:S01]  /*01a0*/  IADD3 R0, PT, PT, RZ, -R0, RZ ;  /* 0x80000000ff007210 */ /* 0x000fe20007ffe0ff */
[----:B------:R-:W-:Y:S01]  /*01b0*/  UMOV UR11, UR12 ;  /* 0x0000000c000b7c82 */ /* 0x000fe20008000000 */
[----:B0-----:R-:W-:Y:S02]  /*01c0*/  ULEA UR6, UR7, UR6, 0x18 ;  /* 0x0000000607067291 */ /* 0x001fe4000f8ec0ff */
[----:B------:R-:W-:Y:S01]  /*01d0*/  PRMT R0, R0, 0x7710, RZ ;  /* 0x0000771000007816 */ /* 0x000fe200000000ff */
[----:B------:R-:W-:-:S03]  /*01e0*/  ULEA UR10, UR7, UR4, 0x18 ;  /* 0x00000004070a7291 */ /* 0x000fc6000f8ec0ff */
[----:B------:R-:W-:Y:S01]  /*01f0*/  IADD3 R0, PT, PT, R0, R35, RZ ;  /* 0x0000002300007210 */ /* 0x000fe20007ffe0ff */
[----:B------:R-:W-:Y:S01]  /*0200*/  UMOV UR4, URZ ;  /* 0x000000ff00047c82 */ /* 0x000fe20008000000 */
[----:B------:R-:W-:Y:S01]  /*0210*/  LEA R38, R35, UR6, 0x4 ;  /* 0x0000000623267c11 */ /* 0x000fe2000f8e20ff */
[----:B---3--:R-:W-:Y:S01]  /*0220*/  IMAD R39, R2, UR19, R39 ;  /* 0x0000001302277c24 */ /* 0x008fe2000f8e0227 */
[----:B------:R-:W-:-:S04]  /*0230*/  SHF.L.U32 R0, R0, 0x1, RZ ;  /* 0x0000000100007819 */ /* 0x000fc800000006ff */
[----:B-1--4-:R-:W-:-:S07]  /*0240*/  LOP3.LUT R32, R0, 0xffff, RZ, 0xc0, !PT ;  /* 0x0000ffff00207812 */ /* 0x012fce00078ec0ff */
.L_x_23:
[----:B0-----:R-:W0:Y:S01]  /*0250*/  LDC R6, c[0x0][0x410] ;  /* 0x00010400ff067b82 */ /* 0x001e220000000800 */
[----:B------:R-:W1:Y:S01]  /*0260*/  LDCU.64 UR6, c[0x0][0x3b8] ;  /* 0x00007700ff0677ac */ /* 0x000e620008000a00 */
[----:B------:R-:W-:Y:S02]  /*0270*/  SHF.R.S32.HI R13, RZ, 0x1f, R39 ;  /* 0x0000001fff0d7819 */ /* 0x000fe40000011427 */
[----:B------:R-:W-:Y:S01]  /*0280*/  ISETP.LE.AND P1, PT, RZ, UR11, PT ;  /* 0x0000000bff007c0c */ /* 0x000fe2000bf23270 */
[----:B--2---:R-:W2:Y:S01]  /*0290*/  LDCU.128 UR24, c[0x0][0x400] ;  /* 0x00008000ff1877ac */ /* 0x004ea20008000c00 */
[----:B-1----:R-:W-:Y:S01]  /*02a0*/  UIMAD.WIDE UR6, UR11, 0x8, UR6 ;  /* 0x000000080b0678a5 */ /* 0x002fe2000f8e0206 */
[----:B--2---:R-:W-:Y:S02]  /*02b0*/  ISETP.GE.U32.AND P0, PT, R39, UR24, PT ;  /* 0x0000001827007c0c */ /* 0x004fe4000bf06070 */
[----:B0-----:R-:W-:-:S03]  /*02c0*/  IABS R5, R6 ;  /* 0x0000000600057213 */ /* 0x001fc60000000000 */
[----:B---3--:R-:W-:Y:S01]  /*02d0*/  MOV R8, UR6 ;  /* 0x0000000600087c02 */ /* 0x008fe20008000f00 */
[----:B------:R-:W0:Y:S01]  /*02e0*/  I2F.RP R0, R5 ;  /* 0x0000000500007306 */ /* 0x000e220000209400 */
[----:B------:R-:W-:Y:S02]  /*02f0*/  MOV R9, UR7 ;  /* 0x0000000700097c02 */ /* 0x000fe40008000f00 */
[----:B------:R-:W-:-:S04]  /*0300*/  ISETP.GE.AND.EX P0, PT, R13, UR25, PT, P0 ;  /* 0x000000190d007c0c */ /* 0x000fc8000bf06300 */
[----:B------:R-:W2:Y:S01]  /*0310*/  LDG.E.64 R8, desc[UR14][R8.64] ;  /* 0x0000000e08087981 */ /* 0x000ea2000c1e1b00 */
[----:B0-----:R-:W0:Y:S08]  /*0320*/  MUFU.RCP R0, R0 ;  /* 0x0000000000007308 */ /* 0x001e300000001000 */
[----:B------:R-:W1:Y:S01]  /*0330*/  @!P0 LDC.64 R10, c[0x0][0x3f8] ;  /* 0x0000fe00ff0a8b82 */ /* 0x000e620000000a00 */
[----:B0-----:R-:W-:-:S04]  /*0340*/  IADD3 R2, PT, PT, R0, 0xffffffe, RZ ;  /* 0x0ffffffe00027810 */ /* 0x001fc80007ffe0ff */
[----:B------:R0:W3:Y:S02]  /*0350*/  F2I.FTZ.U32.TRUNC.NTZ R3, R2 ;  /* 0x0000000200037305 */ /* 0x0000e4000021f000 */
[----:B0-----:R-:W-:Y:S01]  /*0360*/  HFMA2 R2, -RZ, RZ, 0, 0 ;  /* 0x00000000ff027431 */ /* 0x001fe200000001ff */
[----:B---3--:R-:W-:-:S05]  /*0370*/  IADD3 R4, PT, PT, RZ, -R3, RZ ;  /* 0x80000003ff047210 */ /* 0x008fca0007ffe0ff */
[----:B------:R-:W-:Y:S01]  /*0380*/  IMAD R7, R4, R5, RZ ;  /* 0x0000000504077224 */ /* 0x000fe200078e02ff */
[----:B------:R-:W-:-:S03]  /*0390*/  IABS R4, UR11 ;  /* 0x0000000b00047c13 */ /* 0x000fc60008000000 */
[----:B------:R-:W-:Y:S01]  /*03a0*/  IMAD.HI.U32 R3, R3, R7, R2 ;  /* 0x0000000703037227 */ /* 0x000fe200078e0002 */
[----:B------:R-:W-:-:S05]  /*03b0*/  LOP3.LUT R2, R6, UR11, RZ, 0x3c, !PT ;  /* 0x0000000b06027c12 */ /* 0x000fca000f8e3cff */
[----:B------:R-:W-:-:S05]  /*03c0*/  IMAD.HI.U32 R3, R3, R4, RZ ;  /* 0x0000000403037227 */ /* 0x000fca00078e00ff */
[----:B------:R-:W-:-:S05]  /*03d0*/  IADD3 R0, PT, PT, -R3, RZ, RZ ;  /* 0x000000ff03007210 */ /* 0x000fca0007ffe1ff */
[----:B------:R-:W-:-:S05]  /*03e0*/  IMAD R0, R5, R0, R4 ;  /* 0x0000000005007224 */ /* 0x000fca00078e0204 */
[----:B------:R-:W-:Y:S02]  /*03f0*/  ISETP.GT.U32.AND P4, PT, R5, R0, PT ;  /* 0x000000000500720c */ /* 0x000fe40003f84070 */
[----:B------:R-:W-:-:S11]  /*0400*/  ISETP.GE.AND P2, PT, R2, RZ, PT ;  /* 0x000000ff0200720c */ /* 0x000fd60003f46270 */
[----:B------:R-:W-:-:S04]  /*0410*/  @!P4 IADD3 R0, PT, PT, R0, -R5, RZ ;  /* 0x800000050000c210 */ /* 0x000fc80007ffe0ff */
[CC--:B------:R-:W-:Y:S02]  /*0420*/  ISETP.GE.U32.AND P3, PT, R0.reuse, R5.reuse, PT ;  /* 0x000000050000720c */ /* 0x0c0fe40003f66070 */
[----:B------:R-:W-:Y:S02]  /*0430*/  @!P4 IADD3 R3, PT, PT, R3, 0x1, RZ ;  /* 0x000000010303c810 */ /* 0x000fe40007ffe0ff */
[----:B------:R-:W-:Y:S02]  /*0440*/  ISETP.GT.U32.AND P4, PT, R5, R0, PT ;  /* 0x000000000500720c */ /* 0x000fe40003f84070 */
[----:B------:R-:W-:-:S04]  /*0450*/  IADD3 R5, PT, PT, R0, -R5, RZ ;  /* 0x8000000500057210 */ /* 0x000fc80007ffe0ff */
[----:B------:R-:W-:Y:S02]  /*0460*/  SEL R0, R5, R0, !P4 ;  /* 0x0000000005007207 */ /* 0x000fe40006000000 */
[----:B------:R-:W-:Y:S02]  /*0470*/  LOP3.LUT R5, RZ, R6, RZ, 0x33, !PT ;  /* 0x00000006ff057212 */ /* 0x000fe400078e33ff */
[----:B------:R-:W-:Y:S02]  /*0480*/  @P3 IADD3 R3, PT, PT, R3, 0x1, RZ ;  /* 0x0000000103033810 */ /* 0x000fe40007ffe0ff */
[----:B------:R-:W-:Y:S02]  /*0490*/  ISETP.NE.AND P3, PT, R6, RZ, PT ;  /* 0x000000ff0600720c */ /* 0x000fe40003f65270 */
[----:B------:R-:W-:Y:S01]  /*04a0*/  @!P1 IADD3 R0, PT, PT, -R0, RZ, RZ ;  /* 0x000000ff00009210 */ /* 0x000fe20007ffe1ff */
[----:B------:R-:W0:Y:S01]  /*04b0*/  @!P0 LDC.64 R6, c[0x0][0x398] ;  /* 0x0000e600ff068b82 */ /* 0x000e220000000a00 */
[----:B------:R-:W-:-:S02]  /*04c0*/  @!P2 IADD3 R3, PT, PT, -R3, RZ, RZ ;  /* 0x000000ff0303a210 */ /* 0x000fc40007ffe1ff */
[C---:B------:R-:W-:Y:S02]  /*04d0*/  SEL R2, R5.reuse, R0, !P3 ;  /* 0x0000000005027207 */ /* 0x040fe40005800000 */
[----:B------:R-:W-:-:S03]  /*04e0*/  SEL R3, R5, R3, !P3 ;  /* 0x0000000305037207 */ /* 0x000fc60005800000 */
[----:B------:R-:W-:Y:S01]  /*04f0*/  IMAD R17, R2, 0xa, RZ ;  /* 0x0000000a02117824 */ /* 0x000fe200078e02ff */
[----:B------:R-:W-:Y:S01]  /*0500*/  SHF.R.S32.HI R0, RZ, 0x1f, R3 ;  /* 0x0000001fff007819 */ /* 0x000fe20000011403 */
[----:B------:R-:W3:Y:S03]  /*0510*/  @!P0 LDC.64 R4, c[0x0][0x3a0] ;  /* 0x0000e800ff048b82 */ /* 0x000ee60000000a00 */
[----:B------:R-:W-:Y:S01]  /*0520*/  IADD3 R40, P1, PT, R17, R32, RZ ;  /* 0x0000002011287210 */ /* 0x000fe20007f3e0ff */
[----:B------:R-:W-:-:S03]  /*0530*/  IMAD R0, R0, UR26, RZ ;  /* 0x0000001a00007c24 */ /* 0x000fc6000f8e02ff */
[----:B------:R-:W-:Y:S01]  /*0540*/  LEA.HI.X.SX32 R41, R17, RZ, 0x1, P1 ;  /* 0x000000ff11297211 */ /* 0x000fe200008f0eff */
[C---:B------:R-:W-:Y:S02]  /*0550*/  IMAD R43, R3.reuse, UR27, R0 ;  /* 0x0000001b032b7c24 */ /* 0x040fe4000f8e0200 */
[----:B------:R-:W-:-:S04]  /*0560*/  IMAD.WIDE.U32 R40, R3, UR26, R40 ;  /* 0x0000001a03287c25 */ /* 0x000fc8000f8e0028 */
[----:B-1----:R-:W-:Y:S01]  /*0570*/  @!P0 IMAD R0, R13, R10, RZ ;  /* 0x0000000a0d008224 */ /* 0x002fe200078e02ff */
[----:B------:R-:W-:Y:S02]  /*0580*/  IADD3 R43, PT, PT, R41, R43, RZ ;  /* 0x0000002b292b7210 */ /* 0x000fe40007ffe0ff */
[----:B------:R-:W-:Y:S01]  /*0590*/  @!P0 MOV R42, R40 ;  /* 0x00000028002a8202 */ /* 0x000fe20000000f00 */
[----:B------:R-:W-:-:S04]  /*05a0*/  @!P0 IMAD R3, R39, R11, R0 ;  /* 0x0000000b27038224 */ /* 0x000fc800078e0200 */
[----:B------:R-:W-:-:S05]  /*05b0*/  @!P0 IMAD.WIDE.U32 R10, R39, R10, R42 ;  /* 0x0000000a270a8225 */ /* 0x000fca00078e002a */
[----:B------:R-:W-:Y:S02]  /*05c0*/  @!P0 IADD3 R3, PT, PT, R11, R3, RZ ;  /* 0x000000030b038210 */ /* 0x000fe40007ffe0ff */
[C---:B------:R-:W-:Y:S02]  /*05d0*/  @!P0 SHF.L.U32 R15, R10.reuse, 0x1, RZ ;  /* 0x000000010a0f8819 */ /* 0x040fe400000006ff */
[----:B------:R-:W-:Y:S02]  /*05e0*/  @!P0 SHF.L.U64.HI R0, R10, 0x1, R3 ;  /* 0x000000010a008819 */ /* 0x000fe40000010203 */
[----:B------:R-:W1:Y:S01]  /*05f0*/  LDC.64 R10, c[0x0][0x3a8] ;  /* 0x0000ea00ff0a7b82 */ /* 0x000e620000000a00 */
[C---:B---3--:R-:W-:Y:S02]  /*0600*/  @!P0 IADD3 R12, P1, PT, R15.reuse, R4, RZ ;  /* 0x000000040f0c8210 */ /* 0x048fe40007f3e0ff */
[----:B0-----:R-:W-:Y:S02]  /*0610*/  @!P0 IADD3 R14, P2, PT, R15, R6, RZ ;  /* 0x000000060f0e8210 */ /* 0x001fe40007f5e0ff */
[----:B------:R-:W-:-:S02]  /*0620*/  @!P0 IADD3.X R13, PT, PT, R0, R5, RZ, P1, !PT ;  /* 0x00000005000d8210 */ /* 0x000fc40000ffe4ff */
[----:B------:R-:W-:-:S03]  /*0630*/  @!P0 IADD3.X R15, PT, PT, R0, R7, RZ, P2, !PT ;  /* 0x00000007000f8210 */ /* 0x000fc600017fe4ff */
[----:B------:R-:W3:Y:S01]  /*0640*/  @!P0 LDG.E R12, desc[UR14][R12.64] ;  /* 0x0000000e0c0c8981 */ /* 0x000ee2000c1e1900 */
[----:B------:R-:W-:-:S03]  /*0650*/  IADD3 R17, PT, PT, R17, R32, RZ ;  /* 0x0000002011117210 */ /* 0x000fc60007ffe0ff */
[----:B------:R-:W4:Y:S02]  /*0660*/  @!P0 LDG.E R14, desc[UR14][R14.64] ;  /* 0x0000000e0e0e8981 */ /* 0x000f24000c1e1900 */
[----:B-1----:R-:W-:-:S06]  /*0670*/  IMAD.WIDE R4, R17, 0x4, R10 ;  /* 0x0000000411047825 */ /* 0x002fcc00078e020a */
[----:B------:R-:W5:Y:S01]  /*0680*/  LDG.E.64 R4, desc[UR14][R4.64] ;  /* 0x0000000e04047981 */ /* 0x000f62000c1e1b00 */
[----:B------:R-:W-:-:S13]  /*0690*/  ISETP.NE.AND P2, PT, RZ, UR22, PT ;  /* 0x00000016ff007c0c */ /* 0x000fda000bf45270 */
[----:B------:R-:W0:Y:S01]  /*06a0*/  @P2 LDC.64 R10, c[0x0][0x3b0] ;  /* 0x0000ec00ff0a2b82 */ /* 0x000e220000000a00 */
[----:B------:R-:W-:Y:S02]  /*06b0*/  PRMT R3, RZ, 0x7610, R3 ;  /* 0x00007610ff037816 */ /* 0x000fe40000000003 */
[----:B------:R-:W-:Y:S02]  /*06c0*/  PRMT R37, RZ, 0x7610, R37 ;  /* 0x00007610ff257816 */ /* 0x000fe40000000025 */
[----:B------:R-:W-:Y:S02]  /*06d0*/  PRMT R34, RZ, 0x7610, R34 ;  /* 0x00007610ff227816 */ /* 0x000fe40000000022 */
[----:B------:R-:W-:Y:S01]  /*06e0*/  CS2R R6, SRZ ;  /* 0x0000000000067805 */ /* 0x000fe2000001ff00 */
[----:B------:R-:W-:Y:S01]  /*06f0*/  UMOV UR17, 0x3f800000 ;  /* 0x3f80000000117882 */ /* 0x000fe20000000000 */
[----:B0-----:R-:W-:-:S05]  /*0700*/  @P2 IMAD.WIDE R10, R17, 0x4, R10 ;  /* 0x00000004110a2825 */ /* 0x001fca00078e020a */
[----:B------:R0:W5:Y:S01]  /*0710*/  @P2 LDG.E.64 R6, desc[UR14][R10.64] ;  /* 0x0000000e0a062981 */ /* 0x000162000c1e1b00 */
[----:B--2---:R-:W-:-:S05]  /*0720*/  FFMA.FTZ R9, -R8, R8, R9 ;  /* 0x0000000808097223 */ /* 0x004fca0000010109 */
[----:B------:R-:W-:-:S13]  /*0730*/  FSETP.GTU.FTZ.AND P1, PT, R9, RZ, PT ;  /* 0x000000ff0900720b */ /* 0x000fda0003f3c000 */
[----:B------:R-:W-:-:S05]  /*0740*/  VOTEU.ANY UP0, P1 ;  /* 0x0000000000ff7886 */ /* 0x000fca0000800100 */
[----:B------:R-:W1:Y:S01]  /*0750*/  @UP0 LDCU UR6, c[0x0][0x3c0] ;  /* 0x00007800ff0607ac */ /* 0x000e620008000800 */
[----:B------:R-:W-:-:S13]  /*0760*/  PLOP3.LUT P1, PT, PT, PT, UP0, 0x80, 0x8 ;  /* 0x000000000008781c */ /* 0x000fda0003f2f008 */
[----:B-1----:R-:W-:-:S06]  /*0770*/  @P1 FADD.FTZ R0, R9, UR6 ;  /* 0x0000000609001e21 */ /* 0x002fcc0008010000 */
[----:B------:R-:W1:Y:S01]  /*0780*/  @P1 MUFU.RSQ R0, R0 ;  /* 0x0000000000001308 */ /* 0x000e620000001400 */
[----:B------:R-:W-:Y:S02]  /*0790*/  PRMT R9, RZ, 0x7610, R9 ;  /* 0x00007610ff097816 */ /* 0x000fe40000000009 */
[----:B-1----:R-:W-:-:S13]  /*07a0*/  @P1 R2UR UR6, R0 ;  /* 0x00000000000612ca */ /* 0x002fda00000e0000 */
[----:B------:R-:W-:Y:S01]  /*07b0*/  @UP0 UMOV UR17, UR6 ;  /* 0x0000000600110c82 */ /* 0x000fe20008000000 */
[C---:B---3--:R-:W-:Y:S02]  /*07c0*/  @!P0 PRMT R9, R12.reuse, 0x7610, R9 ;  /* 0x000076100c098816 */ /* 0x048fe40000000009 */
[----:B------:R-:W-:Y:S02]  /*07d0*/  @!P0 PRMT R3, R12, 0x7632, R3 ;  /* 0x000076320c038816 */ /* 0x000fe40000000003 */
[----:B------:R-:W-:Y:S02]  /*07e0*/  SHF.L.U32 R9, R9, 0x10, RZ ;  /* 0x0000001009097819 */ /* 0x000fe400000006ff */
[----:B------:R-:W-:Y:S02]  /*07f0*/  SHF.L.U32 R3, R3, 0x10, RZ ;  /* 0x0000001003037819 */ /* 0x000fe400000006ff */
[C---:B----4-:R-:W-:Y:S02]  /*0800*/  @!P0 PRMT R37, R14.reuse, 0x7610, R37 ;  /* 0x000076100e258816 */ /* 0x050fe40000000025 */
[----:B------:R-:W-:Y:S01]  /*0810*/  @!P0 PRMT R34, R14, 0x7632, R34 ;  /* 0x000076320e228816 */ /* 0x000fe20000000022 */
[C---:B------:R-:W-:Y:S01]  /*0820*/  FADD.FTZ R9, -R8.reuse, R9 ;  /* 0x0000000908097221 */ /* 0x040fe20000010100 */
[----:B------:R-:W-:Y:S01]  /*0830*/  SHF.L.U32 R37, R37, 0x10, RZ ;  /* 0x0000001025257819 */ /* 0x000fe200000006ff */
[----:B------:R-:W-:Y:S01]  /*0840*/  FADD.FTZ R0, -R8, R3 ;  /* 0x0000000308007221 */ /* 0x000fe20000010100 */
[----:B------:R-:W-:Y:S01]  /*0850*/  SHF.L.U32 R34, R34, 0x10, RZ ;  /* 0x0000001022227819 */ /* 0x000fe200000006ff */
[----:B------:R-:W-:Y:S01]  /*0860*/  FMUL.FTZ R3, R9, UR17 ;  /* 0x0000001109037c20 */ /* 0x000fe20008410000 */
[----:B0-----:R-:W-:Y:S01]  /*0870*/  MOV R10, R37 ;  /* 0x00000025000a7202 */ /* 0x001fe20000000f00 */
[----:B------:R-:W-:Y:S01]  /*0880*/  FMUL.FTZ R0, R0, UR17 ;  /* 0x0000001100007c20 */ /* 0x000fe20008410000 */
[----:B------:R-:W-:Y:S01]  /*0890*/  MOV R8, R34 ;  /* 0x0000002200087202 */ /* 0x000fe20000000f00 */
[----:B------:R-:W-:Y:S06]  /*08a0*/  @!P2 BRA `(.L_x_2) ;  /* 0x000000000048a947 */ /* 0x000fec0003800000 */
[----:B-----5:R-:W-:Y:S01]  /*08b0*/  FFMA.FTZ R8, R4, R3, R6 ;  /* 0x0000000304087223 */ /* 0x020fe20000010006 */
[----:B------:R-:W-:-:S03]  /*08c0*/  FFMA.FTZ R9, R5, R0, R7 ;  /* 0x0000000005097223 */ /* 0x000fc60000010007 */
[----:B------:R-:W-:Y:S01]  /*08d0*/  FMUL.FTZ R10, R8, -1.4426950216293334961 ;  /* 0xbfb8aa3b080a7820 */ /* 0x000fe20000410000 */
[----:B------:R-:W-:-:S05]  /*08e0*/  FMUL.FTZ R13, R9, -1.4426950216293334961 ;  /* 0xbfb8aa3b090d7820 */ /* 0x000fca0000410000 */
[----:B------:R-:W0:Y:S04]  /*08f0*/  MUFU.EX2 R10, R10 ;  /* 0x0000000a000a7308 */ /* 0x000e280000000800 */
[----:B------:R-:W1:Y:S01]  /*0900*/  MUFU.EX2 R13, R13 ;  /* 0x0000000d000d7308 */ /* 0x000e620000000800 */
[----:B0-----:R-:W-:Y:S01]  /*0910*/  FADD.FTZ R11, R10, 1 ;  /* 0x3f8000000a0b7421 */ /* 0x001fe20000010000 */
[----:B-1----:R-:W-:-:S03]  /*0920*/  FADD.FTZ R14, R13, 1 ;  /* 0x3f8000000d0e7421 */ /* 0x002fc60000010000 */
[----:B------:R-:W0:Y:S08]  /*0930*/  MUFU.RCP R12, R11 ;  /* 0x0000000b000c7308 */ /* 0x000e300000001000 */
[----:B------:R-:W1:Y:S01]  /*0940*/  MUFU.RCP R15, R14 ;  /* 0x0000000e000f7308 */ /* 0x000e620000001000 */
[----:B0-----:R-:W-:Y:S01]  /*0950*/  FADD.FTZ R17, -R12, 1 ;  /* 0x3f8000000c117421 */ /* 0x001fe20000010100 */
[----:B------:R-:W-:-:S03]  /*0960*/  FMUL.FTZ R12, R37, R12 ;  /* 0x0000000c250c7220 */ /* 0x000fc60000410000 */
[----:B------:R-:W-:Y:S01]  /*0970*/  FFMA.FTZ R17, R8, R17, 1 ;  /* 0x3f80000008117423 */ /* 0x000fe20000010011 */
[----:B-1----:R-:W-:Y:S01]  /*0980*/  FADD.FTZ R16, -R15, 1 ;  /* 0x3f8000000f107421 */ /* 0x002fe20000010100 */
[----:B------:R-:W-:Y:S02]  /*0990*/  FMUL.FTZ R8, R34, R15 ;  /* 0x0000000f22087220 */ /* 0x000fe40000410000 */
[----:B------:R-:W-:Y:S01]  /*09a0*/  FMUL.FTZ R10, R12, R17 ;  /* 0x000000110c0a7220 */ /* 0x000fe20000410000 */
[----:B------:R-:W-:-:S04]  /*09b0*/  FFMA.FTZ R9, R9, R16, 1 ;  /* 0x3f80000009097423 */ /* 0x000fc80000010010 */
[----:B------:R-:W-:-:S07]  /*09c0*/  FMUL.FTZ R8, R8, R9 ;  /* 0x0000000908087220 */ /* 0x000fce0000410000 */
.L_x_2:
[----:B-----5:R-:W-:Y:S01]  /*09d0*/  FMUL.FTZ R12, R4, R10 ;  /* 0x0000000a040c7220 */ /* 0x020fe20000410000 */
[----:B------:R-:W-:Y:S01]  /*09e0*/  FMUL.FTZ R9, R5, R8 ;  /* 0x0000000805097220 */ /* 0x000fe20000410000 */
[----:B------:R-:W-:Y:S01]  /*09f0*/  ISETP.GT.AND P1, PT, R33, 0x1e, PT ;  /* 0x0000001e2100780c */ /* 0x000fe20003f24270 */
[----:B------:R-:W-:Y:S01]  /*0a00*/  FADD.FTZ R15, RZ, R8 ;  /* 0x00000008ff0f7221 */ /* 0x000fe20000010000 */
[----:B------:R-:W-:Y:S01]  /*0a10*/  FFMA.FTZ R11, R3, R12, RZ ;  /* 0x0000000c030b7223 */ /* 0x000fe200000100ff */
[----:B------:R-:W-:Y:S01]  /*0a20*/  FADD.FTZ R12, RZ, R12 ;  /* 0x0000000cff0c7221 */ /* 0x000fe20000010000 */
[C---:B------:R-:W-:Y:S01]  /*0a30*/  FFMA.FTZ R13, R0.reuse, R8, RZ ;  /* 0x00000008000d7223 */ /* 0x040fe200000100ff */
[----:B------:R-:W-:Y:S01]  /*0a40*/  ISETP.GT.AND P4, PT, R33, 0xf, PT ;  /* 0x0000000f2100780c */ /* 0x000fe20003f84270 */
[----:B------:R-:W-:Y:S01]  /*0a50*/  FFMA.FTZ R11, R0, R9, R11 ;  /* 0x00000009000b7223 */ /* 0x000fe2000001000b */
[----:B------:R-:W-:Y:S01]  /*0a60*/  FADD.FTZ R9, R9, R12 ;  /* 0x0000000c09097221 */ /* 0x000fe20000010000 */
[----:B------:R-:W-:Y:S01]  /*0a70*/  BSSY.RECONVERGENT B0, `(.L_x_3) ;  /* 0x0000022000007945 */ /* 0x000fe20003800200 */
[----:B------:R-:W-:-:S02]  /*0a80*/  ISETP.NE.AND P3, PT, R35, RZ, PT ;  /* 0x000000ff2300720c */ /* 0x000fc40003f65270 */
[----:B------:R-:W0:Y:S01]  /*0a90*/  SHFL.DOWN PT, R12, R11, 0x1, 0x1f ;  /* 0x08201f000b0c7f89 */ /* 0x000e2200000e0000 */
[----:B------:R-:W-:-:S03]  /*0aa0*/  ISETP.GT.U32.AND P5, PT, R35, 0x4, PT ;  /* 0x000000042300780c */ /* 0x000fc60003fa4070 */
[----:B------:R-:W1:Y:S01]  /*0ab0*/  SHFL.DOWN PT, R14, R9, 0x1, 0x1f ;  /* 0x08201f00090e7f89 */ /* 0x000e6200000e0000 */
[----:B0-----:R-:W-:Y:S01]  /*0ac0*/  @!P1 FADD.FTZ R11, R11, R12 ;  /* 0x0000000c0b0b9221 */ /* 0x001fe20000010000 */
[----:B-1----:R-:W-:-:S04]  /*0ad0*/  @!P1 FADD.FTZ R9, R9, R14 ;  /* 0x0000000e09099221 */ /* 0x002fc80000010000 */
[----:B------:R-:W0:Y:S01]  /*0ae0*/  SHFL.DOWN PT, R12, R11, 0x2, 0x1f ;  /* 0x08401f000b0c7f89 */ /* 0x000e2200000e0000 */
[----:B------:R-:W-:-:S03]  /*0af0*/  ISETP.GT.AND P1, PT, R33, 0x1d, PT ;  /* 0x0000001d2100780c */ /* 0x000fc60003f24270 */
[----:B------:R-:W1:Y:S10]  /*0b00*/  SHFL.DOWN PT, R14, R9, 0x2, 0x1f ;  /* 0x08401f00090e7f89 */ /* 0x000e7400000e0000 */
        /* <DEDUP_REMOVED lines=8> */
[----:B------:R-:W-:Y:S01]  /*0b90*/  FADD.FTZ R14, RZ, R10 ;  /* 0x0000000aff0e7221 */ /* 0x000fe20000010000 */
[----:B------:R-:W-:Y:S02]  /*0ba0*/  ISETP.GT.AND P1, PT, R33, 0x17, PT ;  /* 0x000000172100780c */ /* 0x000fe40003f24270 */
[----:B------:R-:W1:Y:S01]  /*0bb0*/  SHFL.DOWN PT, R16, R9, 0x8, 0x1f ;  /* 0x09001f0009107f89 */ /* 0x000e6200000e0000 */
[----:B0-----:R-:W-:Y:S01]  /*0bc0*/  FADD.FTZ R18, R11, R12 ;  /* 0x0000000c0b127221 */ /* 0x001fe20000010000 */
[----:B------:R-:W-:Y:S01]  /*0bd0*/  FFMA.FTZ R12, R3, R10, RZ ;  /* 0x0000000a030c7223 */ /* 0x000fe200000100ff */
[----:B-1----:R-:W-:-:S03]  /*0be0*/  FADD.FTZ R16, R9, R16 ;  /* 0x0000001009107221 */ /* 0x002fc60000010000 */
[----:B------:R-:W-:Y:S01]  /*0bf0*/  FSEL R8, R11, R18, P1 ;  /* 0x000000120b087208 */ /* 0x000fe20000800000 */
[----:B------:R0:W-:Y:S01]  /*0c00*/  STS.128 [R38], R12 ;  /* 0x0000000c26007388 */ /* 0x0001e20000000c00 */
[----:B------:R-:W-:-:S03]  /*0c10*/  FSEL R9, R9, R16, P1 ;  /* 0x0000001009097208 */ /* 0x000fc60000800000 */
[----:B------:R0:W1:Y:S04]  /*0c20*/  SHFL.DOWN PT, R11, R8, 0x10, 0x1f ;  /* 0x0a001f00080b7f89 */ /* 0x00006800000e0000 */
[----:B------:R0:W2:Y:S01]  /*0c30*/  SHFL.DOWN PT, R17, R9, 0x10, 0x1f ;  /* 0x0a001f0009117f89 */ /* 0x0000a200000e0000 */
[----:B------:R-:W-:Y:S05]  /*0c40*/  @P4 BRA `(.L_x_4) ;  /* 0x0000000000104947 */ /* 0x000fea0003800000 */
[----:B------:R-:W-:Y:S01]  /*0c50*/  ISETP.NE.AND P1, PT, R33, RZ, PT ;  /* 0x000000ff2100720c */ /* 0x000fe20003f25270 */
[----:B01----:R-:W-:Y:S01]  /*0c60*/  FADD.FTZ R8, R18, R11 ;  /* 0x0000000b12087221 */ /* 0x003fe20000010000 */
[----:B--2---:R-:W-:-:S11]  /*0c70*/  FADD.FTZ R9, R16, R17 ;  /* 0x0000001110097221 */ /* 0x004fd60000010000 */
[----:B------:R3:W-:Y:S02]  /*0c80*/  @!P1 STS.64 [R36+UR10+0x18], R8 ;  /* 0x0000180824009988 */ /* 0x0007e40008000a0a */
.L_x_4:
[----:B------:R-:W-:Y:S05]  /*0c90*/  BSYNC.RECONVERGENT B0 ;  /* 0x0000000000007941 */ /* 0x000fea0003800200 */
.L_x_3:
[----:B------:R-:W-:Y:S06]  /*0ca0*/  BAR.SYNC.DEFER_BLOCKING 0x0 ;  /* 0x0000000000007b1d */ /* 0x000fec0000010000 */
[----:B------:R-:W-:Y:S04]  /*0cb0*/  BSSY.RECONVERGENT B0, `(.L_x_5) ;  /* 0x0000035000007945 */ /* 0x000fe80003800200 */
[----:B------:R-:W-:Y:S05]  /*0cc0*/  @P3 BRA `(.L_x_6) ;  /* 0x0000000000cc3947 */ /* 0x000fea0003800000 */
[----:B------:R-:W4:Y:S01]  /*0cd0*/  S2UR UR7, SR_CgaCtaId ;  /* 0x00000000000779c3 */ /* 0x000f220000008800 */
[----:B------:R-:W-:Y:S02]  /*0ce0*/  UMOV UR6, 0x400 ;  /* 0x0000040000067882 */ /* 0x000fe40000000000 */
[----:B----4-:R-:W-:-:S09]  /*0cf0*/  ULEA UR6, UR7, UR6, 0x18 ;  /* 0x0000000607067291 */ /* 0x010fd2000f8ec0ff */
[----:B--2---:R-:W2:Y:S04]  /*0d00*/  LDS.128 R16, [UR6+0x20] ;  /* 0x00002006ff107984 */ /* 0x004ea80008000c00 */
[----:B------:R-:W4:Y:S04]  /*0d10*/  LDS.128 R28, [UR6+0x30] ;  /* 0x00003006ff1c7984 */ /* 0x000f280008000c00 */
[----:B------:R-:W5:Y:S04]  /*0d20*/  LDS.128 R20, [UR6+0x40] ;  /* 0x00004006ff147984 */ /* 0x000f680008000c00 */
[----:B------:R-:W5:Y:S01]  /*0d30*/  LDS.128 R24, [UR6+0x50] ;  /* 0x00005006ff187984 */ /* 0x000f620008000c00 */
[----:B--2---:R-:W-:Y:S01]  /*0d40*/  FADD.FTZ R45, R8, R16 ;  /* 0x00000010082d7221 */ /* 0x004fe20000010000 */
[----:B------:R-:W-:-:S02]  /*0d50*/  FADD.FTZ R16, R9, R17 ;  /* 0x0000001109107221 */ /* 0x000fc40000010000 */
[----:B01-3--:R-:W0:Y:S01]  /*0d60*/  LDS.128 R8, [UR6+0x60] ;  /* 0x00006006ff087984 */ /* 0x00be220008000c00 */
[----:B------:R-:W-:Y:S01]  /*0d70*/  FADD.FTZ R45, R45, R18 ;  /* 0x000000122d2d7221 */ /* 0x000fe20000010000 */
[----:B------:R-:W-:-:S03]  /*0d80*/  FADD.FTZ R16, R16, R19 ;  /* 0x0000001310107221 */ /* 0x000fc60000010000 */
[----:B----4-:R-:W-:Y:S01]  /*0d90*/  FADD.FTZ R45, R45, R28 ;  /* 0x0000001c2d2d7221 */ /* 0x010fe20000010000 */
[----:B------:R-:W-:-:S03]  /*0da0*/  FADD.FTZ R16, R16, R29 ;  /* 0x0000001d10107221 */ /* 0x000fc60000010000 */
[----:B------:R-:W-:Y:S01]  /*0db0*/  FADD.FTZ R45, R45, R30 ;  /* 0x0000001e2d2d7221 */ /* 0x000fe20000010000 */
[----:B------:R-:W-:Y:S02]  /*0dc0*/  FADD.FTZ R28, R16, R31 ;  /* 0x0000001f101c7221 */ /* 0x000fe40000010000 */
[----:B------:R-:W1:Y:S01]  /*0dd0*/  LDS.128 R16, [UR6+0x70] ;  /* 0x00007006ff107984 */ /* 0x000e620008000c00 */
[----:B-----5:R-:W-:Y:S01]  /*0de0*/  FADD.FTZ R45, R45, R20 ;  /* 0x000000142d2d7221 */ /* 0x020fe20000010000 */
[----:B------:R-:W-:-:S03]  /*0df0*/  FADD.FTZ R28, R28, R21 ;  /* 0x000000151c1c7221 */ /* 0x000fc60000010000 */
[----:B------:R-:W-:Y:S01]  /*0e00*/  FADD.FTZ R45, R45, R22 ;  /* 0x000000162d2d7221 */ /* 0x000fe20000010000 */
[----:B------:R-:W-:Y:S02]  /*0e10*/  FADD.FTZ R28, R28, R23 ;  /* 0x000000171c1c7221 */ /* 0x000fe40000010000 */
[----:B------:R-:W2:Y:S01]  /*0e20*/  LDS.128 R20, [UR6+0x80] ;  /* 0x00008006ff147984 */ /* 0x000ea20008000c00 */
[----:B------:R-:W-:Y:S01]  /*0e30*/  FADD.FTZ R45, R45, R24 ;  /* 0x000000182d2d7221 */ /* 0x000fe20000010000 */
[----:B------:R-:W-:-:S03]  /*0e40*/  FADD.FTZ R28, R28, R25 ;  /* 0x000000191c1c7221 */ /* 0x000fc60000010000 */
[----:B------:R-:W-:Y:S01]  /*0e50*/  FADD.FTZ R45, R45, R26 ;  /* 0x0000001a2d2d7221 */ /* 0x000fe20000010000 */
[----:B------:R-:W-:Y:S02]  /*0e60*/  FADD.FTZ R28, R28, R27 ;  /* 0x0000001b1c1c7221 */ /* 0x000fe40000010000 */
[----:B------:R-:W3:Y:S01]  /*0e70*/  LDS.128 R24, [UR6+0x90] ;  /* 0x00009006ff187984 */ /* 0x000ee20008000c00 */
[----:B0-----:R-:W-:Y:S01]  /*0e80*/  FADD.FTZ R45, R45, R8 ;  /* 0x000000082d2d7221 */ /* 0x001fe20000010000 */
[----:B------:R-:W-:Y:S02]  /*0e90*/  FADD.FTZ R8, R28, R9 ;  /* 0x000000091c087221 */ /* 0x000fe40000010000 */
[----:B------:R-:W0:Y:S01]  /*0ea0*/  LDS.128 R28, [UR6+0xa0] ;  /* 0x0000a006ff1c7984 */ /* 0x000e220008000c00 */
[----:B------:R-:W-:Y:S01]  /*0eb0*/  FADD.FTZ R45, R45, R10 ;  /* 0x0000000a2d2d7221 */ /* 0x000fe20000010000 */
[----:B------:R-:W-:Y:S02]  /*0ec0*/  FADD.FTZ R10, R8, R11 ;  /* 0x0000000b080a7221 */ /* 0x000fe40000010000 */
[----:B------:R-:W4:Y:S01]  /*0ed0*/  LDS.64 R8, [UR6+0xb0] ;  /* 0x0000b006ff087984 */ /* 0x000f220008000a00 */
[----:B-1----:R-:W-:Y:S01]  /*0ee0*/  FADD.FTZ R45, R45, R16 ;  /* 0x000000102d2d7221 */ /* 0x002fe20000010000 */
[----:B------:R-:W-:-:S03]  /*0ef0*/  FADD.FTZ R10, R10, R17 ;  /* 0x000000110a0a7221 */ /* 0x000fc60000010000 */
[----:B------:R-:W-:Y:S01]  /*0f00*/  FADD.FTZ R45, R45, R18 ;  /* 0x000000122d2d7221 */ /* 0x000fe20000010000 */
[----:B------:R-:W-:-:S03]  /*0f10*/  FADD.FTZ R10, R10, R19 ;  /* 0x000000130a0a7221 */ /* 0x000fc60000010000 */
[----:B--2---:R-:W-:Y:S01]  /*0f20*/  FADD.FTZ R45, R45, R20 ;  /* 0x000000142d2d7221 */ /* 0x004fe20000010000 */
[----:B------:R-:W-:-:S03]  /*0f30*/  FADD.FTZ R10, R10, R21 ;  /* 0x000000150a0a7221 */ /* 0x000fc60000010000 */
[----:B------:R-:W-:Y:S01]  /*0f40*/  FADD.FTZ R45, R45, R22 ;  /* 0x000000162d2d7221 */ /* 0x000fe20000010000 */
[----:B------:R-:W-:-:S03]  /*0f50*/  FADD.FTZ R10, R10, R23 ;  /* 0x000000170a0a7221 */ /* 0x000fc60000010000 */
[----:B---3--:R-:W-:Y:S01]  /*0f60*/  FADD.FTZ R45, R45, R24 ;  /* 0x000000182d2d7221 */ /* 0x008fe20000010000 */
[----:B------:R-:W-:-:S03]  /*0f70*/  FADD.FTZ R10, R10, R25 ;  /* 0x000000190a0a7221 */ /* 0x000fc60000010000 */
[----:B------:R-:W-:Y:S01]  /*0f80*/  FADD.FTZ R45, R45, R26 ;  /* 0x0000001a2d2d7221 */ /* 0x000fe20000010000 */
[----:B------:R-:W-:-:S03]  /*0f90*/  FADD.FTZ R10, R10, R27 ;  /* 0x0000001b0a0a7221 */ /* 0x000fc60000010000 */
[----:B0-----:R-:W-:Y:S01]  /*0fa0*/  FADD.FTZ R45, R45, R28 ;  /* 0x0000001c2d2d7221 */ /* 0x001fe20000010000 */
[----:B------:R-:W-:-:S03]  /*0fb0*/  FADD.FTZ R10, R10, R29 ;  /* 0x0000001d0a0a7221 */ /* 0x000fc60000010000 */
[----:B------:R-:W-:Y:S01]  /*0fc0*/  FADD.FTZ R45, R45, R30 ;  /* 0x0000001e2d2d7221 */ /* 0x000fe20000010000 */
[----:B------:R-:W-:-:S03]  /*0fd0*/  FADD.FTZ R10, R10, R31 ;  /* 0x0000001f0a0a7221 */ /* 0x000fc60000010000 */
[----:B----4-:R-:W-:Y:S01]  /*0fe0*/  FADD.FTZ R8, R45, R8 ;  /* 0x000000082d087221 */ /* 0x010fe20000010000 */
[----:B------:R-:W-:-:S07]  /*0ff0*/  FADD.FTZ R9, R10, R9 ;  /* 0x000000090a097221 */ /* 0x000fce0000010000 */
.L_x_6:
[----:B------:R-:W-:Y:S05]  /*1000*/  BSYNC.RECONVERGENT B0 ;  /* 0x0000000000007941 */ /* 0x000fea0003800200 */
.L_x_5:
[----:B------:R-:W-:Y:S06]  /*1010*/  BAR.SYNC.DEFER_BLOCKING 0x0 ;  /* 0x0000000000007b1d */ /* 0x000fec0000010000 */
[----:B------:R-:W-:Y:S04]  /*1020*/  BSSY.RECONVERGENT B0, `(.L_x_7) ;  /* 0x00000f3000007945 */ /* 0x000fe80003800200 */
[----:B------:R-:W-:Y:S05]  /*1030*/  @P5 BRA `(.L_x_8) ;  /* 0x0000000c00c45947 */ /* 0x000fea0003800000 */
[----:B------:R-:W1:Y:S01]  /*1040*/  LDS.128 R28, [R38+0x50] ;  /* 0x00005000261c7984 */ /* 0x000e620000000c00 */
[----:B------:R-:W-:-:S03]  /*1050*/  UMOV UR6, 0x1e0 ;  /* 0x000001e000067882 */ /* 0x000fc60000000000 */
[----:B--2---:R-:W2:Y:S04]  /*1060*/  LDS.128 R16, [R38+0xa0] ;  /* 0x0000a00026107984 */ /* 0x004ea80000000c00 */
[----:B------:R-:W4:Y:S04]  /*1070*/  LDS.128 R24, [R38+0xf0] ;  /* 0x0000f00026187984 */ /* 0x000f280000000c00 */
[----:B------:R-:W5:Y:S01]  /*1080*/  LDS.128 R20, [R38+0x140] ;  /* 0x0001400026147984 */ /* 0x000f620000000c00 */
[----:B-1----:R-:W-:Y:S01]  /*1090*/  FADD.FTZ R11, R12, R28 ;  /* 0x0000001c0c0b7221 */ /* 0x002fe20000010000 */
[----:B------:R-:W-:Y:S01]  /*10a0*/  FADD.FTZ R10, R13, R29 ;  /* 0x0000001d0d0a7221 */ /* 0x000fe20000010000 */
[----:B------:R-:W-:Y:S01]  /*10b0*/  FADD.FTZ R45, R14, R30 ;  /* 0x0000001e0e2d7221 */ /* 0x000fe20000010000 */
[----:B------:R-:W-:Y:S01]  /*10c0*/  FADD.FTZ R30, R15, R31 ;  /* 0x0000001f0f1e7221 */ /* 0x000fe20000010000 */
[----:B--2---:R-:W-:Y:S01]  /*10d0*/  FADD.FTZ R29, R11, R16 ;  /* 0x000000100b1d7221 */ /* 0x004fe20000010000 */
[----:B0-----:R-:W0:Y:S01]  /*10e0*/  LDS.128 R12, [R38+0x190] ;  /* 0x00019000260c7984 */ /* 0x001e220000000c00 */
[----:B------:R-:W-:Y:S01]  /*10f0*/  FADD.FTZ R28, R10, R17 ;  /* 0x000000110a1c7221 */ /* 0x000fe20000010000 */
[----:B------:R-:W-:Y:S01]  /*1100*/  FADD.FTZ R11, R45, R18 ;  /* 0x000000122d0b7221 */ /* 0x000fe20000010000 */
[----:B------:R-:W-:Y:S01]  /*1110*/  FADD.FTZ R10, R30, R19 ;  /* 0x000000131e0a7221 */ /* 0x000fe20000010000 */
[----:B----4-:R-:W-:Y:S01]  /*1120*/  FADD.FTZ R45, R29, R24 ;  /* 0x000000181d2d7221 */ /* 0x010fe20000010000 */
[----:B------:R-:W1:Y:S01]  /*1130*/  LDS.128 R16, [R38+0x1e0] ;  /* 0x0001e00026107984 */ /* 0x000e620000000c00 */
[----:B------:R-:W-:Y:S01]  /*1140*/  FADD.FTZ R24, R28, R25 ;  /* 0x000000191c187221 */ /* 0x000fe20000010000 */
[----:B------:R-:W-:Y:S01]  /*1150*/  FADD.FTZ R10, R10, R27 ;  /* 0x0000001b0a0a7221 */ /* 0x000fe20000010000 */
[----:B------:R-:W-:Y:S01]  /*1160*/  FADD.FTZ R11, R11, R26 ;  /* 0x0000001a0b0b7221 */ /* 0x000fe20000010000 */
[----:B------:R-:W2:Y:S01]  /*1170*/  LDS.128 R28, [R38+0x230] ;  /* 0x00023000261c7984 */ /* 0x000ea20000000c00 */
[----:B-----5:R-:W-:Y:S01]  /*1180*/  FADD.FTZ R45, R45, R20 ;  /* 0x000000142d2d7221 */ /* 0x020fe20000010000 */
[----:B------:R-:W-:Y:S01]  /*1190*/  FADD.FTZ R10, R10, R23 ;  /* 0x000000170a0a7221 */ /* 0x000fe20000010000 */
[----:B------:R-:W-:Y:S01]  /*11a0*/  FADD.FTZ R24, R24, R21 ;  /* 0x0000001518187221 */ /* 0x000fe20000010000 */
[----:B------:R-:W-:-:S02]  /*11b0*/  FADD.FTZ R11, R11, R22 ;  /* 0x000000160b0b7221 */ /* 0x000fc40000010000 */
[----:B0-----:R-:W-:Y:S01]  /*11c0*/  FADD.FTZ R10, R10, R15 ;  /* 0x0000000f0a0a7221 */ /* 0x001fe20000010000 */
[----:B------:R-:W-:Y:S01]  /*11d0*/  FADD.FTZ R45, R45, R12 ;  /* 0x0000000c2d2d7221 */ /* 0x000fe20000010000 */
[----:B------:R-:W-:Y:S01]  /*11e0*/  FADD.FTZ R24, R24, R13 ;  /* 0x0000000d18187221 */ /* 0x000fe20000010000 */
[----:B------:R-:W-:Y:S01]  /*11f0*/  FADD.FTZ R11, R11, R14 ;  /* 0x0000000e0b0b7221 */ /* 0x000fe20000010000 */
[----:B-1----:R-:W-:Y:S01]  /*1200*/  FADD.FTZ R10, R10, R19 ;  /* 0x000000130a0a7221 */ /* 0x002fe20000010000 */
[----:B------:R-:W-:Y:S01]  /*1210*/  FADD.FTZ R45, R45, R16 ;  /* 0x000000102d2d7221 */ /* 0x000fe20000010000 */
[----:B------:R-:W-:Y:S01]  /*1220*/  FADD.FTZ R24, R24, R17 ;  /* 0x0000001118187221 */ /* 0x000fe20000010000 */
[----:B------:R-:W-:Y:S01]  /*1230*/  FADD.FTZ R11, R11, R18 ;  /* 0x000000120b0b7221 */ /* 0x000fe20000010000 */
[----:B--2---:R-:W-:Y:S01]  /*1240*/  FADD.FTZ R15, R10, R31 ;  /* 0x0000001f0a0f7221 */ /* 0x004fe20000010000 */
[----:B------:R-:W-:Y:S01]  /*1250*/  FADD.FTZ R12, R45, R28 ;  /* 0x0000001c2d0c7221 */ /* 0x000fe20000010000 */
[----:B------:R-:W-:Y:S01]  /*1260*/  FADD.FTZ R13, R24, R29 ;  /* 0x0000001d180d7221 */ /* 0x000fe20000010000 */
[----:B------:R-:W-:Y:S01]  /*1270*/  FADD.FTZ R14, R11, R30 ;  /* 0x0000001e0b0e7221 */ /* 0x000fe20000010000 */
[----:B------:R-:W-:-:S07]  /*1280*/  IADD3 R10, PT, PT, R38, 0x1e0, RZ ;  /* 0x000001e0260a7810 */ /* 0x000fce0007ffe0ff */
.L_x_9:
[----:B------:R-:W0:Y:S01]  /*1290*/  LDS.128 R28, [R10+0xa0] ;  /* 0x0000a0000a1c7984 */ /* 0x000e220000000c00 */
[----:B------:R-:W-:-:S03]  /*12a0*/  UIADD3 UR6, UPT, UPT, UR6, 0xc80, URZ ;  /* 0x00000c8006067890 */ /* 0x000fc6000fffe0ff */
[----:B------:R-:W1:Y:S01]  /*12b0*/  LDS.128 R20, [R10+0xf0] ;  /* 0x0000f0000a147984 */ /* 0x000e620000000c00 */
[----:B------:R-:W-:-:S03]  /*12c0*/  UISETP.NE.AND UP0, UPT, UR6, 0x2760, UPT ;  /* 0x000027600600788c */ /* 0x000fc6000bf05270 */
[----:B------:R-:W2:Y:S04]  /*12d0*/  LDS.128 R16, [R10+0x140] ;  /* 0x000140000a107984 */ /* 0x000ea80000000c00 */
[----:B------:R-:W4:Y:S01]  /*12e0*/  LDS.128 R24, [R10+0x190] ;  /* 0x000190000a187984 */ /* 0x000f220000000c00 */
[----:B0-----:R-:W-:Y:S01]  /*12f0*/  FADD.FTZ R45, R28, R12 ;  /* 0x0000000c1c2d7221 */ /* 0x001fe20000010000 */
[----:B------:R-:W-:Y:S01]  /*1300*/  FADD.FTZ R12, R29, R13 ;  /* 0x0000000d1d0c7221 */ /* 0x000fe20000010000 */
[----:B------:R-:W-:Y:S01]  /*1310*/  FADD.FTZ R11, R30, R14 ;  /* 0x0000000e1e0b7221 */ /* 0x000fe20000010000 */
[----:B------:R-:W-:Y:S01]  /*1320*/  FADD.FTZ R44, R31, R15 ;  /* 0x0000000f1f2c7221 */ /* 0x000fe20000010000 */
[----:B-1----:R-:W-:Y:S01]  /*1330*/  FADD.FTZ R45, R45, R20 ;  /* 0x000000142d2d7221 */ /* 0x002fe20000010000 */
[----:B------:R-:W0:Y:S01]  /*1340*/  LDS.128 R28, [R10+0x1e0] ;  /* 0x0001e0000a1c7984 */ /* 0x000e220000000c00 */
[----:B------:R-:W-:Y:S01]  /*1350*/  FADD.FTZ R20, R12, R21 ;  /* 0x000000150c147221 */ /* 0x000fe20000010000 */
[----:B------:R-:W-:Y:S01]  /*1360*/  FADD.FTZ R21, R11, R22 ;  /* 0x000000160b157221 */ /* 0x000fe20000010000 */
[----:B--2---:R-:W-:Y:S01]  /*1370*/  FADD.FTZ R11, R45, R16 ;  /* 0x000000102d0b7221 */ /* 0x004fe20000010000 */
[----:B------:R-:W1:Y:S01]  /*1380*/  LDS.128 R12, [R10+0x230] ;  /* 0x000230000a0c7984 */ /* 0x000e620000000c00 */
[----:B------:R-:W-:Y:S01]  /*1390*/  FADD.FTZ R16, R20, R17 ;  /* 0x0000001114107221 */ /* 0x000fe20000010000 */
[----:B------:R-:W-:Y:S01]  /*13a0*/  FADD.FTZ R44, R44, R23 ;  /* 0x000000172c2c7221 */ /* 0x000fe20000010000 */
[----:B------:R-:W-:Y:S01]  /*13b0*/  FADD.FTZ R17, R21, R18 ;  /* 0x0000001215117221 */ /* 0x000fe20000010000 */
[----:B----4-:R-:W-:Y:S01]  /*13c0*/  FADD.FTZ R11, R11, R24 ;  /* 0x000000180b0b7221 */ /* 0x010fe20000010000 */
[----:B------:R-:W2:Y:S01]  /*13d0*/  LDS.128 R20, [R10+0x280] ;  /* 0x000280000a147984 */ /* 0x000ea20000000c00 */
[----:B------:R-:W-:Y:S01]  /*13e0*/  FADD.FTZ R24, R16, R25 ;  /* 0x0000001910187221 */ /* 0x000fe20000010000 */
[----:B------:R-:W-:Y:S01]  /*13f0*/  FADD.FTZ R44, R44, R19 ;  /* 0x000000132c2c7221 */ /* 0x000fe20000010000 */
[----:B------:R-:W-:-:S02]  /*1400*/  FADD.FTZ R25, R17, R26 ;  /* 0x0000001a11197221 */ /* 0x000fc40000010000 */
[----:B------:R-:W4:Y:S01]  /*1410*/  LDS.128 R16, [R10+0x2d0] ;  /* 0x0002d0000a107984 */ /* 0x000f220000000c00 */
[----:B------:R-:W-:Y:S01]  /*1420*/  FADD.FTZ R44, R44, R27 ;  /* 0x0000001b2c2c7221 */ /* 0x000fe20000010000 */
[----:B0-----:R-:W-:Y:S01]  /*1430*/  FADD.FTZ R27, R11, R28 ;  /* 0x0000001c0b1b7221 */ /* 0x001fe20000010000 */
[----:B------:R-:W-:Y:S02]  /*1440*/  FADD.FTZ R24, R24, R29 ;  /* 0x0000001d18187221 */ /* 0x000fe40000010000 */
[----:B------:R-:W-:Y:S01]  /*1450*/  FADD.FTZ R44, R44, R31 ;  /* 0x0000001f2c2c7221 */ /* 0x000fe20000010000 */
[----:B------:R-:W-:Y:S01]  /*1460*/  FADD.FTZ R11, R25, R30 ;  /* 0x0000001e190b7221 */ /* 0x000fe20000010000 */
[----:B-1----:R-:W-:Y:S01]  /*1470*/  FADD.FTZ R31, R27, R12 ;  /* 0x0000000c1b1f7221 */ /* 0x002fe20000010000 */
[----:B------:R-:W-:Y:S01]  /*1480*/  FADD.FTZ R28, R24, R13 ;  /* 0x0000000d181c7221 */ /* 0x000fe20000010000 */
[----:B------:R-:W-:Y:S01]  /*1490*/  FADD.FTZ R44, R44, R15 ;  /* 0x0000000f2c2c7221 */ /* 0x000fe20000010000 */
[----:B------:R-:W0:Y:S01]  /*14a0*/  LDS.128 R24, [R10+0x320] ;  /* 0x000320000a187984 */ /* 0x000e220000000c00 */
[----:B------:R-:W-:Y:S01]  /*14b0*/  FADD.FTZ R29, R11, R14 ;  /* 0x0000000e0b1d7221 */ /* 0x000fe20000010000 */
[----:B--2---:R-:W-:Y:S01]  /*14c0*/  FADD.FTZ R11, R31, R20 ;  /* 0x000000141f0b7221 */ /* 0x004fe20000010000 */
[----:B------:R-:W-:Y:S01]  /*14d0*/  FADD.FTZ R20, R28, R21 ;  /* 0x000000151c147221 */ /* 0x000fe20000010000 */
[----:B------:R-:W1:Y:S01]  /*14e0*/  LDS.128 R12, [R10+0x370] ;  /* 0x000370000a0c7984 */ /* 0x000e620000000c00 */
[----:B------:R-:W-:Y:S01]  /*14f0*/  FADD.FTZ R21, R29, R22 ;  /* 0x000000161d157221 */ /* 0x000fe20000010000 */
[----:B------:R-:W-:Y:S01]  /*1500*/  FADD.FTZ R44, R44, R23 ;  /* 0x000000172c2c7221 */ /* 0x000fe20000010000 */
[----:B----4-:R-:W-:Y:S01]  /*1510*/  FADD.FTZ R11, R11, R16 ;  /* 0x000000100b0b7221 */ /* 0x010fe20000010000 */
[----:B------:R-:W2:Y:S01]  /*1520*/  LDS.128 R28, [R10+0x3c0] ;  /* 0x0003c0000a1c7984 */ /* 0x000ea20000000c00 */
[----:B------:R-:W-:Y:S01]  /*1530*/  FADD.FTZ R16, R20, R17 ;  /* 0x0000001114107221 */ /* 0x000fe20000010000 */
[----:B------:R-:W-:Y:S01]  /*1540*/  FADD.FTZ R17, R21, R18 ;  /* 0x0000001215117221 */ /* 0x000fe20000010000 */
[----:B------:R-:W-:Y:S01]  /*1550*/  FADD.FTZ R44, R44, R19 ;  /* 0x000000132c2c7221 */ /* 0x000fe20000010000 */
        /* <DEDUP_REMOVED lines=49> */
[----:B------:R-:W-:Y:S01]  /*1870*/  FADD.FTZ R44, R44, R19 ;  /* 0x000000132c2c7221 */ /* 0x000fe20000010000 */
[----:B--2---:R-:W-:Y:S01]  /*1880*/  FADD.FTZ R11, R11, R24 ;  /* 0x000000180b0b7221 */ /* 0x004fe20000010000 */
[----:B------:R-:W1:Y:S01]  /*1890*/  LDS.128 R16, [R10+0x730] ;  /* 0x000730000a107984 */ /* 0x000e620000000c00 */
        /* <DEDUP_REMOVED lines=14> */
[----:B------:R-:W-:Y:S02]  /*1980*/  FADD.FTZ R20, R12, R17 ;  /* 0x000000110c147221 */ /* 0x000fe40000010000 */
        /* <DEDUP_REMOVED lines=35> */
[----:B------:R-:W-:Y:S01]  /*1bc0*/  FADD.FTZ R20, R20, R13 ;  /* 0x0000000d14147221 */ /* 0x000fe20000010000 */
[----:B------:R-:W-:Y:S01]  /*1bd0*/  FADD.FTZ R21, R21, R14 ;  /* 0x0000000e15157221 */ /* 0x000fe20000010000 */
[----:B------:R-:W-:Y:S02]  /*1be0*/  FADD.FTZ R44, R44, R15 ;  /* 0x0000000f2c2c7221 */ /* 0x000fe40000010000 */
[----:B------:R-:W0:Y:S01]  /*1bf0*/  LDS.128 R12, [R10+0xaa0] ;  /* 0x000aa0000a0c7984 */ /* 0x000e220000000c00 */
[----:B-1----:R-:W-:Y:S01]  /*1c00*/  FADD.FTZ R11, R11, R16 ;  /* 0x000000100b0b7221 */ /* 0x002fe20000010000 */
        /* <DEDUP_REMOVED lines=18> */
[----:B------:R-:W-:Y:S01]  /*1d30*/  LDS.128 R12, [R10+0xc30] ;  /* 0x000c30000a0c7984 */ /* 0x000fe20000000c00 */
[----:B-1----:R-:W-:Y:S01]  /*1d40*/  FADD.FTZ R11, R11, R16 ;  /* 0x000000100b0b7221 */ /* 0x002fe20000010000 */
[----:B------:R-:W-:Y:S01]  /*1d50*/  FADD.FTZ R28, R28, R17 ;  /* 0x000000111c1c7221 */ /* 0x000fe20000010000 */
[----:B------:R-:W-:Y:S01]  /*1d60*/  FADD.FTZ R29, R29, R18 ;  /* 0x000000121d1d7221 */ /* 0x000fe20000010000 */
[----:B------:R-:W-:Y:S01]  /*1d70*/  FADD.FTZ R44, R44, R19 ;  /* 0x000000132c2c7221 */ /* 0x000fe20000010000 */
[----:B--2---:R-:W-:Y:S01]  /*1d80*/  FADD.FTZ R11, R11, R20 ;  /* 0x000000140b0b7221 */ /* 0x004fe20000010000 */
[----:B------:R-:W0:Y:S01]  /*1d90*/  LDS.128 R16, [R10+0xbe0] ;  /* 0x000be0000a107984 */ /* 0x000e220000000c00 */
        /* <DEDUP_REMOVED lines=8> */
[----:B------:R2:W4:Y:S02]  /*1e20*/  LDS.128 R28, [R10+0xcd0] ;  /* 0x000cd0000a1c7984 */ /* 0x0005240000000c00 */
[----:B--2---:R-:W-:Y:S01]  /*1e30*/  IADD3 R10, PT, PT, R10, 0xc80, RZ ;  /* 0x00000c800a0a7810 */ /* 0x004fe20007ffe0ff */
[----:B0-----:R-:W-:Y:S01]  /*1e40*/  FADD.FTZ R11, R16, R11 ;  /* 0x0000000b100b7221 */ /* 0x001fe20000010000 */
[----:B------:R-:W-:Y:S01]  /*1e50*/  FADD.FTZ R24, R17, R24 ;  /* 0x0000001811187221 */ /* 0x000fe20000010000 */
[----:B------:R-:W-:Y:S01]  /*1e60*/  FADD.FTZ R25, R18, R25 ;  /* 0x0000001912197221 */ /* 0x000fe20000010000 */
[----:B------:R-:W-:Y:S01]  /*1e70*/  FADD.FTZ R16, R19, R44 ;  /* 0x0000002c13107221 */ /* 0x000fe20000010000 */
[----:B------:R-:W-:Y:S01]  /*1e80*/  FADD.FTZ R11, R11, R12 ;  /* 0x0000000c0b0b7221 */ /* 0x000fe20000010000 */
[----:B------:R-:W-:Y:S01]  /*1e90*/  FADD.FTZ R24, R24, R13 ;  /* 0x0000000d18187221 */ /* 0x000fe20000010000 */
[----:B------:R-:W-:Y:S01]  /*1ea0*/  FADD.FTZ R25, R25, R14 ;  /* 0x0000000e19197221 */ /* 0x000fe20000010000 */
[----:B------:R-:W-:Y:S01]  /*1eb0*/  FADD.FTZ R16, R16, R15 ;  /* 0x0000000f10107221 */ /* 0x000fe20000010000 */
[----:B-1----:R-:W-:Y:S01]  /*1ec0*/  FADD.FTZ R11, R11, R20 ;  /* 0x000000140b0b7221 */ /* 0x002fe20000010000 */
[----:B------:R-:W-:Y:S01]  /*1ed0*/  FADD.FTZ R24, R24, R21 ;  /* 0x0000001518187221 */ /* 0x000fe20000010000 */
[----:B------:R-:W-:Y:S01]  /*1ee0*/  FADD.FTZ R25, R25, R22 ;  /* 0x0000001619197221 */ /* 0x000fe20000010000 */
[----:B------:R-:W-:Y:S01]  /*1ef0*/  FADD.FTZ R16, R16, R23 ;  /* 0x0000001710107221 */ /* 0x000fe20000010000 */
[----:B----4-:R-:W-:Y:S01]  /*1f00*/  FADD.FTZ R12, R11, R28 ;  /* 0x0000001c0b0c7221 */ /* 0x010fe20000010000 */
[----:B------:R-:W-:Y:S01]  /*1f10*/  FADD.FTZ R13, R24, R29 ;  /* 0x0000001d180d7221 */ /* 0x000fe20000010000 */
[----:B------:R-:W-:Y:S01]  /*1f20*/  FADD.FTZ R14, R25, R30 ;  /* 0x0000001e190e7221 */ /* 0x000fe20000010000 */
[----:B------:R-:W-:Y:S01]  /*1f30*/  FADD.FTZ R15, R16, R31 ;  /* 0x0000001f100f7221 */ /* 0x000fe20000010000 */
[----:B------:R-:W-:Y:S06]  /*1f40*/  BRA.U UP0, `(.L_x_9) ;  /* 0xfffffff100d07547 */ /* 0x000fec000b83ffff */
.L_x_8:
[----:B------:R-:W-:Y:S05]  /*1f50*/  BSYNC.RECONVERGENT B0 ;  /* 0x0000000000007941 */ /* 0x000fea0003800200 */
.L_x_7:
[----:B------:R-:W-:Y:S04]  /*1f60*/  BSSY.RECONVERGENT B0, `(.L_x_10) ;  /* 0x000001d000007945 */ /* 0x000fe80003800200 */
[----:B------:R-:W-:Y:S05]  /*1f70*/  @P5 BRA `(.L_x_11) ;  /* 0x00000000006c5947 */ /* 0x000fea0003800000 */
[----:B-1----:R-:W1:Y:S01]  /*1f80*/  LDC.64 R10, c[0x0][0x3f8] ;  /* 0x0000fe00ff0a7b82 */ /* 0x002e620000000a00 */
[----:B------:R-:W-:-:S07]  /*1f90*/  IMAD R21, R2, 0x5, R35 ;  /* 0x0000000502157824 */ /* 0x000fce00078e0223 */
[----:B--2---:R-:W2:Y:S01]  /*1fa0*/  LDC.64 R16, c[0x0][0x3d8] ;  /* 0x0000f600ff107b82 */ /* 0x004ea20000000a00 */
[----:B-1----:R-:W-:Y:S01]  /*1fb0*/  IMAD.WIDE.U32 R18, R10, 0x3, RZ ;  /* 0x000000030a127825 */ /* 0x002fe200078e00ff */
[C---:B------:R-:W-:Y:S02]  /*1fc0*/  LEA R23, R11.reuse, R11, 0x1 ;  /* 0x0000000b0b177211 */ /* 0x040fe400078e08ff */
[----:B------:R-:W-:Y:S02]  /*1fd0*/  LEA.HI R25, P1, R11, R10, RZ, 0x1 ;  /* 0x0000000a0b197211 */ /* 0x000fe400078308ff */
[----:B------:R-:W-:Y:S02]  /*1fe0*/  IADD3 R23, PT, PT, R19, R23, RZ ;  /* 0x0000001713177210 */ /* 0x000fe40007ffe0ff */
[----:B------:R-:W-:Y:S01]  /*1ff0*/  IADD3.X R20, PT, PT, RZ, R11, RZ, P1, !PT ;  /* 0x0000000bff147210 */ /* 0x000fe20000ffe4ff */
[----:B--2---:R-:W-:Y:S01]  /*2000*/  IMAD.WIDE R16, R21, 0x4, R16 ;  /* 0x0000000415107825 */ /* 0x004fe200078e0210 */
[----:B------:R-:W-:-:S02]  /*2010*/  LEA.HI R2, P1, R23, R18, RZ, 0x1 ;  /* 0x0000001217027211 */ /* 0x000fc400078308ff */
[----:B------:R-:W-:Y:S02]  /*2020*/  SHF.L.U32 R19, R25, 0x1, RZ ;  /* 0x0000000119137819 */ /* 0x000fe400000006ff */
[----:B------:R-:W-:Y:S01]  /*2030*/  SHF.L.U32 R21, R2, 0x1, RZ ;  /* 0x0000000102157819 */ /* 0x000fe200000006ff */
[----:B------:R4:W-:Y:S01]  /*2040*/  REDG.E.ADD.F32.FTZ.RN.STRONG.GPU desc[UR14][R16.64], R12 ;  /* 0x0000000c100079a6 */ /* 0x0009e2000c12f30e */
[----:B------:R-:W-:Y:S02]  /*2050*/  LOP3.LUT R19, R19, 0xfffffffc, RZ, 0xc0, !PT ;  /* 0xfffffffc13137812 */ /* 0x000fe400078ec0ff */
[----:B------:R-:W-:Y:S02]  /*2060*/  LEA R18, P4, R10, R16, 0x2 ;  /* 0x000000100a127211 */ /* 0x000fe400078810ff */
[----:B------:R-:W-:Y:S02]  /*2070*/  IADD3.X R23, PT, PT, RZ, R23, RZ, P1, !PT ;  /* 0x00000017ff177210 */ /* 0x000fe40000ffe4ff */
[----:B------:R-:W-:-:S02]  /*2080*/  LOP3.LUT R21, R21, 0xfffffffc, RZ, 0xc0, !PT ;  /* 0xfffffffc15157812 */ /* 0x000fc400078ec0ff */
[----:B------:R-:W-:Y:S02]  /*2090*/  SHF.L.U64.HI R25, R25, 0x1, R20 ;  /* 0x0000000119197819 */ /* 0x000fe40000010214 */
[----:B------:R-:W-:Y:S02]  /*20a0*/  IADD3 R20, P1, PT, R16, R19, RZ ;  /* 0x0000001310147210 */ /* 0x000fe40007f3e0ff */
[----:B------:R-:W-:Y:S02]  /*20b0*/  LEA.HI.X R19, R10, R17, R11, 0x2, P4 ;  /* 0x000000110a137211 */ /* 0x000fe400020f140b */
[----:B------:R-:W-:Y:S02]  /*20c0*/  SHF.L.U64.HI R11, R2, 0x1, R23 ;  /* 0x00000001020b7819 */ /* 0x000fe40000010217 */
[----:B------:R-:W-:Y:S02]  /*20d0*/  IADD3 R10, P4, PT, R16, R21, RZ ;  /* 0x00000015100a7210 */ /* 0x000fe40007f9e0ff */
[----:B------:R-:W-:-:S02]  /*20e0*/  IADD3.X R21, PT, PT, R17, R25, RZ, P1, !PT ;  /* 0x0000001911157210 */ /* 0x000fc40000ffe4ff */
[----:B------:R-:W-:-:S03]  /*20f0*/  IADD3.X R11, PT, PT, R17, R11, RZ, P4, !PT ;  /* 0x0000000b110b7210 */ /* 0x000fc600027fe4ff */
[----:B------:R4:W-:Y:S04]  /*2100*/  REDG.E.ADD.F32.FTZ.RN.STRONG.GPU desc[UR14][R20.64], R13 ;  /* 0x0000000d140079a6 */ /* 0x0009e8000c12f30e */
[----:B------:R4:W-:Y:S04]  /*2110*/  REDG.E.ADD.F32.FTZ.RN.STRONG.GPU desc[UR14][R18.64], R14 ;  /* 0x0000000e120079a6 */ /* 0x0009e8000c12f30e */
[----:B------:R4:W-:Y:S02]  /*2120*/  REDG.E.ADD.F32.FTZ.RN.STRONG.GPU desc[UR14][R10.64], R15 ;  /* 0x0000000f0a0079a6 */ /* 0x0009e4000c12f30e */
.L_x_11:
[----:B------:R-:W-:Y:S05]  /*2130*/  BSYNC.RECONVERGENT B0 ;  /* 0x0000000000007941 */ /* 0x000fea0003800200 */
.L_x_10:
[----:B------:R-:W-:-:S09]  /*2140*/  UISETP.GE.U32.AND UP0, UPT, UR20, 0x2, UPT ;  /* 0x000000021400788c */ /* 0x000fd2000bf06070 */
[----:B------:R-:W-:Y:S05]  /*2150*/  BRA.U !UP0, `(.L_x_12) ;  /* 0x0000000908f87547 */ /* 0x000fea000b800000 */
[----:B------:R-:W5:Y:S01]  /*2160*/  LDCU.64 UR6, c[0x0][0x3d0] ;  /* 0x00007a00ff0677ac */ /* 0x000f620008000a00 */
[----:B------:R-:W-:Y:S01]  /*2170*/  MOV R2, UR20 ;  /* 0x0000001400027c02 */ /* 0x000fe20008000f00 */
[----:B------:R-:W-:-:S03]  /*2180*/  ULOP3.LUT UR8, UR4, 0x1, URZ, 0xc0, !UPT ;  /* 0x0000000104087892 */ /* 0x000fc6000f8ec0ff */
[----:B------:R-:W-:Y:S01]  /*2190*/  ISETP.GE.U32.AND P4, PT, R2, 0x8, PT ;  /* 0x000000080200780c */ /* 0x000fe20003f86070 */
[----:B------:R-:W-:-:S04]  /*21a0*/  UIMAD UR13, UR8, UR21, URZ ;  /* 0x00000015080d72a4 */ /* 0x000fc8000f8e02ff */
[----:B------:R-:W-:-:S04]  /*21b0*/  UIMAD UR8, UR13, UR20, URZ ;  /* 0x000000140d0872a4 */ /* 0x000fc8000f8e02ff */
[----:B------:R-:W-:-:S04]  /*21c0*/  USHF.L.U32 UR8, UR8, 0x1, URZ ;  /* 0x0000000108087899 */ /* 0x000fc800080006ff */
[----:B-----5:R-:W-:Y:S01]  /*21d0*/  UIMAD.WIDE UR8, UR8, 0x4, UR6 ;  /* 0x00000004080878a5 */ /* 0x020fe2000f8e0206 */
[----:B------:R-:W-:Y:S11]  /*21e0*/  @P3 BRA `(.L_x_13) ;  /* 0x0000000000603947 */ /* 0x000ff60003800000 */
[----:B-1--4-:R-:W1:Y:S01]  /*21f0*/  LDC.64 R10, c[0x0][0x3c8] ;  /* 0x0000f200ff0a7b82 */ /* 0x012e620000000a00 */
[----:B------:R-:W-:Y:S01]  /*2200*/  MOV R2, UR4 ;  /* 0x0000000400027c02 */ /* 0x000fe20008000f00 */
[----:B------:R-:W-:Y:S02]  /*2210*/  UIADD3 UR18, UPT, UPT, UR13, UR12, URZ ;  /* 0x0000000c0d127290 */ /* 0x000fe4000fffe0ff */
[----:B------:R-:W-:Y:S01]  /*2220*/  UIMAD UR6, UR19, UR21, UR12 ;  /* 0x00000015130672a4 */ /* 0x000fe2000f8e020c */
[----:B------:R-:W-:-:S03]  /*2230*/  LOP3.LUT P1, R2, R2, 0x2, RZ, 0xc0, !PT ;  /* 0x0000000202027812 */ /* 0x000fc6000782c0ff */
[----:B------:R-:W-:Y:S01]  /*2240*/  UIMAD.WIDE.U32 UR6, UR6, 0x8, UR8 ;  /* 0x00000008060678a5 */ /* 0x000fe2000f8e0008 */
[----:B--2---:R-:W-:Y:S02]  /*2250*/  SEL R17, RZ, UR20, P1 ;  /* 0x00000014ff117c07 */ /* 0x004fe40008800000 */
[----:B0-----:R-:W-:Y:S02]  /*2260*/  MOV R13, UR18 ;  /* 0x00000012000d7c02 */ /* 0x001fe40008000f00 */
[----:B------:R-:W-:Y:S02]  /*2270*/  ISETP.NE.AND P1, PT, R17, -0x1, PT ;  /* 0xffffffff1100780c */ /* 0x000fe40003f25270 */
[----:B------:R-:W-:Y:S02]  /*2280*/  MOV R12, UR6 ;  /* 0x00000006000c7c02 */ /* 0x000fe40008000f00 */
[----:B------:R-:W-:Y:S01]  /*2290*/  IADD3 R15, PT, PT, -R2, 0x1, RZ ;  /* 0x00000001020f7810 */ /* 0x000fe20007ffe1ff */
[----:B-1----:R-:W-:Y:S01]  /*22a0*/  IMAD.WIDE.U32 R10, R13, 0x4, R10 ;  /* 0x000000040d0a7825 */ /* 0x002fe200078e000a */
[----:B------:R-:W-:-:S05]  /*22b0*/  MOV R13, UR7 ;  /* 0x00000007000d7c02 */ /* 0x000fca0008000f00 */
[----:B------:R0:W-:Y:S01]  /*22c0*/  STG.E.64 desc[UR14][R12.64], R8 ;  /* 0x000000080c007986 */ /* 0x0001e2000c101b0e */
[----:B------:R-:W-:Y:S06]  /*22d0*/  MEMBAR.ALL.GPU ;  /* 0x0000000000007992 */ /* 0x000fec000000a000 */
[----:B------:R-:W-:-:S00]  /*22e0*/  ERRBAR ;  /* 0x00000000000079ab */ /* 0x000fc00000000000 */
[----:B------:R-:W-:Y:S06]  /*22f0*/  CGAERRBAR ;  /* 0x00000000000075ab */ /* 0x000fec0000000000 */
[----:B------:R0:W-:Y:S01]  /*2300*/  REDG.E.ADD.S32.STRONG.GPU desc[UR14][R10.64], R15 ;  /* 0x0000000f0a00798e */ /* 0x0001e2000c12e30e */
[----:B------:R-:W-:Y:S05]  /*2310*/  @!P1 BRA `(.L_x_13) ;  /* 0x0000000000149947 */ /* 0x000fea0003800000 */
.L_x_14:
[----:B------:R-:W2:Y:S04]  /*2320*/  LDG.E.STRONG.GPU R2, desc[UR14][R10.64] ;  /* 0x0000000e0a027981 */ /* 0x000ea8000c1ef900 */
[----:B--2---:R-:W-:Y:S01]  /*2330*/  CCTL.IVALL ;  /* 0x00000000ff00798f */ /* 0x004fe20002000000 */
[----:B------:R-:W-:Y:S05]  /*2340*/  YIELD ;  /* 0x0000000000007946 */ /* 0x000fea0003800000 */
[----:B------:R-:W-:-:S13]  /*2350*/  ISETP.NE.AND P1, PT, R2, R17, PT ;  /* 0x000000110200720c */ /* 0x000fda0003f25270 */
[----:B------:R-:W-:Y:S05]  /*2360*/  @P1 BRA `(.L_x_14) ;  /* 0xfffffffc00ec1947 */ /* 0x000fea000383ffff */
.L_x_13:
[----:B------:R-:W-:Y:S05]  /*2370*/  WARPSYNC.ALL ;  /* 0x0000000000007948 */ /* 0x000fea0003800000 */
[----:B------:R-:W-:Y:S01]  /*2380*/  BAR.SYNC.DEFER_BLOCKING 0x0 ;  /* 0x0000000000007b1d */ /* 0x000fe20000010000 */
[----:B------:R-:W-:-:S05]  /*2390*/  HFMA2 R2, -RZ, RZ, 0, 0 ;  /* 0x00000000ff027431 */ /* 0x000fca00000001ff */
[----:B------:R-:W-:Y:S05]  /*23a0*/  @!P4 BRA `(.L_x_15) ;  /* 0x00000004002cc947 */ /* 0x000fea0003800000 */
[----:B------:R-:W-:-:S07]  /*23b0*/  MOV R2, RZ ;  /* 0x000000ff00027202 */ /* 0x000fce0000000f00 */
.L_x_16:
[C---:B0---4-:R-:W-:Y:S02]  /*23c0*/  IADD3 R12, PT, PT, R2.reuse, 0x1, RZ ;  /* 0x00000001020c7810 */ /* 0x051fe40007ffe0ff */
[C---:B------:R-:W-:Y:S02]  /*23d0*/  ISETP.EQ.OR P4, PT, R2.reuse, UR19, P3 ;  /* 0x0000001302007c0c */ /* 0x040fe40009f82670 */
[----:B------:R-:W-:Y:S02]  /*23e0*/  IADD3 R14, PT, PT, R2, 0x2, RZ ;  /* 0x00000002020e7810 */ /* 0x000fe40007ffe0ff */
[----:B------:R-:W-:Y:S02]  /*23f0*/  ISETP.EQ.OR P5, PT, R12, UR19, P3 ;  /* 0x000000130c007c0c */ /* 0x000fe40009fa2670 */
[----:B------:R-:W-:Y:S02]  /*2400*/  IADD3 R16, PT, PT, R2, 0x3, RZ ;  /* 0x0000000302107810 */ /* 0x000fe40007ffe0ff */
[----:B------:R-:W-:-:S02]  /*2410*/  ISETP.EQ.OR P6, PT, R14, UR19, P3 ;  /* 0x000000130e007c0c */ /* 0x000fc40009fc2670 */
[----:B-1----:R-:W-:Y:S02]  /*2420*/  MOV R11, UR21 ;  /* 0x00000015000b7c02 */ /* 0x002fe40008000f00 */
[----:B------:R-:W-:Y:S02]  /*2430*/  MOV R15, UR21 ;  /* 0x00000015000f7c02 */ /* 0x000fe40008000f00 */
[----:B------:R-:W-:Y:S01]  /*2440*/  ISETP.EQ.OR P1, PT, R16, UR19, P3 ;  /* 0x0000001310007c0c */ /* 0x000fe20009f22670 */
[----:B------:R-:W-:Y:S01]  /*2450*/  @!P4 IMAD R10, R2, R11, UR12 ;  /* 0x0000000c020ace24 */ /* 0x000fe2000f8e020b */
[----:B------:R-:W-:Y:S01]  /*2460*/  MOV R13, 0x8 ;  /* 0x00000008000d7802 */ /* 0x000fe20000000f00 */
[----:B------:R-:W-:Y:S01]  /*2470*/  @!P5 IMAD R12, R12, R15, UR12 ;  /* 0x0000000c0c0cde24 */ /* 0x000fe2000f8e020f */
[----:B--2---:R-:W-:Y:S01]  /*2480*/  MOV R17, UR21 ;  /* 0x0000001500117c02 */ /* 0x004fe20008000f00 */
[----:B------:R-:W-:Y:S01]  /*2490*/  HFMA2 R15, -RZ, RZ, 0, 4.76837158203125e-07 ;  /* 0x00000008ff0f7431 */ /* 0x000fe200000001ff */
[----:B------:R-:W-:Y:S01]  /*24a0*/  MOV R19, UR21 ;  /* 0x0000001500137c02 */ /* 0x000fe20008000f00 */
[----:B------:R-:W-:-:S04]  /*24b0*/  @!P4 IMAD.WIDE.U32 R10, R10, R13, UR8 ;  /* 0x000000080a0ace25 */ /* 0x000fc8000f8e000d */
[----:B------:R-:W-:Y:S01]  /*24c0*/  @!P6 IMAD R14, R14, R17, UR12 ;  /* 0x0000000c0e0eee24 */ /* 0x000fe2000f8e0211 */
[----:B------:R-:W-:Y:S01]  /*24d0*/  MOV R17, 0x8 ;  /* 0x0000000800117802 */ /* 0x000fe20000000f00 */
[----:B------:R-:W-:Y:S01]  /*24e0*/  @!P5 IMAD.WIDE.U32 R12, R12, R15, UR8 ;  /* 0x000000080c0cde25 */ /* 0x000fe2000f8e000f */
[----:B------:R-:W3:Y:S03]  /*24f0*/  @!P4 LDG.E.64 R10, desc[UR14][R10.64] ;  /* 0x0000000e0a0ac981 */ /* 0x000ee6000c1e1b00 */
[----:B------:R-:W-:Y:S02]  /*2500*/  @!P1 IMAD R16, R16, R19, UR12 ;  /* 0x0000000c10109e24 */ /* 0x000fe4000f8e0213 */
[----:B------:R-:W-:Y:S02]  /*2510*/  HFMA2 R19, -RZ, RZ, 0, 4.76837158203125e-07 ;  /* 0x00000008ff137431 */ /* 0x000fe400000001ff */
[----:B------:R-:W-:Y:S01]  /*2520*/  @!P6 IMAD.WIDE.U32 R14, R14, R17, UR8 ;  /* 0x000000080e0eee25 */ /* 0x000fe2000f8e0011 */
[----:B------:R-:W2:Y:S03]  /*2530*/  @!P5 LDG.E.64 R12, desc[UR14][R12.64] ;  /* 0x0000000e0c0cd981 */ /* 0x000ea6000c1e1b00 */
[----:B------:R-:W-:-:S02]  /*2540*/  @!P1 IMAD.WIDE.U32 R16, R16, R19, UR8 ;  /* 0x0000000810109e25 */ /* 0x000fc4000f8e0013 */
[----:B------:R-:W4:Y:S04]  /*2550*/  @!P6 LDG.E.64 R14, desc[UR14][R14.64] ;  /* 0x0000000e0e0ee981 */ /* 0x000f28000c1e1b00 */
[----:B------:R-:W5:Y:S01]  /*2560*/  @!P1 LDG.E.64 R16, desc[UR14][R16.64] ;  /* 0x0000000e10109981 */ /* 0x000f62000c1e1b00 */
[----:B------:R-:W-:Y:S01]  /*2570*/  MOV R19, UR21 ;  /* 0x0000001500137c02 */ /* 0x000fe20008000f00 */
[----:B---3--:R-:W-:Y:S01]  /*2580*/  @!P4 FADD.FTZ R8, R8, R10 ;  /* 0x0000000a0808c221 */ /* 0x008fe20000010000 */
[C---:B------:R-:W-:Y:S01]  /*2590*/  IADD3 R10, PT, PT, R2.reuse, 0x4, RZ ;  /* 0x00000004020a7810 */ /* 0x040fe20007ffe0ff */
[----:B------:R-:W-:Y:S01]  /*25a0*/  @!P4 FADD.FTZ R9, R9, R11 ;  /* 0x0000000b0909c221 */ /* 0x000fe20000010000 */
[----:B------:R-:W-:Y:S02]  /*25b0*/  IADD3 R11, PT, PT, R2, 0x5, RZ ;  /* 0x00000005020b7810 */ /* 0x000fe40007ffe0ff */
[----:B------:R-:W-:Y:S01]  /*25c0*/  ISETP.EQ.OR P4, PT, R10, UR19, P3 ;  /* 0x000000130a007c0c */ /* 0x000fe20009f82670 */
[----:B--2---:R-:W-:Y:S01]  /*25d0*/  @!P5 FADD.FTZ R8, R8, R12 ;  /* 0x0000000c0808d221 */ /* 0x004fe20000010000 */
[----:B------:R-:W-:Y:S01]  /*25e0*/  @!P5 FADD.FTZ R9, R9, R13 ;  /* 0x0000000d0909d221 */ /* 0x000fe20000010000 */
[----:B------:R-:W-:-:S02]  /*25f0*/  ISETP.EQ.OR P5, PT, R11, UR19, P3 ;  /* 0x000000130b007c0c */ /* 0x000fc40009fa2670 */
[----:B------:R-:W-:Y:S01]  /*2600*/  IADD3 R13, PT, PT, R2, 0x6, RZ ;  /* 0x00000006020d7810 */ /* 0x000fe20007ffe0ff */
[----:B----4-:R-:W-:Y:S01]  /*2610*/  @!P6 FADD.FTZ R8, R8, R14 ;  /* 0x0000000e0808e221 */ /* 0x010fe20000010000 */
[----:B------:R-:W-:Y:S01]  /*2620*/  @!P6 FADD.FTZ R9, R9, R15 ;  /* 0x0000000f0909e221 */ /* 0x000fe20000010000 */
[----:B------:R-:W-:Y:S02]  /*2630*/  MOV R15, UR21 ;  /* 0x00000015000f7c02 */ /* 0x000fe40008000f00 */
[----:B-----5:R-:W-:Y:S01]  /*2640*/  @!P1 FADD.FTZ R8, R8, R16 ;  /* 0x0000001008089221 */ /* 0x020fe20000010000 */
[----:B------:R-:W-:Y:S01]  /*2650*/  IADD3 R16, PT, PT, R2, 0x7, RZ ;  /* 0x0000000702107810 */ /* 0x000fe20007ffe0ff */
[----:B------:R-:W-:Y:S01]  /*2660*/  @!P1 FADD.FTZ R9, R9, R17 ;  /* 0x0000001109099221 */ /* 0x000fe20000010000 */
[----:B------:R-:W-:Y:S01]  /*2670*/  ISETP.EQ.OR P6, PT, R13, UR19, P3 ;  /* 0x000000130d007c0c */ /* 0x000fe20009fc2670 */
[----:B------:R-:W-:Y:S01]  /*2680*/  @!P4 IMAD R10, R10, R15, UR12 ;  /* 0x0000000c0a0ace24 */ /* 0x000fe2000f8e020f */
[----:B------:R-:W-:Y:S01]  /*2690*/  MOV R12, UR21 ;  /* 0x00000015000c7c02 */ /* 0x000fe20008000f00 */
[----:B------:R-:W-:Y:S01]  /*26a0*/  HFMA2 R15, -RZ, RZ, 0, 4.76837158203125e-07 ;  /* 0x00000008ff0f7431 */ /* 0x000fe200000001ff */
[----:B------:R-:W-:-:S02]  /*26b0*/  MOV R17, 0x8 ;  /* 0x0000000800117802 */ /* 0x000fc40000000f00 */
[----:B------:R-:W-:Y:S01]  /*26c0*/  ISETP.EQ.OR P1, PT, R16, UR19, P3 ;  /* 0x0000001310007c0c */ /* 0x000fe20009f22670 */
[----:B------:R-:W-:Y:S01]  /*26d0*/  @!P5 IMAD R12, R11, R12, UR12 ;  /* 0x0000000c0b0cde24 */ /* 0x000fe2000f8e020c */
[----:B------:R-:W-:Y:S01]  /*26e0*/  MOV R14, UR21 ;  /* 0x00000015000e7c02 */ /* 0x000fe20008000f00 */
[----:B------:R-:W-:-:S04]  /*26f0*/  @!P4 IMAD.WIDE.U32 R10, R10, R17, UR8 ;  /* 0x000000080a0ace25 */ /* 0x000fc8000f8e0011 */
[----:B------:R-:W-:Y:S02]  /*2700*/  @!P6 IMAD R14, R13, R14, UR12 ;  /* 0x0000000c0d0eee24 */ /* 0x000fe4000f8e020e */
[----:B------:R-:W2:Y:S01]  /*2710*/  @!P4 LDG.E.64 R10, desc[UR14][R10.64] ;  /* 0x0000000e0a0ac981 */ /* 0x000ea2000c1e1b00 */
[----:B------:R-:W-:-:S04]  /*2720*/  @!P5 IMAD.WIDE.U32 R12, R12, R15, UR8 ;  /* 0x000000080c0cde25 */ /* 0x000fc8000f8e000f */
[----:B------:R-:W-:Y:S01]  /*2730*/  @!P1 IMAD R16, R16, R19, UR12 ;  /* 0x0000000c10109e24 */ /* 0x000fe2000f8e0213 */
[----:B------:R-:W-:Y:S01]  /*2740*/  MOV R19, 0x8 ;  /* 0x0000000800137802 */ /* 0x000fe20000000f00 */
[----:B------:R-:W-:Y:S01]  /*2750*/  @!P6 IMAD.WIDE.U32 R14, R14, R17, UR8 ;  /* 0x000000080e0eee25 */ /* 0x000fe2000f8e0011 */
[----:B------:R-:W3:Y:S03]  /*2760*/  @!P5 LDG.E.64 R12, desc[UR14][R12.64] ;  /* 0x0000000e0c0cd981 */ /* 0x000ee6000c1e1b00 */
[----:B------:R-:W-:Y:S02]  /*2770*/  @!P1 IMAD.WIDE.U32 R16, R16, R19, UR8 ;  /* 0x0000000810109e25 */ /* 0x000fe4000f8e0013 */
[----:B------:R-:W4:Y:S04]  /*2780*/  @!P6 LDG.E.64 R14, desc[UR14][R14.64] ;  /* 0x0000000e0e0ee981 */ /* 0x000f28000c1e1b00 */
[----:B------:R-:W5:Y:S01]  /*2790*/  @!P1 LDG.E.64 R16, desc[UR14][R16.64] ;  /* 0x0000000e10109981 */ /* 0x000f62000c1e1b00 */
[----:B------:R-:W-:Y:S01]  /*27a0*/  IADD3 R2, PT, PT, R2, 0x8, RZ ;  /* 0x0000000802027810 */ /* 0x000fe20007ffe0ff */
[----:B--2---:R-:W-:Y:S01]  /*27b0*/  @!P4 FADD.FTZ R8, R8, R10 ;  /* 0x0000000a0808c221 */ /* 0x004fe20000010000 */
[----:B------:R-:W-:-:S02]  /*27c0*/  @!P4 FADD.FTZ R9, R9, R11 ;  /* 0x0000000b0909c221 */ /* 0x000fc40000010000 */
[----:B------:R-:W-:Y:S01]  /*27d0*/  ISETP.NE.AND P4, PT, R2, UR16, PT ;  /* 0x0000001002007c0c */ /* 0x000fe2000bf85270 */
[----:B---3--:R-:W-:Y:S01]  /*27e0*/  @!P5 FADD.FTZ R8, R8, R12 ;  /* 0x0000000c0808d221 */ /* 0x008fe20000010000 */
[----:B------:R-:W-:-:S03]  /*27f0*/  @!P5 FADD.FTZ R9, R9, R13 ;  /* 0x0000000d0909d221 */ /* 0x000fc60000010000 */
[----:B----4-:R-:W-:Y:S01]  /*2800*/  @!P6 FADD.FTZ R8, R8, R14 ;  /* 0x0000000e0808e221 */ /* 0x010fe20000010000 */
[----:B------:R-:W-:-:S03]  /*2810*/  @!P6 FADD.FTZ R9, R9, R15 ;  /* 0x0000000f0909e221 */ /* 0x000fc60000010000 */
[----:B-----5:R-:W-:Y:S01]  /*2820*/  @!P1 FADD.FTZ R8, R8, R16 ;  /* 0x0000001008089221 */ /* 0x020fe20000010000 */
[----:B------:R-:W-:-:S03]  /*2830*/  @!P1 FADD.FTZ R9, R9, R17 ;  /* 0x0000001109099221 */ /* 0x000fc60000010000 */
[----:B------:R-:W-:Y:S05]  /*2840*/  @P4 BRA `(.L_x_16) ;  /* 0xfffffff800dc4947 */ /* 0x000fea000383ffff */
[----:B------:R-:W-:-:S07]  /*2850*/  MOV R2, UR16 ;  /* 0x0000001000027c02 */ /* 0x000fce0008000f00 */
.L_x_15:
[----:B------:R-:W-:-:S04]  /*2860*/  ULOP3.LUT UR6, UR20, 0x7, URZ, 0xc0, !UPT ;  /* 0x0000000714067892 */ /* 0x000fc8000f8ec0ff */
[----:B------:R-:W-:-:S09]  /*2870*/  UISETP.NE.AND UP0, UPT, UR6, URZ, UPT ;  /* 0x000000ff0600728c */ /* 0x000fd2000bf05270 */
[----:B------:R-:W-:Y:S05]  /*2880*/  BRA.U !UP0, `(.L_x_12) ;  /* 0x00000005082c7547 */ /* 0x000fea000b800000 */
[----:B------:R-:W-:Y:S02]  /*2890*/  UIADD3 UR6, UPT, UPT, UR6, -0x1, URZ ;  /* 0xffffffff06067890 */ /* 0x000fe4000fffe0ff */
[----:B------:R-:W-:Y:S02]  /*28a0*/  ULOP3.LUT UP1, UR7, UR20, 0x3, URZ, 0xc0, !UPT ;  /* 0x0000000314077892 */ /* 0x000fe4000f82c0ff */
[----:B------:R-:W-:-:S09]  /*28b0*/  UISETP.GE.U32.AND UP0, UPT, UR6, 0x3, UPT ;  /* 0x000000030600788c */ /* 0x000fd2000bf06070 */
[----:B------:R-:W-:Y:S05]  /*28c0*/  BRA.U !UP0, `(.L_x_17) ;  /* 0x0000000108907547 */ /* 0x000fea000b800000 */
[C---:B0---4-:R-:W-:Y:S01]  /*28d0*/  IADD3 R12, PT, PT, R2.reuse, 0x1, RZ ;  /* 0x00000001020c7810 */ /* 0x051fe20007ffe0ff */
[----:B------:R-:W-:Y:S01]  /*28e0*/  HFMA2 R13, -RZ, RZ, 0, 4.76837158203125e-07 ;  /* 0x00000008ff0d7431 */ /* 0x000fe200000001ff */
        /* <DEDUP_REMOVED lines=9> */
[----:B--2---:R-:W-:Y:S01]  /*2980*/  MOV R17, UR21 ;  /* 0x0000001500117c02 */ /* 0x004fe20008000f00 */
[----:B------:R-:W-:Y:S01]  /*2990*/  @!P4 IMAD R12, R12, R15, UR12 ;  /* 0x0000000c0c0cce24 */ /* 0x000fe2000f8e020f */
[----:B------:R-:W-:Y:S01]  /*29a0*/  MOV R15, 0x8 ;  /* 0x00000008000f7802 */ /* 0x000fe20000000f00 */
[----:B------:R-:W-:Y:S01]  /*29b0*/  @!P1 IMAD.WIDE.U32 R10, R10, R13, UR8 ;  /* 0x000000080a0a9e25 */ /* 0x000fe2000f8e000d */
[----:B------:R-:W-:-:S03]  /*29c0*/  MOV R19, UR21 ;  /* 0x0000001500137c02 */ /* 0x000fc60008000f00 */
[----:B------:R-:W-:Y:S02]  /*29d0*/  @!P5 IMAD R14, R14, R17, UR12 ;  /* 0x0000000c0e0ede24 */ /* 0x000fe4000f8e0211 */
[----:B------:R-:W-:Y:S02]  /*29e0*/  HFMA2 R17, -RZ, RZ, 0, 4.76837158203125e-07 ;  /* 0x00000008ff117431 */ /* 0x000fe400000001ff */
[----:B------:R-:W-:Y:S01]  /*29f0*/  @!P4 IMAD.WIDE.U32 R12, R12, R15, UR8 ;  /* 0x000000080c0cce25 */ /* 0x000fe2000f8e000f */
[----:B------:R-:W3:Y:S03]  /*2a00*/  @!P1 LDG.E.64 R10, desc[UR14][R10.64] ;  /* 0x0000000e0a0a9981 */ /* 0x000ee6000c1e1b00 */
[----:B------:R-:W-:Y:S01]  /*2a10*/  @!P6 IMAD R16, R16, R19, UR12 ;  /* 0x0000000c1010ee24 */ /* 0x000fe2000f8e0213 */
[----:B------:R-:W-:Y:S01]  /*2a20*/  MOV R19, 0x8 ;  /* 0x0000000800137802 */ /* 0x000fe20000000f00 */
[----:B------:R-:W-:Y:S01]  /*2a30*/  @!P5 IMAD.WIDE.U32 R14, R14, R17, UR8 ;  /* 0x000000080e0ede25 */ /* 0x000fe2000f8e0011 */
[----:B------:R-:W2:Y:S03]  /*2a40*/  @!P4 LDG.E.64 R12, desc[UR14][R12.64] ;  /* 0x0000000e0c0cc981 */ /* 0x000ea6000c1e1b00 */
[----:B------:R-:W-:-:S02]  /*2a50*/  @!P6 IMAD.WIDE.U32 R16, R16, R19, UR8 ;  /* 0x000000081010ee25 */ /* 0x000fc4000f8e0013 */
[----:B------:R-:W4:Y:S04]  /*2a60*/  @!P5 LDG.E.64 R14, desc[UR14][R14.64] ;  /* 0x0000000e0e0ed981 */ /* 0x000f28000c1e1b00 */
[----:B------:R-:W5:Y:S01]  /*2a70*/  @!P6 LDG.E.64 R16, desc[UR14][R16.64] ;  /* 0x0000000e1010e981 */ /* 0x000f62000c1e1b00 */
[----:B------:R-:W-:Y:S01]  /*2a80*/  IADD3 R2, PT, PT, R2, 0x4, RZ ;  /* 0x0000000402027810 */ /* 0x000fe20007ffe0ff */
[----:B---3--:R-:W-:Y:S01]  /*2a90*/  @!P1 FADD.FTZ R8, R8, R10 ;  /* 0x0000000a08089221 */ /* 0x008fe20000010000 */
[----:B------:R-:W-:-:S03]  /*2aa0*/  @!P1 FADD.FTZ R9, R9, R11 ;  /* 0x0000000b09099221 */ /* 0x000fc60000010000 */
[----:B--2---:R-:W-:Y:S01]  /*2ab0*/  @!P4 FADD.FTZ R8, R8, R12 ;  /* 0x0000000c0808c221 */ /* 0x004fe20000010000 */
[----:B------:R-:W-:-:S03]  /*2ac0*/  @!P4 FADD.FTZ R9, R9, R13 ;  /* 0x0000000d0909c221 */ /* 0x000fc60000010000 */
[----:B----4-:R-:W-:Y:S01]  /*2ad0*/  @!P5 FADD.FTZ R8, R8, R14 ;  /* 0x0000000e0808d221 */ /* 0x010fe20000010000 */
[----:B------:R-:W-:-:S03]  /*2ae0*/  @!P5 FADD.FTZ R9, R9, R15 ;  /* 0x0000000f0909d221 */ /* 0x000fc60000010000 */
[----:B-----5:R-:W-:Y:S01]  /*2af0*/  @!P6 FADD.FTZ R8, R8, R16 ;  /* 0x000000100808e221 */ /* 0x020fe20000010000 */
[----:B------:R-:W-:-:S07]  /*2b00*/  @!P6 FADD.FTZ R9, R9, R17 ;  /* 0x000000110909e221 */ /* 0x000fce0000010000 */
.L_x_17:
[----:B------:R-:W-:Y:S05]  /*2b10*/  BRA.U !UP1, `(.L_x_12) ;  /* 0x0000000109887547 */ /* 0x000fea000b800000 */
[----:B------:R-:W-:Y:S02]  /*2b20*/  UISETP.NE.AND UP0, UPT, UR7, 0x1, UPT ;  /* 0x000000010700788c */ /* 0x000fe4000bf05270 */
[----:B------:R-:W-:-:S06]  /*2b30*/  ULOP3.LUT UR6, UR20, 0x1, URZ, 0xc0, !UPT ;  /* 0x0000000114067892 */ /* 0x000fcc000f8ec0ff */
[----:B0---4-:R-:W-:Y:S01]  /*2b40*/  MOV R14, UR6 ;  /* 0x00000006000e7c02 */ /* 0x011fe20008000f00 */
[----:B------:R-:W-:Y:S06]  /*2b50*/  BRA.U !UP0, `(.L_x_18) ;  /* 0x0000000108487547 */ /* 0x000fec000b800000 */
[C---:B------:R-:W-:Y:S01]  /*2b60*/  IADD3 R10, PT, PT, R2.reuse, 0x1, RZ ;  /* 0x00000001020a7810 */ /* 0x040fe20007ffe0ff */
[----:B------:R-:W-:Y:S01]  /*2b70*/  HFMA2 R13, -RZ, RZ, 0, 4.76837158203125e-07 ;  /* 0x00000008ff0d7431 */ /* 0x000fe200000001ff */
[----:B------:R-:W-:Y:S02]  /*2b80*/  ISETP.EQ.OR P4, PT, R2, UR19, P3 ;  /* 0x0000001302007c0c */ /* 0x000fe40009f82670 */
[----:B------:R-:W-:Y:S02]  /*2b90*/  ISETP.EQ.OR P1, PT, R10, UR19, P3 ;  /* 0x000000130a007c0c */ /* 0x000fe40009f22670 */
[----:B-1----:R-:W-:Y:S02]  /*2ba0*/  MOV R11, UR21 ;  /* 0x00000015000b7c02 */ /* 0x002fe40008000f00 */
[----:B------:R-:W-:-:S07]  /*2bb0*/  MOV R15, UR21 ;  /* 0x00000015000f7c02 */ /* 0x000fce0008000f00 */
[----:B------:R-:W-:Y:S01]  /*2bc0*/  @!P4 IMAD R12, R2, R11, UR12 ;  /* 0x0000000c020cce24 */ /* 0x000fe2000f8e020b */
[----:B------:R-:W-:Y:S01]  /*2bd0*/  MOV R11, 0x8 ;  /* 0x00000008000b7802 */ /* 0x000fe20000000f00 */
[----:B------:R-:W-:Y:S02]  /*2be0*/  @!P1 IMAD R10, R10, R15, UR12 ;  /* 0x0000000c0a0a9e24 */ /* 0x000fe4000f8e020f */
[----:B------:R-:W-:-:S04]  /*2bf0*/  @!P4 IMAD.WIDE.U32 R12, R12, R13, UR8 ;  /* 0x000000080c0cce25 */ /* 0x000fc8000f8e000d */
[----:B------:R-:W-:Y:S02]  /*2c00*/  @!P1 IMAD.WIDE.U32 R10, R10, R11, UR8 ;  /* 0x000000080a0a9e25 */ /* 0x000fe4000f8e000b */
[----:B------:R-:W3:Y:S04]  /*2c10*/  @!P4 LDG.E.64 R12, desc[UR14][R12.64] ;  /* 0x0000000e0c0cc981 */ /* 0x000ee8000c1e1b00 */
[----:B------:R-:W4:Y:S01]  /*2c20*/  @!P1 LDG.E.64 R10, desc[UR14][R10.64] ;  /* 0x0000000e0a0a9981 */ /* 0x000f22000c1e1b00 */
[----:B------:R-:W-:Y:S01]  /*2c30*/  IADD3 R2, PT, PT, R2, 0x2, RZ ;  /* 0x0000000202027810 */ /* 0x000fe20007ffe0ff */
[----:B---3--:R-:W-:Y:S01]  /*2c40*/  @!P4 FADD.FTZ R8, R8, R12 ;  /* 0x0000000c0808c221 */ /* 0x008fe20000010000 */
[----:B------:R-:W-:-:S03]  /*2c50*/  @!P4 FADD.FTZ R9, R9, R13 ;  /* 0x0000000d0909c221 */ /* 0x000fc60000010000 */
[----:B----4-:R-:W-:Y:S01]  /*2c60*/  @!P1 FADD.FTZ R8, R8, R10 ;  /* 0x0000000a08089221 */ /* 0x010fe20000010000 */
[----:B------:R-:W-:-:S07]  /*2c70*/  @!P1 FADD.FTZ R9, R9, R11 ;  /* 0x0000000b09099221 */ /* 0x000fce0000010000 */
.L_x_18:
[----:B------:R-:W-:Y:S01]  /*2c80*/  ISETP.EQ.OR P1, PT, R2, UR19, P3 ;  /* 0x0000001302007c0c */ /* 0x000fe20009f22670 */
[----:B------:R-:W-:Y:S03]  /*2c90*/  BSSY.RECONVERGENT B0, `(.L_x_12) ;  /* 0x000000a000007945 */ /* 0x000fe60003800200 */
[----:B------:R-:W-:-:S13]  /*2ca0*/  ISETP.NE.U32.OR P1, PT, R14, 0x1, P1 ;  /* 0x000000010e00780c */ /* 0x000fda0000f25470 */
[----:B------:R-:W-:Y:S05]  /*2cb0*/  @P1 BRA `(.L_x_19) ;  /* 0x00000000001c1947 */ /* 0x000fea0003800000 */
[----:B-1----:R-:W-:Y:S01]  /*2cc0*/  MOV R11, UR21 ;  /* 0x00000015000b7c02 */ /* 0x002fe20008000f00 */
[----:B------:R-:W-:-:S04]  /*2cd0*/  HFMA2 R13, -RZ, RZ, 0, 4.76837158203125e-07 ;  /* 0x00000008ff0d7431 */ /* 0x000fc800000001ff */
[----:B------:R-:W-:-:S04]  /*2ce0*/  IMAD R10, R2, R11, UR12 ;  /* 0x0000000c020a7e24 */ /* 0x000fc8000f8e020b */
[----:B------:R-:W-:-:S06]  /*2cf0*/  IMAD.WIDE.U32 R10, R10, R13, UR8 ;  /* 0x000000080a0a7e25 */ /* 0x000fcc000f8e000d */
[----:B------:R-:W3:Y:S02]  /*2d00*/  LDG.E.64 R10, desc[UR14][R10.64] ;  /* 0x0000000e0a0a7981 */ /* 0x000ee4000c1e1b00 */
[----:B---3--:R-:W-:Y:S01]  /*2d10*/  FADD.FTZ R8, R8, R10 ;  /* 0x0000000a08087221 */ /* 0x008fe20000010000 */
[----:B------:R-:W-:-:S07]  /*2d20*/  FADD.FTZ R9, R9, R11 ;  /* 0x0000000b09097221 */ /* 0x000fce0000010000 */
.L_x_19:
[----:B------:R-:W-:Y:S05]  /*2d30*/  BSYNC.RECONVERGENT B0 ;  /* 0x0000000000007941 */ /* 0x000fea0003800200 */
.L_x_12:
[----:B------:R-:W5:Y:S01]  /*2d40*/  S2UR UR7, SR_CgaCtaId ;  /* 0x00000000000779c3 */ /* 0x000f620000008800 */
[----:B------:R-:W-:Y:S02]  /*2d50*/  UMOV UR6, 0x400 ;  /* 0x0000040000067882 */ /* 0x000fe40000000000 */
[----:B-----5:R-:W-:-:S09]  /*2d60*/  ULEA UR6, UR7, UR6, 0x18 ;  /* 0x0000000607067291 */ /* 0x020fd2000f8ec0ff */
[----:B------:R2:W-:Y:S01]  /*2d70*/  @!P3 STS.64 [UR6+0xc0], R8 ;  /* 0x0000c008ff00b988 */ /* 0x0005e20008000a06 */
[----:B------:R-:W-:Y:S06]  /*2d80*/  BAR.SYNC.DEFER_BLOCKING 0x0 ;  /* 0x0000000000007b1d */ /* 0x000fec0000010000 */
[----:B01--4-:R-:W0:Y:S01]  /*2d90*/  LDS.64 R10, [UR6+0xc0] ;  /* 0x0000c006ff0a7984 */ /* 0x013e220008000a00 */
[----:B------:R-:W1:Y:S01]  /*2da0*/  LDCU UR6, c[0x0][0x42c] ;  /* 0x00008580ff0677ac */ /* 0x000e620008000800 */
[----:B------:R-:W-:Y:S05]  /*2db0*/  @!P2 BRA `(.L_x_20) ;  /* 0x000000000048a947 */ /* 0x000fea0003800000 */
[----:B------:R-:W-:Y:S01]  /*2dc0*/  FFMA.FTZ R6, R4, R3, R6 ;  /* 0x0000000304067223 */ /* 0x000fe20000010006 */
[----:B------:R-:W-:-:S03]  /*2dd0*/  FFMA.FTZ R7, R5, R0, R7 ;  /* 0x0000000005077223 */ /* 0x000fc60000010007 */
[----:B------:R-:W-:Y:S01]  /*2de0*/  FMUL.FTZ R2, R6, -1.4426950216293334961 ;  /* 0xbfb8aa3b06027820 */ /* 0x000fe20000410000 */
[----:B--23--:R-:W-:-:S05]  /*2df0*/  FMUL.FTZ R9, R7, -1.4426950216293334961 ;  /* 0xbfb8aa3b07097820 */ /* 0x00cfca0000410000 */
[----:B------:R-:W2:Y:S04]  /*2e00*/  MUFU.EX2 R2, R2 ;  /* 0x0000000200027308 */ /* 0x000ea80000000800 */
[----:B------:R-:W3:Y:S01]  /*2e10*/  MUFU.EX2 R9, R9 ;  /* 0x0000000900097308 */ /* 0x000ee20000000800 */
[----:B--2---:R-:W-:Y:S01]  /*2e20*/  FADD.FTZ R8, R2, 1 ;  /* 0x3f80000002087421 */ /* 0x004fe20000010000 */
[----:B---3--:R-:W-:-:S05]  /*2e30*/  FADD.FTZ R12, R9, 1 ;  /* 0x3f800000090c7421 */ /* 0x008fca0000010000 */
[----:B------:R-:W2:Y:S08]  /*2e40*/  MUFU.RCP R8, R8 ;  /* 0x0000000800087308 */ /* 0x000eb00000001000 */
[----:B------:R-:W3:Y:S01]  /*2e50*/  MUFU.RCP R13, R12 ;  /* 0x0000000c000d7308 */ /* 0x000ee20000001000 */
[----:B--2---:R-:W-:Y:S01]  /*2e60*/  FADD.FTZ R15, -R8, 1 ;  /* 0x3f800000080f7421 */ /* 0x004fe20000010100 */
[----:B------:R-:W-:-:S03]  /*2e70*/  FMUL.FTZ R37, R37, R8 ;  /* 0x0000000825257220 */ /* 0x000fc60000410000 */
[----:B------:R-:W-:Y:S01]  /*2e80*/  FFMA.FTZ R6, R6, R15, 1 ;  /* 0x3f80000006067423 */ /* 0x000fe2000001000f */
[----:B---3--:R-:W-:Y:S01]  /*2e90*/  FADD.FTZ R14, -R13, 1 ;  /* 0x3f8000000d0e7421 */ /* 0x008fe20000010100 */
[----:B------:R-:W-:Y:S02]  /*2ea0*/  FMUL.FTZ R34, R34, R13 ;  /* 0x0000000d22227220 */ /* 0x000fe40000410000 */
[----:B------:R-:W-:Y:S01]  /*2eb0*/  FMUL.FTZ R37, R37, R6 ;  /* 0x0000000625257220 */ /* 0x000fe20000410000 */
[----:B------:R-:W-:-:S04]  /*2ec0*/  FFMA.FTZ R7, R7, R14, 1 ;  /* 0x3f80000007077423 */ /* 0x000fc8000001000e */
[----:B------:R-:W-:-:S07]  /*2ed0*/  FMUL.FTZ R34, R34, R7 ;  /* 0x0000000722227220 */ /* 0x000fce0000410000 */
.L_x_20:
[----:B01----:R-:W-:Y:S01]  /*2ee0*/  FMUL.FTZ R10, R10, UR6 ;  /* 0x000000060a0a7c20 */ /* 0x003fe20008410000 */
[----:B------:R-:W-:Y:S01]  /*2ef0*/  FMUL.FTZ R11, R11, UR6 ;  /* 0x000000060b0b7c20 */ /* 0x000fe20008410000 */
[----:B------:R-:W-:Y:S04]  /*2f00*/  BSSY.RECONVERGENT B0, `(.L_x_21) ;  /* 0x0000014000007945 */ /* 0x000fe80003800200 */
[----:B------:R-:W-:Y:S05]  /*2f10*/  @P0 BRA `(.L_x_22) ;  /* 0x0000000000480947 */ /* 0x000fea0003800000 */
[----:B------:R-:W0:Y:S01]  /*2f20*/  LDCU.64 UR8, c[0x0][0x3f8] ;  /* 0x00007f00ff0877ac */ /* 0x000e220008000a00 */
[----:B------:R-:W-:Y:S01]  /*2f30*/  SHF.R.S32.HI R2, RZ, 0x1f, R39 ;  /* 0x0000001fff027819 */ /* 0x000fe20000011427 */
[-CC-:B------:R-:W-:Y:S01]  /*2f40*/  FFMA.FTZ R3, R3, R10.reuse, R11.reuse ;  /* 0x0000000a03037223 */ /* 0x180fe2000001000b */
[----:B------:R-:W-:Y:S01]  /*2f50*/  MOV R41, R43 ;  /* 0x0000002b00297202 */ /* 0x000fe20000000f00 */
[----:B------:R-:W1:Y:S01]  /*2f60*/  LDCU.64 UR6, c[0x0][0x380] ;  /* 0x00007000ff0677ac */ /* 0x000e620008000a00 */
[----:B------:R-:W-:Y:S01]  /*2f70*/  FFMA.FTZ R0, R0, R10, R11 ;  /* 0x0000000a00007223 */ /* 0x000fe2000001000b */
[----:B------:R-:W-:-:S03]  /*2f80*/  FFMA.FTZ R3, R4, R37, -R3 ;  /* 0x0000002504037223 */ /* 0x000fc60000010803 */
[----:B------:R-:W-:Y:S01]  /*2f90*/  FFMA.FTZ R0, R5, R34, -R0 ;  /* 0x0000002205007223 */ /* 0x000fe20000010800 */
[----:B------:R-:W-:-:S03]  /*2fa0*/  FMUL.FTZ R5, R3, UR17 ;  /* 0x0000001103057c20 */ /* 0x000fc60008410000 */
[----:B------:R-:W-:Y:S01]  /*2fb0*/  FMUL.FTZ R0, R0, UR17 ;  /* 0x0000001100007c20 */ /* 0x000fe20008410000 */
[----:B0-----:R-:W-:-:S04]  /*2fc0*/  IMAD R2, R2, UR8, RZ ;  /* 0x0000000802027c24 */ /* 0x001fc8000f8e02ff */
[----:B------:R-:W-:Y:S01]  /*2fd0*/  F2FP.BF16.F32.PACK_AB R5, R0, R5 ;  /* 0x000000050005723e */ /* 0x000fe200000010ff */
[----:B------:R-:W-:-:S04]  /*2fe0*/  IMAD.WIDE.U32 R40, R39, UR8, R40 ;  /* 0x0000000827287c25 */ /* 0x000fc8000f8e0028 */
[----:B------:R-:W-:Y:S01]  /*2ff0*/  IMAD R7, R39, UR9, R2 ;  /* 0x0000000927077c24 */ /* 0x000fe2000f8e0202 */
[----:B-1----:R-:W-:-:S04]  /*3000*/  LEA R2, P0, R40, UR6, 0x1 ;  /* 0x0000000628027c11 */ /* 0x002fc8000f8008ff */
[----:B------:R-:W-:-:S04]  /*3010*/  IADD3 R7, PT, PT, R41, R7, RZ ;  /* 0x0000000729077210 */ /* 0x000fc80007ffe0ff */
[----:B------:R-:W-:-:S05]  /*3020*/  LEA.HI.X R3, R40, UR7, R7, 0x1, P0 ;  /* 0x0000000728037c11 */ /* 0x000fca00080f0c07 */
[----:B------:R0:W-:Y:S02]  /*3030*/  STG.E desc[UR14][R2.64], R5 ;  /* 0x0000000502007986 */ /* 0x0001e4000c10190e */
.L_x_22:
[----:B------:R-:W-:Y:S05]  /*3040*/  BSYNC.RECONVERGENT B0 ;  /* 0x0000000000007941 */ /* 0x000fea0003800200 */
.L_x_21:
[----:B------:R-:W-:Y:S02]  /*3050*/  UIADD3 UR11, UPT, UPT, UR21, UR11, URZ ;  /* 0x0000000b150b7290 */ /* 0x000fe4000fffe0ff */
[----:B------:R-:W-:Y:S02]  /*3060*/  UIADD3 UR4, UPT, UPT, UR4, 0x1, URZ ;  /* 0x0000000104047890 */ /* 0x000fe4000fffe0ff */
[----:B------:R-:W-:-:S09]  /*3070*/  UISETP.GE.AND UP0, UPT, UR11, UR5, UPT ;  /* 0x000000050b00728c */ /* 0x000fd2000bf06270 */
[----:B------:R-:W-:Y:S05]  /*3080*/  BRA.U !UP0, `(.L_x_23) ;  /* 0xffffffd108707547 */ /* 0x000fea000b83ffff */
.L_x_1:
[----:B------:R-:W1:Y:S01]  /*3090*/  LDC R4, c[0x0][0x370] ;  /* 0x0000dc00ff047b82 */ /* 0x000e620000000800 */
[----:B------:R-:W-:Y:S01]  /*30a0*/  ISETP.NE.AND P2, PT, R35, RZ, PT ;  /* 0x000000ff2300720c */ /* 0x000fe20003f45270 */
[----:B------:R-:W-:Y:S06]  /*30b0*/  BSSY.RECONVERGENT B0, `(.L_x_24) ;  /* 0x0000011000007945 */ /* 0x000fec0003800200 */
[----:B------:R-:W4:Y:S08]  /*30c0*/  LDC R7, c[0x0][0x374] ;  /* 0x0000dd00ff077b82 */ /* 0x000f300000000800 */
[----:B0-----:R-:W0:Y:S01]  /*30d0*/  LDC.64 R2, c[0x0][0x3c8] ;  /* 0x0000f200ff027b82 */ /* 0x001e220000000a00 */
[----:B-1----:R-:W-:-:S02]  /*30e0*/  IADD3 R5, PT, PT, R4, -0x1, RZ ;  /* 0xffffffff04057810 */ /* 0x002fc40007ffe0ff */
[----:B------:R-:W-:Y:S02]  /*30f0*/  ISETP.NE.AND P1, PT, R4, 0x1, PT ;  /* 0x000000010400780c */ /* 0x000fe40003f25270 */
[----:B----4-:R-:W-:-:S04]  /*3100*/  IADD3 R0, PT, PT, R7, -0x1, RZ ;  /* 0xffffffff07007810 */ /* 0x010fc80007ffe0ff */
[----:B------:R-:W-:Y:S02]  /*3110*/  ISETP.NE.AND P0, PT, R0, UR12, PT ;  /* 0x0000000c00007c0c */ /* 0x000fe4000bf05270 */
[----:B------:R-:W-:Y:S02]  /*3120*/  SHF.L.U32 R0, R7, 0x1, RZ ;  /* 0x0000000107007819 */ /* 0x000fe400000006ff */
[----:B------:R-:W-:Y:S02]  /*3130*/  ISETP.NE.OR P0, PT, R5, UR19, P0 ;  /* 0x0000001305007c0c */ /* 0x000fe40008705670 */
[----:B------:R-:W-:-:S05]  /*3140*/  SEL R5, R0, RZ, P1 ;  /* 0x000000ff00057207 */ /* 0x000fca0000800000 */
[----:B0-----:R-:W-:Y:S01]  /*3150*/  IMAD.WIDE.U32 R2, R5, 0x4, R2 ;  /* 0x0000000405027825 */ /* 0x001fe200078e0002 */
[----:B------:R-:W-:Y:S06]  /*3160*/  @P2 BRA `(.L_x_25) ;  /* 0x0000000000142947 */ /* 0x000fec0003800000 */
[----:B------:R-:W-:Y:S01]  /*3170*/  HFMA2 R5, -RZ, RZ, 0, 5.9604644775390625e-08 ;  /* 0x00000001ff057431 */ /* 0x000fe200000001ff */
[----:B------:R-:W-:Y:S06]  /*3180*/  MEMBAR.ALL.GPU ;  /* 0x0000000000007992 */ /* 0x000fec000000a000 */
[----:B------:R-:W-:-:S00]  /*3190*/  ERRBAR ;  /* 0x00000000000079ab */ /* 0x000fc00000000000 */
[----:B------:R-:W-:Y:S06]  /*31a0*/  CGAERRBAR ;  /* 0x00000000000075ab */ /* 0x000fec0000000000 */
[----:B------:R0:W-:Y:S02]  /*31b0*/  REDG.E.ADD.S32.STRONG.GPU desc[UR14][R2.64], R5 ;  /* 0x000000050200798e */ /* 0x0001e4000c12e30e */
.L_x_25:
[----:B------:R-:W-:Y:S05]  /*31c0*/  BSYNC.RECONVERGENT B0 ;  /* 0x0000000000007941 */ /* 0x000fea0003800200 */
.L_x_24:
[----:B------:R-:W-:Y:S05]  /*31d0*/  @P0 EXIT ;  /* 0x000000000000094d */ /* 0x000fea0003800000 */
[----:B------:R-:W-:Y:S05]  /*31e0*/  @P2 BRA `(.L_x_26) ;  /* 0x0000000000202947 */ /* 0x000fea0003800000 */
[----:B------:R-:W-:-:S05]  /*31f0*/  IMAD R0, R4, R7, RZ ;  /* 0x0000000704007224 */ /* 0x000fca00078e02ff */
[----:B------:R-:W-:-:S13]  /*3200*/  ISETP.NE.AND P0, PT, R0, -0x1, PT ;  /* 0xffffffff0000780c */ /* 0x000fda0003f05270 */
[----:B------:R-:W-:Y:S05]  /*3210*/  @!P0 BRA `(.L_x_26) ;  /* 0x0000000000148947 */ /* 0x000fea0003800000 */
.L_x_27:
[----:B0-----:R-:W4:Y:S04]  /*3220*/  LDG.E.STRONG.GPU R5, desc[UR14][R2.64] ;  /* 0x0000000e02057981 */ /* 0x001f28000c1ef900 */
[----:B----4-:R-:W-:Y:S01]  /*3230*/  CCTL.IVALL ;  /* 0x00000000ff00798f */ /* 0x010fe20002000000 */
[----:B------:R-:W-:Y:S05]  /*3240*/  YIELD ;  /* 0x0000000000007946 */ /* 0x000fea0003800000 */
[----:B------:R-:W-:-:S13]  /*3250*/  ISETP.NE.AND P0, PT, R5, R0, PT ;  /* 0x000000000500720c */ /* 0x000fda0003f05270 */
[----:B------:R-:W-:Y:S05]  /*3260*/  @P0 BRA `(.L_x_27) ;  /* 0xfffffffc00ec0947 */ /* 0x000fea000383ffff */
.L_x_26:
[----:B------:R-:W-:Y:S05]  /*3270*/  WARPSYNC.ALL ;  /* 0x0000000000007948 */ /* 0x000fea0003800000 */
[----:B------:R-:W1:Y:S02]  /*3280*/  LDCU.64 UR10, c[0x0][0x3f8] ;  /* 0x00007f00ff0a77ac */ /* 0x000e640008000a00 */
[----:B-1----:R-:W-:-:S04]  /*3290*/  ULEA.HI UR8, UP0, UR11, UR10, URZ, 0x1 ;  /* 0x0000000a0b087291 */ /* 0x002fc8000f8108ff */
[----:B------:R-:W-:-:S04]  /*32a0*/  UIADD3.X UR9, UPT, UPT, URZ, UR11, URZ, UP0, !UPT ;  /* 0x0000000bff097290 */ /* 0x000fc800087fe4ff */
[----:B------:R-:W-:Y:S02]  /*32b0*/  USHF.R.S64 UR8, UR8, 0x1, UR9 ;  /* 0x0000000108087899 */ /* 0x000fe40008001009 */
[----:B------:R-:W-:Y:S01]  /*32c0*/  USHF.R.S32.HI UR9, URZ, 0x1, UR9 ;  /* 0x00000001ff097899 */ /* 0x000fe20008011409 */
[----:B------:R-:W-:Y:S03]  /*32d0*/  BAR.SYNC.DEFER_BLOCKING 0x0 ;  /* 0x0000000000007b1d */ /* 0x000fe60000010000 */
[----:B------:R-:W-:Y:S02]  /*32e0*/  ISETP.LT.U32.AND P0, PT, R35, UR8, PT ;  /* 0x0000000823007c0c */ /* 0x000fe4000bf01070 */
[----:B------:R-:W-:-:S04]  /*32f0*/  MOV R0, UR9 ;  /* 0x0000000900007c02 */ /* 0x000fc80008000f00 */
[----:B------:R-:W-:-:S13]  /*3300*/  ISETP.GT.AND.EX P0, PT, R0, RZ, PT, P0 ;  /* 0x000000ff0000720c */ /* 0x000fda0003f04300 */
[----:B------:R-:W-:Y:S05]  /*3310*/  @!P0 EXIT ;  /* 0x000000000000894d */ /* 0x000fea0003800000 */
[----:B0-----:R-:W-:Y:S01]  /*3320*/  IADD3 R2, P1, PT, R35, 0x280, RZ ;  /* 0x0000028023027810 */ /* 0x001fe20007f3e0ff */
[----:B------:R-:W-:Y:S01]  /*3330*/  UIMAD.WIDE.U32 UR4, UR10, 0x3, URZ ;  /* 0x000000030a0478a5 */ /* 0x000fe2000f8e00ff */
[----:B------:R-:W-:Y:S01]  /*3340*/  MOV R0, RZ ;  /* 0x000000ff00007202 */ /* 0x000fe20000000f00 */
[----:B------:R-:W-:Y:S01]  /*3350*/  UIMAD UR6, UR11, 0x3, URZ ;  /* 0x000000030b0678a4 */ /* 0x000fe2000f8e02ff */
[----:B------:R-:W-:Y:S01]  /*3360*/  MOV R4, UR9 ;  /* 0x0000000900047c02 */ /* 0x000fe20008000f00 */
[----:B------:R-:W-:Y:S01]  /*3370*/  BSSY.RECONVERGENT B0, `(.L_x_28) ;  /* 0x000005e000007945 */ /* 0x000fe20003800200 */
[----:B------:R-:W-:Y:S01]  /*3380*/  ISETP.LT.U32.AND P0, PT, R2, UR8, PT ;  /* 0x0000000802007c0c */ /* 0x000fe2000bf01070 */
[----:B------:R-:W-:Y:S01]  /*3390*/  UIADD3 UR6, UPT, UPT, UR5, UR6, URZ ;  /* 0x0000000605067290 */ /* 0x000fe2000fffe0ff */
[----:B--23--:R-:W-:-:S03]  /*33a0*/  IADD3.X R9, PT, PT, RZ, R0, RZ, P1, !PT ;  /* 0x00000000ff097210 */ /* 0x00cfc60000ffe4ff */
[----:B------:R-:W-:Y:S01]  /*33b0*/  ULEA.HI UR4, UP0, UR6, UR4, URZ, 0x1 ;  /* 0x0000000406047291 */ /* 0x000fe2000f8108ff */
[----:B------:R-:W-:-:S03]  /*33c0*/  ISETP.GT.AND.EX P0, PT, R4, R9, PT, P0 ;  /* 0x000000090400720c */ /* 0x000fc60003f04300 */
[----:B------:R-:W-:Y:S01]  /*33d0*/  UIADD3.X UR7, UPT, UPT, URZ, UR6, URZ, UP0, !UPT ;  /* 0x00000006ff077290 */ /* 0x000fe200087fe4ff */
[----:B------:R-:W-:Y:S02]  /*33e0*/  SEL R2, R2, UR8, !P0 ;  /* 0x0000000802027c07 */ /* 0x000fe4000c000000 */
[----:B------:R-:W-:Y:S01]  /*33f0*/  SEL R9, R9, UR9, !P0 ;  /* 0x0000000909097c07 */ /* 0x000fe2000c000000 */
[----:B------:R-:W-:Y:S01]  /*3400*/  USHF.R.S64 UR6, UR4, 0x1, UR7 ;  /* 0x0000000104067899 */ /* 0x000fe20008001007 */
[----:B------:R-:W-:Y:S01]  /*3410*/  IADD3 R2, P0, PT, R2, -0x280, RZ ;  /* 0xfffffd8002027810 */ /* 0x000fe20007f1e0ff */
[----:B------:R-:W-:-:S03]  /*3420*/  USHF.R.S32.HI UR7, URZ, 0x1, UR7 ;  /* 0x00000001ff077899 */ /* 0x000fc60008011407 */
[----:B------:R-:W-:Y:S02]  /*3430*/  IADD3.X R9, PT, PT, R9, -0x1, RZ, P0, !PT ;  /* 0xffffffff09097810 */ /* 0x000fe400007fe4ff */
[----:B------:R-:W-:-:S04]  /*3440*/  ISETP.NE.U32.AND P0, PT, R2, R35, PT ;  /* 0x000000230200720c */ /* 0x000fc80003f05070 */
[----:B------:R-:W-:-:S04]  /*3450*/  ISETP.NE.AND.EX P0, PT, R9, R0, PT, P0 ;  /* 0x000000000900720c */ /* 0x000fc80003f05300 */
[----:B------:R-:W-:-:S04]  /*3460*/  SEL R8, RZ, 0x1, !P0 ;  /* 0x00000001ff087807 */ /* 0x000fc80004000000 */
[----:B------:R-:W-:-:S04]  /*3470*/  IADD3 R7, P0, P1, R2, -R8, -R35 ;  /* 0x8000000802077210 */ /* 0x000fc8000791e823 */
[----:B------:R-:W-:-:S05]  /*3480*/  IADD3.X R9, PT, PT, R9, -0x1, ~R0, P0, P1 ;  /* 0xffffffff09097810 */ /* 0x000fca00007e2c00 */
[----:B------:R-:W-:-:S04]  /*3490*/  IMAD.WIDE.U32 R2, R9, -0x33333333, RZ ;  /* 0xcccccccd09027825 */ /* 0x000fc800078e00ff */
[----:B------:R-:W-:-:S04]  /*34a0*/  IMAD.WIDE.U32 R4, P0, R7, -0x33333334, R2 ;  /* 0xcccccccc07047825 */ /* 0x000fc80007800002 */
[----:B------:R-:W-:Y:S01]  /*34b0*/  IMAD.WIDE.U32 R2, R7, -0x33333333, RZ ;  /* 0xcccccccd07027825 */ /* 0x000fe200078e00ff */
[----:B------:R-:W-:Y:S02]  /*34c0*/  IADD3.X R7, PT, PT, RZ, RZ, RZ, P0, !PT ;  /* 0x000000ffff077210 */ /* 0x000fe400007fe4ff */
[----:B------:R-:W-:Y:S02]  /*34d0*/  MOV R6, R5 ;  /* 0x0000000500067202 */ /* 0x000fe40000000f00 */
[----:B------:R-:W-:-:S05]  /*34e0*/  IADD3 RZ, P0, PT, R3, R4, RZ ;  /* 0x0000000403ff7210 */ /* 0x000fca0007f1e0ff */
[----:B------:R-:W-:-:S05]  /*34f0*/  IMAD.WIDE.U32.X R2, R9, -0x33333334, R6, P0 ;  /* 0xcccccccc09027825 */ /* 0x000fca00000e0406 */
[----:B------:R-:W-:-:S04]  /*3500*/  SHF.R.U64 R2, R2, 0x9, R3 ;  /* 0x0000000902027819 */ /* 0x000fc80000001203 */
[----:B------:R-:W-:-:S04]  /*3510*/  IADD3 R2, P0, PT, R2, R8, RZ ;  /* 0x0000000802027210 */ /* 0x000fc80007f1e0ff */
[----:B------:R-:W-:Y:S02]  /*3520*/  LOP3.LUT R4, R2, 0x3, RZ, 0xc0, !PT ;  /* 0x0000000302047812 */ /* 0x000fe400078ec0ff */
[----:B------:R-:W-:Y:S02]  /*3530*/  LEA.HI.X R3, R3, RZ, RZ, 0x17, P0 ;  /* 0x000000ff03037211 */ /* 0x000fe400000fbcff */
[----:B------:R-:W-:Y:S02]  /*3540*/  ISETP.NE.U32.AND P1, PT, R4, 0x3, PT ;  /* 0x000000030400780c */ /* 0x000fe40003f25070 */
[----:B------:R-:W-:Y:S02]  /*3550*/  ISETP.GE.U32.AND P0, PT, R2, 0x3, PT ;  /* 0x000000030200780c */ /* 0x000fe40003f06070 */
[----:B------:R-:W-:Y:S02]  /*3560*/  ISETP.NE.AND.EX P1, PT, RZ, RZ, PT, P1 ;  /* 0x000000ffff00720c */ /* 0x000fe40003f25310 */
[----:B------:R-:W-:-:S11]  /*3570*/  ISETP.GE.U32.AND.EX P0, PT, R3, RZ, PT, P0 ;  /* 0x000000ff0300720c */ /* 0x000fd60003f06100 */
[----:B------:R-:W-:Y:S05]  /*3580*/  @!P1 BRA `(.L_x_29) ;  /* 0x0000000000f09947 */ /* 0x000fea0003800000 */
[----:B------:R-:W0:Y:S01]  /*3590*/  LDCU.64 UR4, c[0x0][0x3d8] ;  /* 0x00007b00ff0477ac */ /* 0x000e220008000a00 */
[----:B------:R-:W-:Y:S02]  /*35a0*/  IADD3 R9, PT, PT, R2, 0x1, RZ ;  /* 0x0000000102097810 */ /* 0x000fe40007ffe0ff */
[----:B------:R-:W-:Y:S01]  /*35b0*/  MOV R22, UR6 ;  /* 0x0000000600167c02 */ /* 0x000fe20008000f00 */
[----:B------:R-:W1:Y:S01]  /*35c0*/  LDCU.64 UR12, c[0x0][0x390] ;  /* 0x00007200ff0c77ac */ /* 0x000e620008000a00 */
[----:B------:R-:W-:Y:S02]  /*35d0*/  MOV R5, UR7 ;  /* 0x0000000700057c02 */ /* 0x000fe40008000f00 */
[----:B------:R-:W-:Y:S01]  /*35e0*/  MOV R26, UR8 ;  /* 0x00000008001a7c02 */ /* 0x000fe20008000f00 */
[----:B------:R-:W2:Y:S01]  /*35f0*/  LDCU.64 UR16, c[0x0][0x388] ;  /* 0x00007100ff1077ac */ /* 0x000ea20008000a00 */
[----:B------:R-:W-:Y:S02]  /*3600*/  MOV R3, UR9 ;  /* 0x0000000900037c02 */ /* 0x000fe40008000f00 */
[----:B------:R-:W-:-:S02]  /*3610*/  LOP3.LUT R9, R9, 0x3, RZ, 0xc0, !PT ;  /* 0x0000000309097812 */ /* 0x000fc400078ec0ff */
[----:B------:R-:W-:Y:S02]  /*3620*/  MOV R2, UR10 ;  /* 0x0000000a00027c02 */ /* 0x000fe40008000f00 */
[----:B------:R-:W-:Y:S02]  /*3630*/  MOV R6, R35 ;  /* 0x0000002300067202 */ /* 0x000fe40000000f00 */
[----:B------:R-:W-:Y:S02]  /*3640*/  MOV R7, R0 ;  /* 0x0000000000077202 */ /* 0x000fe40000000f00 */
[C---:B0-----:R-:W-:Y:S01]  /*3650*/  LEA R4, P1, R35.reuse, UR4, 0x2 ;  /* 0x0000000423047c11 */ /* 0x041fe2000f8210ff */
[----:B------:R-:W-:Y:S01]  /*3660*/  UMOV UR4, URZ ;  /* 0x000000ff00047c82 */ /* 0x000fe20008000000 */
[----:B------:R-:W-:Y:S01]  /*3670*/  SHF.L.U32 R18, R35, 0x3, RZ ;  /* 0x0000000323127819 */ /* 0x000fe200000006ff */
[----:B------:R-:W-:Y:S01]  /*3680*/  IMAD.WIDE.U32 R6, R9, 0x280, R6 ;  /* 0x0000028009067825 */ /* 0x000fe200078e0006 */
[----:B------:R-:W-:-:S02]  /*3690*/  SHF.L.U64.HI R22, R22, 0x2, R5 ;  /* 0x0000000216167819 */ /* 0x000fc40000010205 */
[C-C-:B------:R-:W-:Y:S01]  /*36a0*/  LEA.HI.X R5, R35.reuse, UR5, R0.reuse, 0x2, P1 ;  /* 0x0000000523057c11 */ /* 0x140fe200088f1400 */
[----:B------:R-:W-:Y:S01]  /*36b0*/  USHF.L.U32 UR5, UR11, 0x2, URZ ;  /* 0x000000020b057899 */ /* 0x000fe200080006ff */
[----:B------:R-:W-:Y:S01]  /*36c0*/  SHF.L.U64.HI R26, R26, 0x2, R3 ;  /* 0x000000021a1a7819 */ /* 0x000fe20000010203 */
[----:B------:R-:W-:Y:S01]  /*36d0*/  IMAD.WIDE.U32 R2, R2, 0x4, RZ ;  /* 0x0000000402027825 */ /* 0x000fe200078e00ff */
[----:B------:R-:W-:Y:S02]  /*36e0*/  SHF.L.U64.HI R19, R35, 0x3, R0 ;  /* 0x0000000323137819 */ /* 0x000fe40000010200 */
[C---:B-1----:R-:W-:Y:S02]  /*36f0*/  IADD3 R20, P1, PT, R18.reuse, UR12, RZ ;  /* 0x0000000c12147c10 */ /* 0x042fe4000ff3e0ff */
[----:B--2---:R-:W-:Y:S02]  /*3700*/  IADD3 R18, P2, PT, R18, UR16, RZ ;  /* 0x0000001012127c10 */ /* 0x004fe4000ff5e0ff */
[----:B------:R-:W-:-:S02]  /*3710*/  IADD3 R16, P3, PT, RZ, -R9, RZ ;  /* 0x80000009ff107210 */ /* 0x000fc40007f7e0ff */
[----:B------:R-:W-:Y:S02]  /*3720*/  IADD3.X R21, PT, PT, R19, UR13, RZ, P1, !PT ;  /* 0x0000000d13157c10 */ /* 0x000fe40008ffe4ff */
[----:B------:R-:W-:Y:S02]  /*3730*/  IADD3 R0, PT, PT, R7, UR4, RZ ;  /* 0x0000000407007c10 */ /* 0x000fe4000fffe0ff */
[----:B------:R-:W-:Y:S02]  /*3740*/  MOV R35, R6 ;  /* 0x0000000600237202 */ /* 0x000fe40000000f00 */
[----:B------:R-:W-:Y:S02]  /*3750*/  IADD3.X R19, PT, PT, R19, UR17, RZ, P2, !PT ;  /* 0x0000001113137c10 */ /* 0x000fe400097fe4ff */
[----:B------:R-:W-:Y:S02]  /*3760*/  IADD3 R24, PT, PT, R3, UR5, RZ ;  /* 0x0000000503187c10 */ /* 0x000fe4000fffe0ff */
[----:B------:R-:W-:-:S07]  /*3770*/  IADD3.X R17, PT, PT, RZ, -0x1, RZ, P3, !PT ;  /* 0xffffffffff117810 */ /* 0x000fce0001ffe4ff */
.L_x_30:
[----:B0-----:R-:W-:Y:S01]  /*3780*/  MOV R7, UR8 ;  /* 0x0000000800077c02 */ /* 0x001fe20008000f00 */
[----:B------:R-:W2:Y:S01]  /*3790*/  LDG.E R12, desc[UR14][R4.64] ;  /* 0x0000000e040c7981 */ /* 0x000ea2000c1e1900 */
[----:B------:R-:W-:Y:S02]  /*37a0*/  MOV R11, UR6 ;  /* 0x00000006000b7c02 */ /* 0x000fe40008000f00 */
[----:B------:R-:W-:Y:S02]  /*37b0*/  LEA R6, P1, R7, R4, 0x2 ;  /* 0x0000000407067211 */ /* 0x000fe400078210ff */
[----:B------:R-:W-:Y:S02]  /*37c0*/  IADD3 R8, P2, PT, R4, R2, RZ ;  /* 0x0000000204087210 */ /* 0x000fe40007f5e0ff */
[----:B------:R-:W-:Y:S02]  /*37d0*/  LEA R10, P3, R11, R4, 0x2 ;  /* 0x000000040b0a7211 */ /* 0x000fe400078610ff */
[----:B------:R-:W-:-:S02]  /*37e0*/  IADD3.X R7, PT, PT, R5, R26, RZ, P1, !PT ;  /* 0x0000001a05077210 */ /* 0x000fc40000ffe4ff */
[C---:B------:R-:W-:Y:S02]  /*37f0*/  IADD3.X R9, PT, PT, R5.reuse, R24, RZ, P2, !PT ;  /* 0x0000001805097210 */ /* 0x040fe400017fe4ff */
[----:B------:R-:W-:Y:S01]  /*3800*/  IADD3.X R11, PT, PT, R5, R22, RZ, P3, !PT ;  /* 0x00000016050b7210 */ /* 0x000fe20001ffe4ff */
[----:B------:R0:W2:Y:S04]  /*3810*/  LDG.E R13, desc[UR14][R6.64] ;  /* 0x0000000e060d7981 */ /* 0x0000a8000c1e1900 */
[----:B------:R1:W3:Y:S04]  /*3820*/  LDG.E R14, desc[UR14][R8.64] ;  /* 0x0000000e080e7981 */ /* 0x0002e8000c1e1900 */
[----:B------:R-:W3:Y:S01]  /*3830*/  LDG.E R15, desc[UR14][R10.64] ;  /* 0x0000000e0a0f7981 */ /* 0x000ee2000c1e1900 */
[----:B0-----:R-:W-:-:S02]  /*3840*/  MOV R6, R18 ;  /* 0x0000001200067202 */ /* 0x001fc40000000f00 */
[----:B------:R-:W-:Y:S02]  /*3850*/  MOV R7, R19 ;  /* 0x0000001300077202 */ /* 0x000fe40000000f00 */
[----:B-1----:R-:W-:Y:S02]  /*3860*/  MOV R8, R20 ;  /* 0x0000001400087202 */ /* 0x002fe40000000f00 */
[----:B------:R-:W-:Y:S02]  /*3870*/  MOV R9, R21 ;  /* 0x0000001500097202 */ /* 0x000fe40000000f00 */
[----:B------:R-:W-:-:S04]  /*3880*/  IADD3 R16, P1, PT, R16, 0x1, RZ ;  /* 0x0000000110107810 */ /* 0x000fc80007f3e0ff */
[----:B------:R-:W-:Y:S02]  /*3890*/  IADD3.X R17, PT, PT, RZ, R17, RZ, P1, !PT ;  /* 0x00000011ff117210 */ /* 0x000fe40000ffe4ff */
[----:B------:R-:W-:-:S04]  /*38a0*/  ISETP.NE.U32.AND P1, PT, R16, RZ, PT ;  /* 0x000000ff1000720c */ /* 0x000fc80003f25070 */
[----:B------:R-:W-:Y:S02]  /*38b0*/  ISETP.NE.AND.EX P1, PT, R17, RZ, PT, P1 ;  /* 0x000000ff1100720c */ /* 0x000fe40003f25310 */
[----:B------:R-:W-:Y:S02]  /*38c0*/  IADD3 R20, P3, PT, R20, 0x1400, RZ ;  /* 0x0000140014147810 */ /* 0x000fe40007f7e0ff */
[----:B------:R-:W-:Y:S02]  /*38d0*/  IADD3 R18, P4, PT, R18, 0x1400, RZ ;  /* 0x0000140012127810 */ /* 0x000fe40007f9e0ff */
[----:B------:R-:W-:Y:S02]  /*38e0*/  IADD3 R4, P2, PT, R4, 0xa00, RZ ;  /* 0x00000a0004047810 */ /* 0x000fe40007f5e0ff */
[----:B------:R-:W-:Y:S02]  /*38f0*/  IADD3.X R21, PT, PT, RZ, R21, RZ, P3, !PT ;  /* 0x00000015ff157210 */ /* 0x000fe40001ffe4ff */
[----:B------:R-:W-:-:S02]  /*3900*/  IADD3.X R19, PT, PT, RZ, R19, RZ, P4, !PT ;  /* 0x00000013ff137210 */ /* 0x000fc400027fe4ff */
[----:B------:R-:W-:Y:S01]  /*3910*/  IADD3.X R5, PT, PT, RZ, R5, RZ, P2, !PT ;  /* 0x00000005ff057210 */ /* 0x000fe200017fe4ff */
[----:B--2---:R0:W-:Y:S04]  /*3920*/  STG.E.64 desc[UR14][R6.64], R12 ;  /* 0x0000000c06007986 */ /* 0x0041e8000c101b0e */
[----:B---3--:R0:W-:Y:S01]  /*3930*/  STG.E.64 desc[UR14][R8.64], R14 ;  /* 0x0000000e08007986 */ /* 0x0081e2000c101b0e */
[----:B------:R-:W-:Y:S05]  /*3940*/  @P1 BRA `(.L_x_30) ;  /* 0xfffffffc008c1947 */ /* 0x000fea000383ffff */
.L_x_29:
[----:B------:R-:W-:Y:S05]  /*3950*/  BSYNC.RECONVERGENT B0 ;  /* 0x0000000000007941 */ /* 0x000fea0003800200 */
.L_x_28:
[----:B------:R-:W-:Y:S05]  /*3960*/  @!P0 EXIT ;  /* 0x000000000000894d */ /* 0x000fea0003800000 */
[----:B------:R-:W-:Y:S01]  /*3970*/  BSSY.RECONVERGENT B0, `(.L_x_31) ;  /* 0x000005c000007945 */ /* 0x000fe20003800200 */
[----:B------:R-:W-:Y:S02]  /*3980*/  USHF.L.U64.HI UR5, UR10, 0x2, UR11 ;  /* 0x000000020a057899 */ /* 0x000fe4000801020b */
[----:B------:R-:W-:Y:S02]  /*3990*/  USHF.L.U32 UR4, UR10, 0x2, URZ ;  /* 0x000000020a047899 */ /* 0x000fe400080006ff */
[----:B------:R-:W-:Y:S01]  /*39a0*/  USHF.L.U64.HI UR7, UR6, 0x2, UR7 ;  /* 0x0000000206077899 */ /* 0x000fe20008010207 */
[----:B------:R-:W1:Y:S01]  /*39b0*/  LDCU.64 UR12, c[0x0][0x3d8] ;  /* 0x00007b00ff0c77ac */ /* 0x000e620008000a00 */
[----:B------:R-:W2:Y:S01]  /*39c0*/  LDCU.64 UR16, c[0x0][0x388] ;  /* 0x00007100ff1077ac */ /* 0x000ea20008000a00 */
[----:B------:R-:W3:Y:S01]  /*39d0*/  LDCU.64 UR18, c[0x0][0x390] ;  /* 0x00007200ff1277ac */ /* 0x000ee20008000a00 */
[----:B------:R-:W-:Y:S02]  /*39e0*/  USHF.L.U64.HI UR10, UR8, 0x2, UR9 ;  /* 0x00000002080a7899 */ /* 0x000fe40008010209 */
[----:B------:R-:W-:-:S02]  /*39f0*/  USHF.L.U32 UR11, UR8, 0x2, URZ ;  /* 0x00000002080b7899 */ /* 0x000fc400080006ff */
[----:B------:R-:W-:-:S12]  /*3a00*/  USHF.L.U32 UR6, UR6, 0x2, URZ ;  /* 0x0000000206067899 */ /* 0x000fd800080006ff */
.L_x_32:
[C---:B----4-:R-:W-:Y:S02]  /*3a10*/  SHF.L.U32 R11, R35.reuse, 0x2, RZ ;  /* 0x00000002230b7819 */ /* 0x050fe400000006ff */
[----:B0-----:R-:W-:Y:S02]  /*3a20*/  SHF.L.U64.HI R13, R35, 0x2, R0 ;  /* 0x00000002230d7819 */ /* 0x001fe40000010200 */
[----:B-1----:R-:W-:-:S04]  /*3a30*/  IADD3 R2, P0, PT, R11, UR12, RZ ;  /* 0x0000000c0b027c10 */ /* 0x002fc8000ff1e0ff */
[----:B------:R-:W-:Y:S02]  /*3a40*/  IADD3.X R3, PT, PT, R13, UR13, RZ, P0, !PT ;  /* 0x0000000d0d037c10 */ /* 0x000fe400087fe4ff */
[C---:B------:R-:W-:Y:S02]  /*3a50*/  IADD3 R4, P0, PT, R2.reuse, UR11, RZ ;  /* 0x0000000b02047c10 */ /* 0x040fe4000ff1e0ff */
[C---:B------:R-:W-:Y:S01]  /*3a60*/  IADD3 R8, P1, PT, R2.reuse, UR6, RZ ;  /* 0x0000000602087c10 */ /* 0x040fe2000ff3e0ff */
[----:B------:R0:W4:Y:S01]  /*3a70*/  LDG.E R16, desc[UR14][R2.64] ;  /* 0x0000000e02107981 */ /* 0x000122000c1e1900 */
[C---:B------:R-:W-:Y:S02]  /*3a80*/  IADD3.X R5, PT, PT, R3.reuse, UR10, RZ, P0, !PT ;  /* 0x0000000a03057c10 */ /* 0x040fe400087fe4ff */
[----:B------:R-:W-:Y:S02]  /*3a90*/  IADD3 R6, P0, PT, R2, UR4, RZ ;  /* 0x0000000402067c10 */ /* 0x000fe4000ff1e0ff */
[C---:B------:R-:W-:Y:S01]  /*3aa0*/  IADD3.X R9, PT, PT, R3.reuse, UR7, RZ, P1, !PT ;  /* 0x0000000703097c10 */ /* 0x040fe20008ffe4ff */
[----:B------:R1:W4:Y:S01]  /*3ab0*/  LDG.E R17, desc[UR14][R4.64] ;  /* 0x0000000e04117981 */ /* 0x000322000c1e1900 */
[----:B------:R-:W-:-:S03]  /*3ac0*/  IADD3.X R7, PT, PT, R3, UR5, RZ, P0, !PT ;  /* 0x0000000503077c10 */ /* 0x000fc600087fe4ff */
[----:B------:R-:W5:Y:S04]  /*3ad0*/  LDG.E R19, desc[UR14][R8.64] ;  /* 0x0000000e08137981 */ /* 0x000f68000c1e1900 */
[----:B------:R1:W5:Y:S01]  /*3ae0*/  LDG.E R18, desc[UR14][R6.64] ;  /* 0x0000000e06127981 */ /* 0x000362000c1e1900 */
[C---:B------:R-:W-:Y:S02]  /*3af0*/  SHF.L.U32 R10, R35.reuse, 0x3, RZ ;  /* 0x00000003230a7819 */ /* 0x040fe400000006ff */
[----:B------:R-:W-:Y:S02]  /*3b00*/  SHF.L.U64.HI R0, R35, 0x3, R0 ;  /* 0x0000000323007819 */ /* 0x000fe40000010200 */
[----:B------:R-:W-:Y:S02]  /*3b10*/  LOP3.LUT R14, R10, 0xfffffff8, RZ, 0xc0, !PT ;  /* 0xfffffff80a0e7812 */ /* 0x000fe400078ec0ff */
[----:B------:R-:W-:-:S02]  /*3b20*/  LOP3.LUT R11, R11, 0xfffffffc, RZ, 0xc0, !PT ;  /* 0xfffffffc0b0b7812 */ /* 0x000fc400078ec0ff */
[----:B0-----:R-:W-:Y:S02]  /*3b30*/  LOP3.LUT R3, R0, 0x3, RZ, 0xc0, !PT ;  /* 0x0000000300037812 */ /* 0x001fe400078ec0ff */
[C---:B--2---:R-:W-:Y:S02]  /*3b40*/  IADD3 R12, P0, PT, R14.reuse, UR16, RZ ;  /* 0x000000100e0c7c10 */ /* 0x044fe4000ff1e0ff */
[----:B------:R-:W-:Y:S02]  /*3b50*/  LOP3.LUT R2, R13, 0x3, RZ, 0xc0, !PT ;  /* 0x000000030d027812 */ /* 0x000fe400078ec0ff */
[----:B---3--:R-:W-:Y:S02]  /*3b60*/  IADD3 R14, P1, PT, R14, UR18, RZ ;  /* 0x000000120e0e7c10 */ /* 0x008fe4000ff3e0ff */
[----:B-1----:R-:W-:Y:S02]  /*3b70*/  IADD3 R4, P2, PT, R11, UR12, RZ ;  /* 0x0000000c0b047c10 */ /* 0x002fe4000ff5e0ff */
[----:B------:R-:W-:-:S02]  /*3b80*/  IADD3.X R13, PT, PT, R3, UR17, RZ, P0, !PT ;  /* 0x00000011030d7c10 */ /* 0x000fc400087fe4ff */
[----:B------:R-:W-:Y:S02]  /*3b90*/  IADD3.X R15, PT, PT, R3, UR19, RZ, P1, !PT ;  /* 0x00000013030f7c10 */ /* 0x000fe40008ffe4ff */
[----:B------:R-:W-:Y:S02]  /*3ba0*/  IADD3.X R5, PT, PT, R2, UR13, RZ, P2, !PT ;  /* 0x0000000d02057c10 */ /* 0x000fe400097fe4ff */
[C---:B------:R-:W-:Y:S02]  /*3bb0*/  IADD3 R6, P0, PT, R4.reuse, UR11, RZ ;  /* 0x0000000b04067c10 */ /* 0x040fe4000ff1e0ff */
[C---:B------:R-:W-:Y:S02]  /*3bc0*/  IADD3 R8, P1, PT, R4.reuse, UR4, RZ ;  /* 0x0000000404087c10 */ /* 0x040fe4000ff3e0ff */
[----:B------:R-:W-:Y:S02]  /*3bd0*/  IADD3 R2, P2, PT, R4, UR6, RZ ;  /* 0x0000000604027c10 */ /* 0x000fe4000ff5e0ff */
[----:B------:R-:W-:-:S02]  /*3be0*/  IADD3.X R7, PT, PT, R5, UR10, RZ, P0, !PT ;  /* 0x0000000a05077c10 */ /* 0x000fc400087fe4ff */
[C---:B------:R-:W-:Y:S02]  /*3bf0*/  IADD3.X R9, PT, PT, R5.reuse, UR5, RZ, P1, !PT ;  /* 0x0000000505097c10 */ /* 0x040fe40008ffe4ff */
[----:B------:R-:W-:Y:S01]  /*3c00*/  IADD3.X R3, PT, PT, R5, UR7, RZ, P2, !PT ;  /* 0x0000000705037c10 */ /* 0x000fe200097fe4ff */
[----:B----4-:R0:W-:Y:S04]  /*3c10*/  STG.E.64 desc[UR14][R12.64], R16 ;  /* 0x000000100c007986 */ /* 0x0101e8000c101b0e */
[----:B-----5:R1:W-:Y:S04]  /*3c20*/  STG.E.64 desc[UR14][R14.64], R18 ;  /* 0x000000120e007986 */ /* 0x0203e8000c101b0e */
[----:B------:R-:W2:Y:S04]  /*3c30*/  LDG.E R20, desc[UR14][R4.64+0xa00] ;  /* 0x000a000e04147981 */ /* 0x000ea8000c1e1900 */
[----:B------:R-:W2:Y:S04]  /*3c40*/  LDG.E R21, desc[UR14][R6.64+0xa00] ;  /* 0x000a000e06157981 */ /* 0x000ea8000c1e1900 */
[----:B------:R-:W3:Y:S04]  /*3c50*/  LDG.E R22, desc[UR14][R8.64+0xa00] ;  /* 0x000a000e08167981 */ /* 0x000ee8000c1e1900 */
[----:B------:R-:W3:Y:S01]  /*3c60*/  LDG.E R23, desc[UR14][R2.64+0xa00] ;  /* 0x000a000e02177981 */ /* 0x000ee2000c1e1900 */
[----:B0-----:R-:W-:-:S04]  /*3c70*/  IADD3 R16, P0, PT, R10, 0x1400, RZ ;  /* 0x000014000a107810 */ /* 0x001fc80007f1e0ff */
[----:B------:R-:W-:Y:S02]  /*3c80*/  IADD3.X R11, PT, PT, RZ, R0, RZ, P0, !PT ;  /* 0x00000000ff0b7210 */ /* 0x000fe400007fe4ff */
[----:B------:R-:W-:Y:S02]  /*3c90*/  LOP3.LUT R16, R16, 0xfffffff8, RZ, 0xc0, !PT ;  /* 0xfffffff810107812 */ /* 0x000fe400078ec0ff */
[----:B------:R-:W-:Y:S02]  /*3ca0*/  LOP3.LUT R11, R11, 0x3, RZ, 0xc0, !PT ;  /* 0x000000030b0b7812 */ /* 0x000fe400078ec0ff */
[C---:B------:R-:W-:Y:S02]  /*3cb0*/  IADD3 R12, P0, PT, R16.reuse, UR16, RZ ;  /* 0x00000010100c7c10 */ /* 0x040fe4000ff1e0ff */
[----:B------:R-:W-:Y:S02]  /*3cc0*/  IADD3 R16, P1, PT, R16, UR18, RZ ;  /* 0x0000001210107c10 */ /* 0x000fe4000ff3e0ff */
[----:B------:R-:W-:-:S02]  /*3cd0*/  IADD3.X R13, PT, PT, R11, UR17, RZ, P0, !PT ;  /* 0x000000110b0d7c10 */ /* 0x000fc400087fe4ff */
[----:B------:R-:W-:-:S03]  /*3ce0*/  IADD3.X R17, PT, PT, R11, UR19, RZ, P1, !PT ;  /* 0x000000130b117c10 */ /* 0x000fc60008ffe4ff */
[----:B--2---:R0:W-:Y:S04]  /*3cf0*/  STG.E.64 desc[UR14][R12.64], R20 ;  /* 0x000000140c007986 */ /* 0x0041e8000c101b0e */
[----:B---3--:R2:W-:Y:S04]  /*3d00*/  STG.E.64 desc[UR14][R16.64], R22 ;  /* 0x0000001610007986 */ /* 0x0085e8000c101b0e */
[----:B-1----:R-:W3:Y:S04]  /*3d10*/  LDG.E R18, desc[UR14][R4.64+0x1400] ;  /* 0x0014000e04127981 */ /* 0x002ee8000c1e1900 */
[----:B------:R-:W3:Y:S04]  /*3d20*/  LDG.E R19, desc[UR14][R6.64+0x1400] ;  /* 0x0014000e06137981 */ /* 0x000ee8000c1e1900 */
[----:B------:R-:W4:Y:S04]  /*3d30*/  LDG.E R24, desc[UR14][R8.64+0x1400] ;  /* 0x0014000e08187981 */ /* 0x000f28000c1e1900 */
[----:B------:R-:W4:Y:S01]  /*3d40*/  LDG.E R25, desc[UR14][R2.64+0x1400] ;  /* 0x0014000e02197981 */ /* 0x000f22000c1e1900 */
[----:B------:R-:W-:-:S04]  /*3d50*/  IADD3 R11, P0, PT, R10, 0x2800, RZ ;  /* 0x000028000a0b7810 */ /* 0x000fc80007f1e0ff */
[----:B------:R-:W-:Y:S02]  /*3d60*/  IADD3.X R26, PT, PT, RZ, R0, RZ, P0, !PT ;  /* 0x00000000ff1a7210 */ /* 0x000fe400007fe4ff */
[----:B------:R-:W-:Y:S02]  /*3d70*/  LOP3.LUT R11, R11, 0xfffffff8, RZ, 0xc0, !PT ;  /* 0xfffffff80b0b7812 */ /* 0x000fe400078ec0ff */
[----:B------:R-:W-:Y:S02]  /*3d80*/  LOP3.LUT R26, R26, 0x3, RZ, 0xc0, !PT ;  /* 0x000000031a1a7812 */ /* 0x000fe400078ec0ff */
[C---:B------:R-:W-:Y:S02]  /*3d90*/  IADD3 R14, P0, PT, R11.reuse, UR16, RZ ;  /* 0x000000100b0e7c10 */ /* 0x040fe4000ff1e0ff */
[----:B0-----:R-:W-:Y:S02]  /*3da0*/  IADD3 R12, P1, PT, R11, UR18, RZ ;  /* 0x000000120b0c7c10 */ /* 0x001fe4000ff3e0ff */
[----:B------:R-:W-:-:S02]  /*3db0*/  IADD3.X R15, PT, PT, R26, UR17, RZ, P0, !PT ;  /* 0x000000111a0f7c10 */ /* 0x000fc400087fe4ff */
[----:B------:R-:W-:-:S03]  /*3dc0*/  IADD3.X R13, PT, PT, R26, UR19, RZ, P1, !PT ;  /* 0x000000131a0d7c10 */ /* 0x000fc60008ffe4ff */
[----:B---3--:R0:W-:Y:S04]  /*3dd0*/  STG.E.64 desc[UR14][R14.64], R18 ;  /* 0x000000120e007986 */ /* 0x0081e8000c101b0e */
[----:B----4-:R4:W-:Y:S04]  /*3de0*/  STG.E.64 desc[UR14][R12.64], R24 ;  /* 0x000000180c007986 */ /* 0x0109e8000c101b0e */
[----:B--2---:R-:W2:Y:S04]  /*3df0*/  LDG.E R16, desc[UR14][R4.64+0x1e00] ;  /* 0x001e000e04107981 */ /* 0x004ea8000c1e1900 */
[----:B------:R-:W2:Y:S04]  /*3e00*/  LDG.E R17, desc[UR14][R6.64+0x1e00] ;  /* 0x001e000e06117981 */ /* 0x000ea8000c1e1900 */
[----:B------:R-:W3:Y:S04]  /*3e10*/  LDG.E R20, desc[UR14][R8.64+0x1e00] ;  /* 0x001e000e08147981 */ /* 0x000ee8000c1e1900 */
[----:B------:R-:W3:Y:S01]  /*3e20*/  LDG.E R21, desc[UR14][R2.64+0x1e00] ;  /* 0x001e000e02157981 */ /* 0x000ee2000c1e1900 */
[----:B------:R-:W-:-:S04]  /*3e30*/  IADD3 R10, P0, PT, R10, 0x3c00, RZ ;  /* 0x00003c000a0a7810 */ /* 0x000fc80007f1e0ff */
[----:B------:R-:W-:Y:S02]  /*3e40*/  IADD3.X R22, PT, PT, RZ, R0, RZ, P0, !PT ;  /* 0x00000000ff167210 */ /* 0x000fe400007fe4ff */
[----:B------:R-:W-:Y:S02]  /*3e50*/  LOP3.LUT R0, R10, 0xfffffff8, RZ, 0xc0, !PT ;  /* 0xfffffff80a007812 */ /* 0x000fe400078ec0ff */
[----:B------:R-:W-:Y:S02]  /*3e60*/  LOP3.LUT R22, R22, 0x3, RZ, 0xc0, !PT ;  /* 0x0000000316167812 */ /* 0x000fe400078ec0ff */
[C---:B------:R-:W-:Y:S02]  /*3e70*/  IADD3 R10, P0, PT, R0.reuse, UR16, RZ ;  /* 0x00000010000a7c10 */ /* 0x040fe4000ff1e0ff */
[----:B0-----:R-:W-:Y:S02]  /*3e80*/  IADD3 R14, P1, PT, R0, UR18, RZ ;  /* 0x00000012000e7c10 */ /* 0x001fe4000ff3e0ff */
[----:B------:R-:W-:-:S02]  /*3e90*/  IADD3.X R11, PT, PT, R22, UR17, RZ, P0, !PT ;  /* 0x00000011160b7c10 */ /* 0x000fc400087fe4ff */
[----:B------:R-:W-:Y:S02]  /*3ea0*/  IADD3.X R15, PT, PT, R22, UR19, RZ, P1, !PT ;  /* 0x00000013160f7c10 */ /* 0x000fe40008ffe4ff */
[----:B------:R-:W-:Y:S02]  /*3eb0*/  IADD3 R35, PT, PT, R35, 0xa00, RZ ;  /* 0x00000a0023237810 */ /* 0x000fe40007ffe0ff */
[----:B------:R-:W-:Y:S02]  /*3ec0*/  MOV R0, UR9 ;  /* 0x0000000900007c02 */ /* 0x000fe40008000f00 */
[----:B------:R-:W-:-:S04]  /*3ed0*/  ISETP.LT.U32.AND P0, PT, R35, UR8, PT ;  /* 0x0000000823007c0c */ /* 0x000fc8000bf01070 */
[----:B------:R-:W-:Y:S01]  /*3ee0*/  ISETP.GT.AND.EX P0, PT, R0, RZ, PT, P0 ;  /* 0x000000ff0000720c */ /* 0x000fe20003f04300 */
[----:B------:R-:W-:Y:S01]  /*3ef0*/  HFMA2 R0, -RZ, RZ, 0, 0 ;  /* 0x00000000ff007431 */ /* 0x000fe200000001ff */
[----:B--2---:R4:W-:Y:S04]  /*3f00*/  STG.E.64 desc[UR14][R10.64], R16 ;  /* 0x000000100a007986 */ /* 0x0049e8000c101b0e */
[----:B---3--:R4:W-:Y:S07]  /*3f10*/  STG.E.64 desc[UR14][R14.64], R20 ;  /* 0x000000140e007986 */ /* 0x0089ee000c101b0e */
[----:B------:R-:W-:Y:S05]  /*3f20*/  @P0 BRA `(.L_x_32) ;  /* 0xfffffff800b80947 */ /* 0x000fea000383ffff */
[----:B------:R-:W-:Y:S05]  /*3f30*/  BSYNC.RECONVERGENT B0 ;  /* 0x0000000000007941 */ /* 0x000fea0003800200 */
.L_x_31:
[----:B------:R-:W-:Y:S05]  /*3f40*/  EXIT ;  /* 0x000000000000794d */ /* 0x000fea0003800000 */
.L_x_33:
        /* <DEDUP_REMOVED lines=11> */
.L_x_2057:


//--------------------- .text._Z35group_norm_nhwc_bwd_one_pass_kernelI11Bf16IOFp32WLi128ELi10ELi640EEv26Group_norm_nhwc_bwd_params --------------------------
	.section	.text._Z35group_norm_nhwc_bwd_one_pass_kernelI11Bf16IOFp32WLi128ELi10ELi640EEv26Group_norm_nhwc_bwd_params,"ax",@progbits
	.align	128
        .global         _Z35group_norm_nhwc_bwd_one_pass_kernelI11Bf16IOFp32WLi128ELi10ELi640EEv26Group_norm_nhwc_bwd_params
        .type           _Z35group_norm_nhwc_bwd_one_pass_kernelI11Bf16IOFp32WLi128ELi10ELi640EEv26Group_norm_nhwc_bwd_params,@function
        .size           _Z35group_norm_nhwc_bwd_one_pass_kernelI11Bf16IOFp32WLi128ELi10ELi640EEv26Group_norm_nhwc_bwd_params,(.L_x_2058 - _Z35group_norm_nhwc_bwd_one_pass_kernelI11Bf16IOFp32WLi128ELi10ELi640EEv26Group_norm_nhwc_bwd_params)
        .other          _Z35group_norm_nhwc_bwd_one_pass_kernelI11Bf16IOFp32WLi128ELi10ELi640EEv26Group_norm_nhwc_bwd_params,@"STO_CUDA_ENTRY STV_DEFAULT"
_Z35group_norm_nhwc_bwd_one_pass_kernelI11Bf16IOFp32WLi128ELi10ELi640EEv26Group_norm_nhwc_bwd_params:
.text._Z35group_norm_nhwc_bwd_one_pass_kernelI11Bf16IOFp32WLi128ELi10ELi640EEv26Group_norm_nhwc_bwd_params:
        /* <DEDUP_REMOVED lines=37> */
.L_x_56:
        /* <DEDUP_REMOVED lines=120> */
.L_x_35:
        /* <DEDUP_REMOVED lines=44> */
.L_x_37:
[----:B------:R-:W-:Y:S05]  /*0c90*/  BSYNC.RECONVERGENT B0 ;  /* 0x0000000000007941 */ /* 0x000fea0003800200 */
.L_x_36:
        /* <DEDUP_REMOVED lines=54> */
.L_x_39:
[----:B------:R-:W-:Y:S05]  /*1000*/  BSYNC.RECONVERGENT B0 ;  /* 0x0000000000007941 */ /* 0x000fea0003800200 */
.L_x_38:
        /* <DEDUP_REMOVED lines=40> */
.L_x_42:
        /* <DEDUP_REMOVED lines=204> */
.L_x_41:
[----:B------:R-:W-:Y:S05]  /*1f50*/  BSYNC.RECONVERGENT B0 ;  /* 0x0000000000007941 */ /* 0x000fea0003800200 */
.L_x_40:
        /* <DEDUP_REMOVED lines=29> */
.L_x_44:
[----:B------:R-:W-:Y:S05]  /*2130*/  BSYNC.RECONVERGENT B0 ;  /* 0x0000000000007941 */ /* 0x000fea0003800200 */
.L_x_43:
        /* <DEDUP_REMOVED lines=30> */
.L_x_47:
[----:B------:R-:W2:Y:S04]  /*2320*/  LDG.E.STRONG.GPU R2, desc[UR14][R10.64] ;  /* 0x0000000e0a027981 */ /* 0x000ea8000c1ef900 */
[----:B--2---:R-:W-:Y:S01]  /*2330*/  CCTL.IVALL ;  /* 0x00000000ff00798f */ /* 0x004fe20002000000 */
[----:B------:R-:W-:Y:S05]  /*2340*/  YIELD ;  /* 0x0000000000007946 */ /* 0x000fea0003800000 */
[----:B------:R-:W-:-:S13]  /*2350*/  ISETP.NE.AND P1, PT, R2, R17, PT ;  /* 0x000000110200720c */ /* 0x000fda0003f25270 */
[----:B------:R-:W-:Y:S05]  /*2360*/  @P1 BRA `(.L_x_47) ;  /* 0xfffffffc00ec1947 */ /* 0x000fea000383ffff */
.L_x_46:
[----:B------:R-:W-:Y:S05]  /*2370*/  WARPSYNC.ALL ;  /* 0x0000000000007948 */ /* 0x000fea0003800000 */
[----:B------:R-:W-:Y:S01]  /*2380*/  BAR.SYNC.DEFER_BLOCKING 0x0 ;  /* 0x0000000000007b1d */ /* 0x000fe20000010000 */
[----:B------:R-:W-:-:S05]  /*2390*/  HFMA2 R2, -RZ, RZ, 0, 0 ;  /* 0x00000000ff027431 */ /* 0x000fca00000001ff */
[----:B------:R-:W-:Y:S05]  /*23a0*/  @!P4 BRA `(.L_x_48) ;  /* 0x00000004002cc947 */ /* 0x000fea0003800000 */
[----:B------:R-:W-:-:S07]  /*23b0*/  MOV R2, RZ ;  /* 0x000000ff00027202 */ /* 0x000fce0000000f00 */
.L_x_49:
        /* <DEDUP_REMOVED lines=74> */
.L_x_48:
        /* <DEDUP_REMOVED lines=43> */
.L_x_50:
        /* <DEDUP_REMOVED lines=23> */
.L_x_51:
        /* <DEDUP_REMOVED lines=11> */
.L_x_52:
[----:B------:R-:W-:Y:S05]  /*2d30*/  BSYNC.RECONVERGENT B0 ;  /* 0x0000000000007941 */ /* 0x000fea0003800200 */
.L_x_45:
        /* <DEDUP_REMOVED lines=26> */
.L_x_53:
        /* <DEDUP_REMOVED lines=22> */
.L_x_55:
[----:B------:R-:W-:Y:S05]  /*3040*/  BSYNC.RECONVERGENT B0 ;  /* 0x0000000000007941 */ /* 0x000fea0003800200 */
.L_x_54:
[----:B------:R-:W-:Y:S02]  /*3050*/  UIADD3 UR11, UPT, UPT, UR21, UR11, URZ ;  /* 0x0000000b150b7290 */ /* 0x000fe4000fffe0ff */
[----:B------:R-:W-:Y:S02]  /*3060*/  UIADD3 UR4, UPT, UPT, UR4, 0x1, URZ ;  /* 0x0000000104047890 */ /* 0x000fe4000fffe0ff */
[----:B------:R-:W-:-:S09]  /*3070*/  UISETP.GE.AND UP0, UPT, UR11, UR5, UPT ;  /* 0x000000050b00728c */ /* 0x000fd2000bf06270 */
[----:B------:R-:W-:Y:S05]  /*3080*/  BRA.U !UP0, `(.L_x_56) ;  /* 0xffffffd108707547 */ /* 0x000fea000b83ffff */
.L_x_34:
        /* <DEDUP_REMOVED lines=19> */
.L_x_58:
[----:B------:R-:W-:Y:S05]  /*31c0*/  BSYNC.RECONVERGENT B0 ;  /* 0x0000000000007941 */ /* 0x000fea0003800200 */
.L_x_57:
[----:B------:R-:W-:Y:S05]  /*31d0*/  @P0 EXIT ;  /* 0x000000000000094d */ /* 0x000fea0003800000 */
[----:B------:R-:W-:Y:S05]  /*31e0*/  @P2 BRA `(.L_x_59) ;  /* 0x0000000000202947 */ /* 0x000fea0003800000 */
[----:B------:R-:W-:-:S05]  /*31f0*/  IMAD R0, R4, R7, RZ ;  /* 0x0000000704007224 */ /* 0x000fca00078e02ff */
[----:B------:R-:W-:-:S13]  /*3200*/  ISETP.NE.AND P0, PT, R0, -0x1, PT ;  /* 0xffffffff0000780c */ /* 0x000fda0003f05270 */
[----:B------:R-:W-:Y:S05]  /*3210*/  @!P0 BRA `(.L_x_59) ;  /* 0x0000000000148947 */ /* 0x000fea0003800000 */
.L_x_60:
[----:B0-----:R-:W4:Y:S04]  /*3220*/  LDG.E.STRONG.GPU R5, desc[UR14][R2.64] ;  /* 0x0000000e02057981 */ /* 0x001f28000c1ef900 */
[----:B----4-:R-:W-:Y:S01]  /*3230*/  CCTL.IVALL ;  /* 0x00000000ff00798f */ /* 0x010fe20002000000 */
[----:B------:R-:W-:Y:S05]  /*3240*/  YIELD ;  /* 0x0000000000007946 */ /* 0x000fea0003800000 */
[----:B------:R-:W-:-:S13]  /*3250*/  ISETP.NE.AND P0, PT, R5, R0, PT ;  /* 0x000000000500720c */ /* 0x000fda0003f05270 */
[----:B------:R-:W-:Y:S05]  /*3260*/  @P0 BRA `(.L_x_60) ;  /* 0xfffffffc00ec0947 */ /* 0x000fea000383ffff */
.L_x_59:
        /* <DEDUP_REMOVED lines=81> */
.L_x_63:
        /* <DEDUP_REMOVED lines=29> */
.L_x_62:
[----:B------:R-:W-:Y:S05]  /*3950*/  BSYNC.RECONVERGENT B0 ;  /* 0x0000000000007941 */ /* 0x000fea0003800200 */
.L_x_61:
        /* <DEDUP_REMOVED lines=11> */
.L_x_65:
        /* <DEDUP_REMOVED lines=83> */
.L_x_64:
[----:B------:R-:W-:Y:S05]  /*3f40*/  EXIT ;  /* 0x000000000000794d */ /* 0x000fea0003800000 */
.L_x_66:
        /* <DEDUP_REMOVED lines=11> */
.L_x_2058:


//--------------------- .text._Z35group_norm_nhwc_bwd_one_pass_kernelI11Bf16IOFp32WLi256ELi10ELi640EEv26Group_norm_nhwc_bwd_params --------------------------
	.section	.text._Z35group_norm_nhwc_bwd_one_pass_kernelI11Bf16IOFp32WLi256ELi10ELi640EEv26Group_norm_nhwc_bwd_params,"ax",@progbits
	.align	128
        .global         _Z35group_norm_nhwc_bwd_one_pass_kernelI11Bf16IOFp32WLi256ELi10ELi640EEv26Group_norm_nhwc_bwd_params
        .type           _Z35group_norm_nhwc_bwd_one_pass_kernelI11Bf16IOFp32WLi256ELi10ELi640EEv26Group_norm_nhwc_bwd_params,@function
        .size           _Z35group_norm_nhwc_bwd_one_pass_kernelI11Bf16IOFp32WLi256ELi10ELi640EEv26Group_norm_nhwc_bwd_params,(.L_x_2059 - _Z35group_norm_nhwc_bwd_one_pass_kernelI11Bf16IOFp32WLi256ELi10ELi640EEv26Group_norm_nhwc_bwd_params)
        .other          _Z35group_norm_nhwc_bwd_one_pass_kernelI11Bf16IOFp32WLi256ELi10ELi640EEv26Group_norm_nhwc_bwd_params,@"STO_CUDA_ENTRY STV_DEFAULT"
_Z35group_norm_nhwc_bwd_one_pass_kernelI11Bf16IOFp32WLi256ELi10ELi640EEv26Group_norm_nhwc_bwd_params:
.text._Z35group_norm_nhwc_bwd_one_pass_kernelI11Bf16IOFp32WLi256ELi10ELi640EEv26Group_norm_nhwc_bwd_params:
[----:B------:R-:W-:Y:S01]  /*0000*/  LDC R1, c[0x0][0x37c] ;  /* 0x0000df00ff017b82 */ /* 0x000fe20000000800 */
[----:B------:R-:W0:Y:S01]  /*0010*/  S2R R0, SR_CTAID.Y ;  /* 0x0000000000007919 */ /* 0x000e220000002600 */
[----:B------:R-:W1:Y:S06]  /*0020*/  LDCU UR4, c[0x0][0x410] ;  /* 0x00008200ff0477ac */ /* 0x000e6c0008000800 */
[----:B------:R-:W2:Y:S01]  /*0030*/  S2UR UR9, SR_CTAID.X ;  /* 0x00000000000979c3 */ /* 0x000ea20000002500 */
[----:B------:R-:W3:Y:S01]  /*0040*/  S2R R5, SR_TID.X ;  /* 0x0000000000057919 */ /* 0x000ee20000002100 */
[----:B------:R-:W1:Y:S01]  /*0050*/  LDCU UR5, c[0x0][0x3e0] ;  /* 0x00007c00ff0577ac */ /* 0x000e620008000800 */
[----:B------:R-:W4:Y:S01]  /*0060*/  LDCU.64 UR6, c[0x0][0x358] ;  /* 0x00006b00ff0677ac */ /* 0x000f220008000a00 */
[----:B-1----:R-:W-:-:S06]  /*0070*/  UIMAD UR4, UR4, UR5, URZ ;  /* 0x00000005040472a4 */ /* 0x002fcc000f8e02ff */
[----:B0-----:R-:W-:-:S13]  /*0080*/  ISETP.GE.AND P0, PT, R0, UR4, PT ;  /* 0x0000000400007c0c */ /* 0x001fda000bf06270 */
[----:B--234-:R-:W-:Y:S05]  /*0090*/  @P0 BRA `(.L_x_67) ;  /* 0x0000003400e80947 */ /* 0x01cfea0003800000 */
[----:B------:R-:W-:Y:S01]  /*00a0*/  LOP3.LUT R2, R5, 0xffff, RZ, 0xc0, !PT ;  /* 0x0000ffff05027812 */ /* 0x000fe200078ec0ff */
[----:B------:R-:W0:Y:S01]  /*00b0*/  LDC R3, c[0x0][0x374] ;  /* 0x0000dd00ff037b82 */ /* 0x000e220000000800 */
[----:B------:R-:W-:Y:S01]  /*00c0*/  HFMA2 R31, -RZ, RZ, 0, 0 ;  /* 0x00000000ff1f7431 */ /* 0x000fe200000001ff */
[----:B------:R-:W-:Y:S02]  /*00d0*/  MOV R30, R0 ;  /* 0x00000000001e7202 */ /* 0x000fe40000000f00 */
[----:B------:R-:W-:-:S05]  /*00e0*/  IMAD R2, R2, 0x3334, RZ ;  /* 0x0000333402027824 */ /* 0x000fca00078e02ff */
[----:B------:R-:W-:Y:S02]  /*00f0*/  SHF.R.U32.HI R33, RZ, 0x10, R2 ;  /* 0x00000010ff217819 */ /* 0x000fe40000011602 */
[----:B------:R-:W1:Y:S02]  /*0100*/  S2R R2, SR_LANEID ;  /* 0x0000000000027919 */ /* 0x000e640000000000 */
[----:B------:R-:W-:-:S04]  /*0110*/  PRMT R4, R33, 0x9910, RZ ;  /* 0x0000991021047816 */ /* 0x000fc800000000ff */
[----:B------:R-:W-:-:S04]  /*0120*/  LEA R4, R4, R4, 0x2 ;  /* 0x0000000404047211 */ /* 0x000fc800078e10ff */
[----:B------:R-:W-:-:S04]  /*0130*/  IADD3 R4, PT, PT, RZ, -R4, RZ ;  /* 0x80000004ff047210 */ /* 0x000fc80007ffe0ff */
[----:B------:R-:W-:-:S04]  /*0140*/  PRMT R32, R4, 0x7710, RZ ;  /* 0x0000771004207816 */ /* 0x000fc800000000ff */
[----:B------:R-:W-:-:S04]  /*0150*/  IADD3 R32, PT, PT, R32, R5, RZ ;  /* 0x0000000520207210 */ /* 0x000fc80007ffe0ff */
[----:B------:R-:W-:-:S04]  /*0160*/  SHF.L.U32 R32, R32, 0x1, RZ ;  /* 0x0000000120207819 */ /* 0x000fc800000006ff */
[----:B------:R-:W-:-:S07]  /*0170*/  LOP3.LUT R4, R32, 0xffff, RZ, 0xc0, !PT ;  /* 0x0000ffff20047812 */ /* 0x000fce00078ec0ff */
.L_x_93:
[----:B0-----:R-:W2:Y:S01]  /*0180*/  LDC R13, c[0x0][0x410] ;  /* 0x00010400ff0d7b82 */ /* 0x001ea20000000800 */
[----:B------:R-:W3:Y:S01]  /*0190*/  LDCU.128 UR12, c[0x0][0x400] ;  /* 0x00008000ff0c77ac */ /* 0x000ee20008000c00 */
[----:B------:R-:W-:Y:S01]  /*01a0*/  ISETP.GE.AND P3, PT, R30, RZ, PT ;  /* 0x000000ff1e00720c */ /* 0x000fe20003f66270 */
[----:B------:R-:W4:Y:S05]  /*01b0*/  LDCU.U8 UR4, c[0x0][0x414] ;  /* 0x00008280ff0477ac */ /* 0x000f2a0008000000 */
[----:B-1----:R-:W1:Y:S01]  /*01c0*/  LDC R12, c[0x0][0x41c] ;  /* 0x00010700ff0c7b82 */ /* 0x002e620000000800 */
[----:B--2---:R-:W-:-:S04]  /*01d0*/  IABS R11, R13 ;  /* 0x0000000d000b7213 */ /* 0x004fc80000000000 */
[----:B------:R-:W2:Y:S01]  /*01e0*/  I2F.RP R8, R11 ;  /* 0x0000000b00087306 */ /* 0x000ea20000209400 */
[----:B-1----:R-:W-:-:S05]  /*01f0*/  IMAD R15, R12, UR9, R33 ;  /* 0x000000090c0f7c24 */ /* 0x002fca000f8e0221 */
[C---:B---3--:R-:W-:Y:S02]  /*0200*/  ISETP.GE.U32.AND P0, PT, R15.reuse, UR12, PT ;  /* 0x0000000c0f007c0c */ /* 0x048fe4000bf06070 */
[----:B------:R-:W-:Y:S02]  /*0210*/  SHF.R.S32.HI R17, RZ, 0x1f, R15 ;  /* 0x0000001fff117819 */ /* 0x000fe4000001140f */
[----:B------:R-:W-:Y:S01]  /*0220*/  IADD3 R20, PT, PT, R15, 0x80, RZ ;  /* 0x000000800f147810 */ /* 0x000fe20007ffe0ff */
[----:B--2---:R-:W1:Y:S01]  /*0230*/  MUFU.RCP R8, R8 ;  /* 0x0000000800087308 */ /* 0x004e620000001000 */
[----:B------:R-:W-:Y:S02]  /*0240*/  ISETP.GE.AND.EX P0, PT, R17, UR13, PT, P0 ;  /* 0x0000000d11007c0c */ /* 0x000fe4000bf06300 */
[----:B------:R-:W-:Y:S02]  /*0250*/  SHF.R.S32.HI R21, RZ, 0x1f, R20 ;  /* 0x0000001fff157819 */ /* 0x000fe40000011414 */
[----:B-1----:R-:W-:-:S04]  /*0260*/  IADD3 R6, PT, PT, R8, 0xffffffe, RZ ;  /* 0x0ffffffe08067810 */ /* 0x002fc80007ffe0ff */
[----:B------:R1:W2:Y:S02]  /*0270*/  F2I.FTZ.U32.TRUNC.NTZ R7, R6 ;  /* 0x0000000600077305 */ /* 0x0002a4000021f000 */
[----:B-1----:R-:W-:Y:S02]  /*0280*/  MOV R6, RZ ;  /* 0x000000ff00067202 */ /* 0x002fe40000000f00 */
[----:B--2---:R-:W-:-:S05]  /*0290*/  IADD3 R10, PT, PT, RZ, -R7, RZ ;  /* 0x80000007ff0a7210 */ /* 0x004fca0007ffe0ff */
[----:B------:R-:W-:Y:S01]  /*02a0*/  IMAD R9, R10, R11, RZ ;  /* 0x0000000b0a097224 */ /* 0x000fe200078e02ff */
[----:B------:R-:W-:-:S03]  /*02b0*/  IABS R10, R30 ;  /* 0x0000001e000a7213 */ /* 0x000fc60000000000 */
[----:B------:R-:W-:-:S06]  /*02c0*/  IMAD.HI.U32 R7, R7, R9, R6 ;  /* 0x0000000907077227 */ /* 0x000fcc00078e0006 */
[----:B------:R-:W-:Y:S02]  /*02d0*/  IMAD.HI.U32 R9, R7, R10, RZ ;  /* 0x0000000a07097227 */ /* 0x000fe400078e00ff */
[----:B------:R-:W1:Y:S03]  /*02e0*/  LDC.64 R6, c[0x0][0x3b8] ;  /* 0x0000ee00ff067b82 */ /* 0x000e660000000a00 */
[----:B------:R-:W-:-:S05]  /*02f0*/  IADD3 R8, PT, PT, -R9, RZ, RZ ;  /* 0x000000ff09087210 */ /* 0x000fca0007ffe1ff */
[----:B------:R-:W-:Y:S01]  /*0300*/  IMAD R8, R11, R8, R10 ;  /* 0x000000080b087224 */ /* 0x000fe200078e020a */
[----:B------:R-:W-:-:S04]  /*0310*/  LOP3.LUT R10, R30, R13, RZ, 0x3c, !PT ;  /* 0x0000000d1e0a7212 */ /* 0x000fc800078e3cff */
[----:B------:R-:W-:Y:S02]  /*0320*/  ISETP.GT.U32.AND P1, PT, R11, R8, PT ;  /* 0x000000080b00720c */ /* 0x000fe40003f24070 */
[----:B------:R-:W-:Y:S01]  /*0330*/  ISETP.GE.AND P5, PT, R10, RZ, PT ;  /* 0x000000ff0a00720c */ /* 0x000fe20003fa6270 */
[----:B-1----:R-:W-:-:S10]  /*0340*/  IMAD.WIDE R6, R30, 0x8, R6 ;  /* 0x000000081e067825 */ /* 0x002fd400078e0206 */
[-C--:B------:R-:W-:Y:S02]  /*0350*/  @!P1 IADD3 R8, PT, PT, R8, -R11.reuse, RZ ;  /* 0x8000000b08089210 */ /* 0x080fe40007ffe0ff */
[----:B------:R-:W-:Y:S02]  /*0360*/  @!P1 IADD3 R9, PT, PT, R9, 0x1, RZ ;  /* 0x0000000109099810 */ /* 0x000fe40007ffe0ff */
[CC--:B------:R-:W-:Y:S01]  /*0370*/  ISETP.GE.U32.AND P2, PT, R8.reuse, R11.reuse, PT ;  /* 0x0000000b0800720c */ /* 0x0c0fe20003f46070 */
[----:B------:R-:W2:Y:S01]  /*0380*/  LDG.E.64 R6, desc[UR6][R6.64] ;  /* 0x0000000606067981 */ /* 0x000ea2000c1e1b00 */
[----:B------:R-:W-:Y:S02]  /*0390*/  ISETP.GT.U32.AND P4, PT, R11, R8, PT ;  /* 0x000000080b00720c */ /* 0x000fe40003f84070 */
[----:B------:R-:W-:Y:S02]  /*03a0*/  IADD3 R11, PT, PT, R8, -R11, RZ ;  /* 0x8000000b080b7210 */ /* 0x000fe40007ffe0ff */
[----:B------:R-:W-:-:S02]  /*03b0*/  ISETP.GE.U32.AND P1, PT, R20, UR12, PT ;  /* 0x0000000c14007c0c */ /* 0x000fc4000bf26070 */
[----:B------:R-:W-:Y:S02]  /*03c0*/  SEL R8, R11, R8, !P4 ;  /* 0x000000080b087207 */ /* 0x000fe40006000000 */
[----:B------:R-:W-:Y:S02]  /*03d0*/  ISETP.NE.AND P4, PT, R13, RZ, PT ;  /* 0x000000ff0d00720c */ /* 0x000fe40003f85270 */
[----:B------:R-:W-:Y:S02]  /*03e0*/  LOP3.LUT R11, RZ, R13, RZ, 0x33, !PT ;  /* 0x0000000dff0b7212 */ /* 0x000fe400078e33ff */
[----:B------:R-:W-:Y:S01]  /*03f0*/  @!P3 IADD3 R8, PT, PT, -R8, RZ, RZ ;  /* 0x000000ff0808b210 */ /* 0x000fe20007ffe1ff */
[----:B------:R-:W1:Y:S01]  /*0400*/  @!P0 LDC.64 R12, c[0x0][0x3f8] ;  /* 0x0000fe00ff0c8b82 */ /* 0x000e620000000a00 */
[----:B------:R-:W-:Y:S02]  /*0410*/  @P2 IADD3 R9, PT, PT, R9, 0x1, RZ ;  /* 0x0000000109092810 */ /* 0x000fe40007ffe0ff */
[----:B------:R-:W-:-:S02]  /*0420*/  SEL R38, R11, R8, !P4 ;  /* 0x000000080b267207 */ /* 0x000fc40006000000 */
[----:B------:R-:W-:Y:S02]  /*0430*/  @!P5 IADD3 R9, PT, PT, -R9, RZ, RZ ;  /* 0x000000ff0909d210 */ /* 0x000fe40007ffe1ff */
[----:B------:R-:W-:Y:S01]  /*0440*/  ISETP.GE.AND.EX P1, PT, R21, UR13, PT, P1 ;  /* 0x0000000d15007c0c */ /* 0x000fe2000bf26310 */
[----:B------:R-:W-:Y:S01]  /*0450*/  IMAD R19, R38, 0xa, RZ ;  /* 0x0000000a26137824 */ /* 0x000fe200078e02ff */
[----:B------:R-:W-:Y:S02]  /*0460*/  SEL R23, R11, R9, !P4 ;  /* 0x000000090b177207 */ /* 0x000fe40006000000 */
[----:B------:R-:W3:Y:S02]  /*0470*/  @!P0 LDC.64 R8, c[0x0][0x3a0] ;  /* 0x0000e800ff088b82 */ /* 0x000ee40000000a00 */
[----:B------:R-:W-:Y:S02]  /*0480*/  IADD3 R40, P2, PT, R19, R4, RZ ;  /* 0x0000000413287210 */ /* 0x000fe40007f5e0ff */
[----:B------:R-:W-:-:S02]  /*0490*/  SHF.R.S32.HI R4, RZ, 0x1f, R23 ;  /* 0x0000001fff047819 */ /* 0x000fc40000011417 */
[----:B------:R-:W-:Y:S02]  /*04a0*/  LEA.HI.X.SX32 R41, R19, RZ, 0x1, P2 ;  /* 0x000000ff13297211 */ /* 0x000fe400010f0eff */
[----:B------:R-:W0:Y:S01]  /*04b0*/  @!P0 LDC.64 R18, c[0x0][0x398] ;  /* 0x0000e600ff128b82 */ /* 0x000e220000000a00 */
[----:B------:R-:W-:Y:S02]  /*04c0*/  IMAD R4, R4, UR14, RZ ;  /* 0x0000000e04047c24 */ /* 0x000fe4000f8e02ff */
[----:B------:R-:W-:-:S04]  /*04d0*/  IMAD.WIDE.U32 R40, R23, UR14, R40 ;  /* 0x0000000e17287c25 */ /* 0x000fc8000f8e0028 */
[----:B------:R-:W-:Y:S01]  /*04e0*/  IMAD R43, R23, UR15, R4 ;  /* 0x0000000f172b7c24 */ /* 0x000fe2000f8e0204 */
[----:B------:R-:W0:Y:S01]  /*04f0*/  @!P1 LDC.64 R10, c[0x0][0x3f8] ;  /* 0x0000fe00ff0a9b82 */ /* 0x000e220000000a00 */
[----:B-1----:R-:W-:Y:S01]  /*0500*/  @!P0 IMAD R4, R17, R12, RZ ;  /* 0x0000000c11048224 */ /* 0x002fe200078e02ff */
[----:B------:R-:W-:Y:S02]  /*0510*/  @!P0 MOV R42, R40 ;  /* 0x00000028002a8202 */ /* 0x000fe40000000f00 */
[----:B------:R-:W-:Y:S01]  /*0520*/  IADD3 R43, PT, PT, R41, R43, RZ ;  /* 0x0000002b292b7210 */ /* 0x000fe20007ffe0ff */
[C---:B------:R-:W-:Y:S01]  /*0530*/  @!P0 IMAD R23, R15.reuse, R13, R4 ;  /* 0x0000000d0f178224 */ /* 0x040fe200078e0204 */
[----:B----4-:R-:W-:Y:S02]  /*0540*/  ISETP.NE.AND P2, PT, RZ, UR4, PT ;  /* 0x00000004ff007c0c */ /* 0x010fe4000bf45270 */
[----:B------:R-:W1:Y:S01]  /*0550*/  @!P1 LDC.64 R16, c[0x0][0x398] ;  /* 0x0000e600ff109b82 */ /* 0x000e620000000a00 */
[----:B------:R-:W-:-:S05]  /*0560*/  @!P0 IMAD.WIDE.U32 R12, R15, R12, R42 ;  /* 0x0000000c0f0c8225 */ /* 0x000fca00078e002a */
[----:B------:R-:W-:Y:S02]  /*0570*/  @!P0 IADD3 R23, PT, PT, R13, R23, RZ ;  /* 0x000000170d178210 */ /* 0x000fe40007ffe0ff */
[C---:B------:R-:W-:Y:S01]  /*0580*/  @!P0 SHF.L.U32 R13, R12.reuse, 0x1, RZ ;  /* 0x000000010c0d8819 */ /* 0x040fe200000006ff */
[----:B------:R-:W4:Y:S01]  /*0590*/  @!P1 LDC.64 R14, c[0x0][0x3a0] ;  /* 0x0000e800ff0e9b82 */ /* 0x000f220000000a00 */
[----:B------:R-:W-:Y:S02]  /*05a0*/  @!P0 SHF.L.U64.HI R12, R12, 0x1, R23 ;  /* 0x000000010c0c8819 */ /* 0x000fe40000010217 */
[C---:B---3--:R-:W-:Y:S02]  /*05b0*/  @!P0 IADD3 R8, P3, PT, R13.reuse, R8, RZ ;  /* 0x000000080d088210 */ /* 0x048fe40007f7e0ff */
[----:B0-----:R-:W-:Y:S02]  /*05c0*/  @!P0 IADD3 R18, P4, PT, R13, R18, RZ ;  /* 0x000000120d128210 */ /* 0x001fe40007f9e0ff */
[C---:B------:R-:W-:Y:S01]  /*05d0*/  @!P0 IADD3.X R9, PT, PT, R12.reuse, R9, RZ, P3, !PT ;  /* 0x000000090c098210 */ /* 0x040fe20001ffe4ff */
[----:B------:R-:W-:Y:S01]  /*05e0*/  @!P1 IMAD R21, R21, R10, RZ ;  /* 0x0000000a15159224 */ /* 0x000fe200078e02ff */
[----:B------:R-:W-:-:S02]  /*05f0*/  @!P0 IADD3.X R19, PT, PT, R12, R19, RZ, P4, !PT ;  /* 0x000000130c138210 */ /* 0x000fc400027fe4ff */
[----:B------:R-:W-:Y:S02]  /*0600*/  @!P1 MOV R12, R40 ;  /* 0x00000028000c9202 */ /* 0x000fe40000000f00 */
[----:B------:R-:W-:Y:S01]  /*0610*/  @!P1 MOV R13, R43 ;  /* 0x0000002b000d9202 */ /* 0x000fe20000000f00 */
[C---:B------:R-:W-:Y:S02]  /*0620*/  @!P1 IMAD R23, R20.reuse, R11, R21 ;  /* 0x0000000b14179224 */ /* 0x040fe400078e0215 */
[----:B------:R-:W-:Y:S02]  /*0630*/  @!P1 IMAD.WIDE.U32 R20, R20, R10, R12 ;  /* 0x0000000a14149225 */ /* 0x000fe400078e000c */
[----:B------:R-:W0:Y:S08]  /*0640*/  @P2 LDC.64 R10, c[0x0][0x3b0] ;  /* 0x0000ec00ff0a2b82 */ /* 0x000e300000000a00 */
[----:B------:R-:W3:Y:S01]  /*0650*/  LDC.64 R12, c[0x0][0x3a8] ;  /* 0x0000ea00ff0c7b82 */ /* 0x000ee20000000a00 */
[----:B------:R-:W-:-:S02]  /*0660*/  CS2R R28, SRZ ;  /* 0x00000000001c7805 */ /* 0x000fc4000001ff00 */
[----:B------:R-:W-:Y:S02]  /*0670*/  @!P1 IADD3 R23, PT, PT, R21, R23, RZ ;  /* 0x0000001715179210 */ /* 0x000fe40007ffe0ff */
[----:B------:R-:W-:Y:S02]  /*0680*/  @!P1 SHF.L.U32 R21, R20, 0x1, RZ ;  /* 0x0000000114159819 */ /* 0x000fe400000006ff */
[----:B------:R-:W-:Y:S01]  /*0690*/  LOP3.LUT R4, R32, 0xffff, RZ, 0xc0, !PT ;  /* 0x0000ffff20047812 */ /* 0x000fe200078ec0ff */
[----:B------:R1:W2:Y:S01]  /*06a0*/  @!P0 LDG.E R29, desc[UR6][R8.64] ;  /* 0x00000006081d8981 */ /* 0x0002a2000c1e1900 */
[----:B------:R-:W-:Y:S02]  /*06b0*/  @!P1 SHF.L.U64.HI R20, R20, 0x1, R23 ;  /* 0x0000000114149819 */ /* 0x000fe40000010217 */
[C---:B----4-:R-:W-:Y:S01]  /*06c0*/  @!P1 IADD3 R14, P3, PT, R21.reuse, R14, RZ ;  /* 0x0000000e150e9210 */ /* 0x050fe20007f7e0ff */
[----:B------:R0:W4:Y:S01]  /*06d0*/  @!P0 LDG.E R28, desc[UR6][R18.64] ;  /* 0x00000006121c8981 */ /* 0x000122000c1e1900 */
[----:B-1----:R-:W-:Y:S01]  /*06e0*/  @!P1 IADD3 R16, P0, PT, R21, R16, RZ ;  /* 0x0000001015109210 */ /* 0x002fe20007f1e0ff */
[----:B------:R-:W-:Y:S01]  /*06f0*/  IMAD R21, R38, 0xa, R4 ;  /* 0x0000000a26157824 */ /* 0x000fe200078e0204 */
[----:B------:R-:W-:-:S02]  /*0700*/  CS2R R26, SRZ ;  /* 0x00000000001a7805 */ /* 0x000fc4000001ff00 */
[C---:B------:R-:W-:Y:S02]  /*0710*/  @!P1 IADD3.X R15, PT, PT, R20.reuse, R15, RZ, P3, !PT ;  /* 0x0000000f140f9210 */ /* 0x040fe40001ffe4ff */
[----:B------:R-:W-:Y:S02]  /*0720*/  @!P1 IADD3.X R17, PT, PT, R20, R17, RZ, P0, !PT ;  /* 0x0000001114119210 */ /* 0x000fe400007fe4ff */
[----:B------:R-:W-:Y:S01]  /*0730*/  CS2R R8, SRZ ;  /* 0x0000000000087805 */ /* 0x000fe2000001ff00 */
[----:B------:R-:W4:Y:S01]  /*0740*/  @!P1 LDG.E R27, desc[UR6][R14.64] ;  /* 0x000000060e1b9981 */ /* 0x000f22000c1e1900 */
[----:B0-----:R-:W-:-:S03]  /*0750*/  @P2 IMAD.WIDE R18, R21, 0x4, R10 ;  /* 0x0000000415122825 */ /* 0x001fc600078e020a */
[----:B------:R-:W4:Y:S01]  /*0760*/  @!P1 LDG.E R26, desc[UR6][R16.64] ;  /* 0x00000006101a9981 */ /* 0x000f22000c1e1900 */
[----:B---3--:R-:W-:-:S03]  /*0770*/  IMAD.WIDE R10, R21, 0x4, R12 ;  /* 0x00000004150a7825 */ /* 0x008fc600078e020c */
[----:B------:R0:W5:Y:S04]  /*0780*/  @P2 LDG.E.64 R8, desc[UR6][R18.64] ;  /* 0x0000000612082981 */ /* 0x000168000c1e1b00 */
[----:B------:R-:W5:Y:S01]  /*0790*/  LDG.E.64 R10, desc[UR6][R10.64] ;  /* 0x000000060a0a7981 */ /* 0x000f62000c1e1b00 */
[----:B------:R-:W-:Y:S01]  /*07a0*/  MOV R37, 0x3f800000 ;  /* 0x3f80000000257802 */ /* 0x000fe20000000f00 */
[----:B------:R-:W-:Y:S01]  /*07b0*/  UISETP.NE.AND UP0, UPT, UR4, URZ, UPT ;  /* 0x000000ff0400728c */ /* 0x000fe2000bf05270 */
[----:B--2---:R-:W-:-:S05]  /*07c0*/  FFMA.FTZ R7, -R6, R6, R7 ;  /* 0x0000000606077223 */ /* 0x004fca0000010107 */
[----:B------:R-:W-:-:S13]  /*07d0*/  FSETP.GTU.FTZ.AND P0, PT, R7, RZ, PT ;  /* 0x000000ff0700720b */ /* 0x000fda0003f1c000 */
[----:B------:R-:W1:Y:S02]  /*07e0*/  @P0 LDC R12, c[0x0][0x3c0] ;  /* 0x0000f000ff0c0b82 */ /* 0x000e640000000800 */
[----:B-1----:R-:W-:-:S04]  /*07f0*/  @P0 FADD.FTZ R12, R7, R12 ;  /* 0x0000000c070c0221 */ /* 0x002fc80000010000 */
[----:B------:R0:W1:Y:S01]  /*0800*/  @P0 MUFU.RSQ R37, R12 ;  /* 0x0000000c00250308 */ /* 0x0000620000001400 */
[----:B------:R-:W-:Y:S02]  /*0810*/  PRMT R35, R29, 0x7632, R35 ;  /* 0x000076321d237816 */ /* 0x000fe40000000023 */
[----:B----4-:R-:W-:Y:S02]  /*0820*/  PRMT R36, R28, 0x7632, R36 ;  /* 0x000076321c247816 */ /* 0x010fe40000000024 */
[----:B------:R-:W-:Y:S02]  /*0830*/  PRMT R7, R27, 0x7632, R7 ;  /* 0x000076321b077816 */ /* 0x000fe40000000007 */
[----:B------:R-:W-:Y:S01]  /*0840*/  PRMT R34, R26, 0x7632, R34 ;  /* 0x000076321a227816 */ /* 0x000fe20000000022 */
[----:B01----:R-:W-:Y:S06]  /*0850*/  BRA.U UP0, `(.L_x_68) ;  /* 0x0000000100947547 */ /* 0x003fec000b800000 */
[----:B------:R-:W-:Y:S02]  /*0860*/  SHF.L.U32 R15, R29, 0x10, RZ ;  /* 0x000000101d0f7819 */ /* 0x000fe400000006ff */
[----:B------:R-:W-:Y:S02]  /*0870*/  SHF.L.U32 R17, R35, 0x10, RZ ;  /* 0x0000001023117819 */ /* 0x000fe400000006ff */
[----:B------:R-:W-:Y:S01]  /*0880*/  SHF.L.U32 R13, R28, 0x10, RZ ;  /* 0x000000101c0d7819 */ /* 0x000fe200000006ff */
[----:B------:R-:W-:Y:S01]  /*0890*/  FADD.FTZ R14, -R6, R15 ;  /* 0x0000000f060e7221 */ /* 0x000fe20000010100 */
[----:B------:R-:W-:Y:S01]  /*08a0*/  SHF.L.U32 R12, R36, 0x10, RZ ;  /* 0x00000010240c7819 */ /* 0x000fe200000006ff */
[----:B------:R-:W-:Y:S01]  /*08b0*/  FADD.FTZ R16, -R6, R17 ;  /* 0x0000001106107221 */ /* 0x000fe20000010100 */
[----:B------:R-:W-:Y:S01]  /*08c0*/  SHF.L.U32 R21, R27, 0x10, RZ ;  /* 0x000000101b157819 */ /* 0x000fe200000006ff */
[----:B-----5:R-:W-:Y:S01]  /*08d0*/  FMUL.FTZ R15, R10, R13 ;  /* 0x0000000d0a0f7220 */ /* 0x020fe20000410000 */
[-C--:B------:R-:W-:Y:S01]  /*08e0*/  FMUL.FTZ R14, R14, R37.reuse ;  /* 0x000000250e0e7220 */ /* 0x080fe20000410000 */
[----:B------:R-:W-:Y:S01]  /*08f0*/  FMUL.FTZ R17, R16, R37 ;  /* 0x0000002510117220 */ /* 0x000fe20000410000 */
[----:B------:R-:W-:Y:S01]  /*0900*/  FMUL.FTZ R18, R11, R12 ;  /* 0x0000000c0b127220 */ /* 0x000fe20000410000 */
[----:B------:R-:W-:Y:S01]  /*0910*/  FADD.FTZ R19, RZ, R15 ;  /* 0x0000000fff137221 */ /* 0x000fe20000010000 */
[----:B------:R-:W-:Y:S01]  /*0920*/  FFMA.FTZ R16, R14, R15, RZ ;  /* 0x0000000f0e107223 */ /* 0x000fe200000100ff */
[----:B------:R-:W-:Y:S01]  /*0930*/  SHF.L.U32 R15, R26, 0x10, RZ ;  /* 0x000000101a0f7819 */ /* 0x000fe200000006ff */
[----:B------:R-:W-:Y:S01]  /*0940*/  FADD.FTZ R20, -R6, R21 ;  /* 0x0000001506147221 */ /* 0x000fe20000010100 */
[----:B------:R-:W-:Y:S01]  /*0950*/  SHF.L.U32 R23, R7, 0x10, RZ ;  /* 0x0000001007177819 */ /* 0x000fe200000006ff */
[----:B------:R-:W-:Y:S01]  /*0960*/  FADD.FTZ R21, R18, R19 ;  /* 0x0000001312157221 */ /* 0x000fe20000010000 */
[----:B------:R-:W-:Y:S01]  /*0970*/  FFMA.FTZ R19, R17, R18, R16 ;  /* 0x0000001211137223 */ /* 0x000fe20000010010 */
[----:B------:R-:W-:Y:S01]  /*0980*/  FMUL.FTZ R22, R10, R15 ;  /* 0x0000000f0a167220 */ /* 0x000fe20000410000 */
[-C--:B------:R-:W-:Y:S01]  /*0990*/  FMUL.FTZ R20, R20, R37.reuse ;  /* 0x0000002514147220 */ /* 0x080fe20000410000 */
[----:B------:R-:W-:Y:S01]  /*09a0*/  SHF.L.U32 R18, R34, 0x10, RZ ;  /* 0x0000001022127819 */ /* 0x000fe200000006ff */
[----:B------:R-:W-:Y:S01]  /*09b0*/  FADD.FTZ R24, -R6, R23 ;  /* 0x0000001706187221 */ /* 0x000fe20000010100 */
[----:B------:R-:W-:Y:S01]  /*09c0*/  FADD.FTZ R16, R21, R22 ;  /* 0x0000001615107221 */ /* 0x000fe20000010000 */
[----:B------:R-:W-:Y:S01]  /*09d0*/  FFMA.FTZ R19, R20, R22, R19 ;  /* 0x0000001614137223 */ /* 0x000fe20000010013 */
[----:B------:R-:W-:Y:S01]  /*09e0*/  FFMA.FTZ R22, R13, R14, RZ ;  /* 0x0000000e0d167223 */ /* 0x000fe200000100ff */
[----:B------:R-:W-:Y:S01]  /*09f0*/  FADD.FTZ R14, RZ, R13 ;  /* 0x0000000dff0e7221 */ /* 0x000fe20000010000 */
[----:B------:R-:W-:Y:S01]  /*0a00*/  FMUL.FTZ R23, R11, R18 ;  /* 0x000000120b177220 */ /* 0x000fe20000410000 */
[----:B------:R-:W-:Y:S01]  /*0a10*/  FMUL.FTZ R24, R24, R37 ;  /* 0x0000002518187220 */ /* 0x000fe20000410000 */
[----:B------:R-:W-:Y:S01]  /*0a20*/  FFMA.FTZ R13, R12, R17, RZ ;  /* 0x000000110c0d7223 */ /* 0x000fe200000100ff */
[----:B------:R-:W-:Y:S01]  /*0a30*/  FADD.FTZ R21, RZ, R12 ;  /* 0x0000000cff157221 */ /* 0x000fe20000010000 */
[C---:B------:R-:W-:Y:S01]  /*0a40*/  FADD.FTZ R14, R15.reuse, R14 ;  /* 0x0000000e0f0e7221 */ /* 0x040fe20000010000 */
[----:B------:R-:W-:Y:S01]  /*0a50*/  FFMA.FTZ R12, R15, R20, R22 ;  /* 0x000000140f0c7223 */ /* 0x000fe20000010016 */
[----:B------:R-:W-:Y:S01]  /*0a60*/  FADD.FTZ R16, R23, R16 ;  /* 0x0000001017107221 */ /* 0x000fe20000010000 */
[----:B------:R-:W-:Y:S01]  /*0a70*/  FFMA.FTZ R17, R24, R23, R19 ;  /* 0x0000001718117223 */ /* 0x000fe20000010013 */
[C---:B------:R-:W-:Y:S01]  /*0a80*/  FADD.FTZ R15, R18.reuse, R21 ;  /* 0x00000015120f7221 */ /* 0x040fe20000010000 */
[----:B------:R-:W-:Y:S01]  /*0a90*/  FFMA.FTZ R13, R18, R24, R13 ;  /* 0x00000018120d7223 */ /* 0x000fe2000001000d */
[----:B------:R-:W-:Y:S06]  /*0aa0*/  BRA `(.L_x_69) ;  /* 0x0000000400207947 */ /* 0x000fec0003800000 */
.L_x_68:
[----:B------:R-:W-:Y:S02]  /*0ab0*/  SHF.L.U32 R13, R29, 0x10, RZ ;  /* 0x000000101d0d7819 */ /* 0x000fe400000006ff */
[----:B------:R-:W-:Y:S02]  /*0ac0*/  SHF.L.U32 R15, R35, 0x10, RZ ;  /* 0x00000010230f7819 */ /* 0x000fe400000006ff */
[----:B------:R-:W-:Y:S01]  /*0ad0*/  SHF.L.U32 R17, R27, 0x10, RZ ;  /* 0x000000101b117819 */ /* 0x000fe200000006ff */
[----:B------:R-:W-:Y:S01]  /*0ae0*/  FADD.FTZ R12, -R6, R13 ;  /* 0x0000000d060c7221 */ /* 0x000fe20000010100 */
[----:B------:R-:W-:Y:S02]  /*0af0*/  SHF.L.U32 R23, R7, 0x10, RZ ;  /* 0x0000001007177819 */ /* 0x000fe400000006ff */
[----:B------:R-:W-:Y:S01]  /*0b00*/  SHF.L.U32 R45, R28, 0x10, RZ ;  /* 0x000000101c2d7819 */ /* 0x000fe200000006ff */
[----:B------:R-:W-:Y:S01]  /*0b10*/  FMUL.FTZ R13, R12, R37 ;  /* 0x000000250c0d7220 */ /* 0x000fe20000410000 */
[C---:B------:R-:W-:Y:S01]  /*0b20*/  FADD.FTZ R12, -R6.reuse, R15 ;  /* 0x0000000f060c7221 */ /* 0x040fe20000010100 */
[C---:B------:R-:W-:Y:S01]  /*0b30*/  FADD.FTZ R16, -R6.reuse, R17 ;  /* 0x0000001106107221 */ /* 0x040fe20000010100 */
[----:B------:R-:W-:Y:S01]  /*0b40*/  FADD.FTZ R18, -R6, R23 ;  /* 0x0000001706127221 */ /* 0x000fe20000010100 */
[--C-:B-----5:R-:W-:Y:S01]  /*0b50*/  FFMA.FTZ R14, R10, R13, R8.reuse ;  /* 0x0000000d0a0e7223 */ /* 0x120fe20000010008 */
[-C--:B------:R-:W-:Y:S01]  /*0b60*/  FMUL.FTZ R12, R12, R37.reuse ;  /* 0x000000250c0c7220 */ /* 0x080fe20000410000 */
[-C--:B------:R-:W-:Y:S01]  /*0b70*/  FMUL.FTZ R15, R16, R37.reuse ;  /* 0x00000025100f7220 */ /* 0x080fe20000410000 */
[----:B------:R-:W-:Y:S01]  /*0b80*/  FMUL.FTZ R18, R18, R37 ;  /* 0x0000002512127220 */ /* 0x000fe20000410000 */
[----:B------:R-:W-:Y:S01]  /*0b90*/  FMUL.FTZ R21, R14, -1.4426950216293334961 ;  /* 0xbfb8aa3b0e157820 */ /* 0x000fe20000410000 */
[C-C-:B------:R-:W-:Y:S01]  /*0ba0*/  FFMA.FTZ R19, R11.reuse, R12, R9.reuse ;  /* 0x0000000c0b137223 */ /* 0x140fe20000010009 */
[----:B------:R-:W-:Y:S01]  /*0bb0*/  FFMA.FTZ R17, R10, R15, R8 ;  /* 0x0000000f0a117223 */ /* 0x000fe20000010008 */
[----:B------:R-:W-:-:S02]  /*0bc0*/  FFMA.FTZ R16, R11, R18, R9 ;  /* 0x000000120b107223 */ /* 0x000fc40000010009 */
[----:B------:R-:W-:Y:S01]  /*0bd0*/  FMUL.FTZ R20, R19, -1.4426950216293334961 ;  /* 0xbfb8aa3b13147820 */ /* 0x000fe20000410000 */
[----:B------:R-:W0:Y:S01]  /*0be0*/  MUFU.EX2 R21, R21 ;  /* 0x0000001500157308 */ /* 0x000e220000000800 */
[----:B------:R-:W-:Y:S01]  /*0bf0*/  FMUL.FTZ R24, R17, -1.4426950216293334961 ;  /* 0xbfb8aa3b11187820 */ /* 0x000fe20000410000 */
[----:B------:R-:W-:-:S03]  /*0c00*/  FMUL.FTZ R23, R16, -1.4426950216293334961 ;  /* 0xbfb8aa3b10177820 */ /* 0x000fc60000410000 */
[----:B------:R-:W1:Y:S04]  /*0c10*/  MUFU.EX2 R20, R20 ;  /* 0x0000001400147308 */ /* 0x000e680000000800 */
[----:B------:R-:W2:Y:S04]  /*0c20*/  MUFU.EX2 R24, R24 ;  /* 0x0000001800187308 */ /* 0x000ea80000000800 */
[----:B------:R-:W3:Y:S01]  /*0c30*/  MUFU.EX2 R23, R23 ;  /* 0x0000001700177308 */ /* 0x000ee20000000800 */
[----:B0-----:R-:W-:Y:S01]  /*0c40*/  FADD.FTZ R22, R21, 1 ;  /* 0x3f80000015167421 */ /* 0x001fe20000010000 */
[----:B-1----:R-:W-:-:S05]  /*0c50*/  FADD.FTZ R21, R20, 1 ;  /* 0x3f80000014157421 */ /* 0x002fca0000010000 */
[----:B------:R-:W0:Y:S01]  /*0c60*/  MUFU.RCP R22, R22 ;  /* 0x0000001600167308 */ /* 0x000e220000001000 */
[----:B--2---:R-:W-:Y:S01]  /*0c70*/  FADD.FTZ R20, R24, 1 ;  /* 0x3f80000018147421 */ /* 0x004fe20000010000 */
[----:B---3--:R-:W-:-:S06]  /*0c80*/  FADD.FTZ R39, R23, 1 ;  /* 0x3f80000017277421 */ /* 0x008fcc0000010000 */
[----:B------:R-:W1:Y:S01]  /*0c90*/  MUFU.RCP R21, R21 ;  /* 0x0000001500157308 */ /* 0x000e620000001000 */
[----:B------:R-:W-:-:S07]  /*0ca0*/  SHF.L.U32 R23, R36, 0x10, RZ ;  /* 0x0000001024177819 */ /* 0x000fce00000006ff */
[----:B------:R-:W2:Y:S01]  /*0cb0*/  MUFU.RCP R20, R20 ;  /* 0x0000001400147308 */ /* 0x000ea20000001000 */
[----:B0-----:R-:W-:-:S04]  /*0cc0*/  FADD.FTZ R25, -R22, 1 ;  /* 0x3f80000016197421 */ /* 0x001fc80000010100 */
[----:B------:R-:W-:Y:S01]  /*0cd0*/  FFMA.FTZ R25, R14, R25, 1 ;  /* 0x3f8000000e197423 */ /* 0x000fe20000010019 */
[----:B------:R-:W-:Y:S02]  /*0ce0*/  FMUL.FTZ R14, R45, R22 ;  /* 0x000000162d0e7220 */ /* 0x000fe40000410000 */
[----:B------:R-:W0:Y:S01]  /*0cf0*/  MUFU.RCP R22, R39 ;  /* 0x0000002700167308 */ /* 0x000e220000001000 */
[----:B-1----:R-:W-:Y:S01]  /*0d00*/  FADD.FTZ R24, -R21, 1 ;  /* 0x3f80000015187421 */ /* 0x002fe20000010100 */
[----:B------:R-:W-:Y:S01]  /*0d10*/  FMUL.FTZ R14, R14, R25 ;  /* 0x000000190e0e7220 */ /* 0x000fe20000410000 */
[----:B------:R-:W-:Y:S02]  /*0d20*/  SHF.L.U32 R25, R34, 0x10, RZ ;  /* 0x0000001022197819 */ /* 0x000fe400000006ff */
[----:B------:R-:W-:Y:S01]  /*0d30*/  FFMA.FTZ R19, R19, R24, 1 ;  /* 0x3f80000013137423 */ /* 0x000fe20000010018 */
[----:B------:R-:W-:Y:S01]  /*0d40*/  FMUL.FTZ R24, R23, R21 ;  /* 0x0000001517187220 */ /* 0x000fe20000410000 */
[----:B------:R-:W-:Y:S01]  /*0d50*/  SHF.L.U32 R21, R26, 0x10, RZ ;  /* 0x000000101a157819 */ /* 0x000fe200000006ff */
[----:B--2---:R-:W-:-:S02]  /*0d60*/  FADD.FTZ R44, -R20, 1 ;  /* 0x3f800000142c7421 */ /* 0x004fc40000010100 */
[----:B------:R-:W-:Y:S01]  /*0d70*/  FMUL.FTZ R19, R24, R19 ;  /* 0x0000001318137220 */ /* 0x000fe20000410000 */
[----:B------:R-:W-:Y:S01]  /*0d80*/  FFMA.FTZ R24, R13, R14, RZ ;  /* 0x0000000e0d187223 */ /* 0x000fe200000100ff */
[----:B------:R-:W-:Y:S01]  /*0d90*/  FMUL.FTZ R20, R21, R20 ;  /* 0x0000001415147220 */ /* 0x000fe20000410000 */
[----:B------:R-:W-:-:S04]  /*0da0*/  FFMA.FTZ R17, R17, R44, 1 ;  /* 0x3f80000011117423 */ /* 0x000fc8000001002c */
[----:B------:R-:W-:Y:S01]  /*0db0*/  FMUL.FTZ R20, R20, R17 ;  /* 0x0000001114147220 */ /* 0x000fe20000410000 */
[----:B0-----:R-:W-:Y:S01]  /*0dc0*/  FADD.FTZ R23, -R22, 1 ;  /* 0x3f80000016177421 */ /* 0x001fe20000010100 */
[----:B------:R-:W-:Y:S01]  /*0dd0*/  FMUL.FTZ R21, R25, R22 ;  /* 0x0000001619157220 */ /* 0x000fe20000410000 */
[----:B------:R-:W-:Y:S01]  /*0de0*/  FMUL.FTZ R22, R10, R14 ;  /* 0x0000000e0a167220 */ /* 0x000fe20000410000 */
[----:B------:R-:W-:Y:S01]  /*0df0*/  FMUL.FTZ R17, R11, R19 ;  /* 0x000000130b117220 */ /* 0x000fe20000410000 */
[----:B------:R-:W-:Y:S01]  /*0e00*/  FFMA.FTZ R16, R16, R23, 1 ;  /* 0x3f80000010107423 */ /* 0x000fe20000010017 */
[----:B------:R-:W-:Y:S01]  /*0e10*/  FMUL.FTZ R25, R10, R20 ;  /* 0x000000140a197220 */ /* 0x000fe20000410000 */
[----:B------:R-:W-:Y:S01]  /*0e20*/  FFMA.FTZ R23, R13, R22, RZ ;  /* 0x000000160d177223 */ /* 0x000fe200000100ff */
[----:B------:R-:W-:Y:S01]  /*0e30*/  FADD.FTZ R22, RZ, R22 ;  /* 0x00000016ff167221 */ /* 0x000fe20000010000 */
[----:B------:R-:W-:Y:S01]  /*0e40*/  FMUL.FTZ R21, R21, R16 ;  /* 0x0000001015157220 */ /* 0x000fe20000410000 */
[----:B------:R-:W-:Y:S01]  /*0e50*/  FADD.FTZ R13, RZ, R14 ;  /* 0x0000000eff0d7221 */ /* 0x000fe20000010000 */
[----:B------:R-:W-:Y:S01]  /*0e60*/  FFMA.FTZ R16, R12, R17, R23 ;  /* 0x000000110c107223 */ /* 0x000fe20000010017 */
[----:B------:R-:W-:Y:S01]  /*0e70*/  FADD.FTZ R22, R17, R22 ;  /* 0x0000001611167221 */ /* 0x000fe20000010000 */
[----:B------:R-:W-:Y:S01]  /*0e80*/  FMUL.FTZ R23, R11, R21 ;  /* 0x000000150b177220 */ /* 0x000fe20000410000 */
[----:B------:R-:W-:Y:S01]  /*0e90*/  FADD.FTZ R14, R13, R20 ;  /* 0x000000140d0e7221 */ /* 0x000fe20000010000 */
[----:B------:R-:W-:Y:S01]  /*0ea0*/  FFMA.FTZ R17, R15, R25, R16 ;  /* 0x000000190f117223 */ /* 0x000fe20000010010 */
[----:B------:R-:W-:-:S03]  /*0eb0*/  FADD.FTZ R22, R22, R25 ;  /* 0x0000001916167221 */ /* 0x000fc60000010000 */
[----:B------:R-:W-:Y:S01]  /*0ec0*/  FFMA.FTZ R17, R18, R23, R17 ;  /* 0x0000001712117223 */ /* 0x000fe20000010011 */
[----:B------:R-:W-:Y:S01]  /*0ed0*/  FADD.FTZ R16, R23, R22 ;  /* 0x0000001617107221 */ /* 0x000fe20000010000 */
[----:B------:R-:W-:Y:S01]  /*0ee0*/  FFMA.FTZ R23, R12, R19, RZ ;  /* 0x000000130c177223 */ /* 0x000fe200000100ff */
[----:B------:R-:W-:Y:S01]  /*0ef0*/  FADD.FTZ R22, RZ, R19 ;  /* 0x00000013ff167221 */ /* 0x000fe20000010000 */
[----:B------:R-:W-:Y:S02]  /*0f00*/  FFMA.FTZ R12, R15, R20, R24 ;  /* 0x000000140f0c7223 */ /* 0x000fe40000010018 */
[----:B------:R-:W-:Y:S01]  /*0f10*/  FFMA.FTZ R13, R18, R21, R23 ;  /* 0x00000015120d7223 */ /* 0x000fe20000010017 */
[----:B------:R-:W-:-:S07]  /*0f20*/  FADD.FTZ R15, R22, R21 ;  /* 0x00000015160f7221 */ /* 0x000fce0000010000 */
.L_x_69:
[----:B------:R-:W0:Y:S01]  /*0f30*/  SHFL.DOWN PT, R18, R17, 0x1, 0x1f ;  /* 0x08201f0011127f89 */ /* 0x000e2200000e0000 */
[C---:B------:R-:W-:Y:S01]  /*0f40*/  ISETP.GT.AND P0, PT, R2.reuse, 0x1e, PT ;  /* 0x0000001e0200780c */ /* 0x040fe20003f04270 */
[----:B------:R-:W1:Y:S01]  /*0f50*/  S2UR UR8, SR_CgaCtaId ;  /* 0x00000000000879c3 */ /* 0x000e620000008800 */
[----:B------:R-:W-:Y:S01]  /*0f60*/  UMOV UR5, 0x400 ;  /* 0x0000040000057882 */ /* 0x000fe20000000000 */
[----:B------:R-:W2:Y:S01]  /*0f70*/  SHFL.DOWN PT, R19, R16, 0x1, 0x1f ;  /* 0x08201f0010137f89 */ /* 0x000ea200000e0000 */
[----:B------:R-:W-:Y:S01]  /*0f80*/  UIADD3 UR4, UPT, UPT, UR5, 0xd0, URZ ;  /* 0x000000d005047890 */ /* 0x000fe2000fffe0ff */
[C---:B------:R-:W-:Y:S01]  /*0f90*/  ISETP.GT.AND P2, PT, R2.reuse, 0xf, PT ;  /* 0x0000000f0200780c */ /* 0x040fe20003f44270 */
[----:B------:R-:W-:Y:S01]  /*0fa0*/  BSSY.RECONVERGENT B0, `(.L_x_70) ;  /* 0x0000024000007945 */ /* 0x000fe20003800200 */
[----:B------:R-:W-:Y:S02]  /*0fb0*/  ISETP.GT.AND P1, PT, R2, 0x17, PT ;  /* 0x000000170200780c */ /* 0x000fe40003f24270 */
[----:B------:R-:W-:-:S04]  /*0fc0*/  ISETP.GT.U32.AND P3, PT, R5, 0x4, PT ;  /* 0x000000040500780c */ /* 0x000fc80003f64070 */
[----:B0-----:R-:W-:Y:S01]  /*0fd0*/  @!P0 FADD.FTZ R17, R18, R17 ;  /* 0x0000001112118221 */ /* 0x001fe20000010000 */
[----:B-1----:R-:W-:Y:S01]  /*0fe0*/  ULEA UR4, UR8, UR4, 0x18 ;  /* 0x0000000408047291 */ /* 0x002fe2000f8ec0ff */
[----:B--2---:R-:W-:-:S03]  /*0ff0*/  @!P0 FADD.FTZ R16, R19, R16 ;  /* 0x0000001013108221 */ /* 0x004fc60000010000 */
[----:B------:R-:W0:Y:S01]  /*1000*/  SHFL.DOWN PT, R18, R17, 0x2, 0x1f ;  /* 0x08401f0011127f89 */ /* 0x000e2200000e0000 */
[----:B------:R-:W-:Y:S02]  /*1010*/  ISETP.GT.AND P0, PT, R2, 0x1d, PT ;  /* 0x0000001d0200780c */ /* 0x000fe40003f04270 */
[----:B------:R-:W-:Y:S01]  /*1020*/  LEA R44, R5, UR4, 0x4 ;  /* 0x00000004052c7c11 */ /* 0x000fe2000f8e20ff */
[----:B------:R-:W1:Y:S04]  /*1030*/  SHFL.DOWN PT, R19, R16, 0x2, 0x1f ;  /* 0x08401f0010137f89 */ /* 0x000e6800000e0000 */
[----:B------:R-:W-:Y:S06]  /*1040*/  STS.128 [R44], R12 ;  /* 0x0000000c2c007388 */ /* 0x000fec0000000c00 */
        /* <DEDUP_REMOVED lines=8> */
[----:B------:R-:W-:-:S03]  /*10d0*/  ISETP.NE.AND P0, PT, R5, RZ, PT ;  /* 0x000000ff0500720c */ /* 0x000fc60003f05270 */
[----:B------:R-:W1:Y:S01]  /*10e0*/  SHFL.DOWN PT, R19, R16, 0x8, 0x1f ;  /* 0x09001f0010137f89 */ /* 0x000e6200000e0000 */
[----:B0-----:R-:W-:Y:S01]  /*10f0*/  FADD.FTZ R18, R17, R18 ;  /* 0x0000001211127221 */ /* 0x001fe20000010000 */
[----:B-1----:R-:W-:-:S04]  /*1100*/  FADD.FTZ R19, R16, R19 ;  /* 0x0000001310137221 */ /* 0x002fc80000010000 */
[----:B------:R-:W-:Y:S02]  /*1110*/  FSEL R24, R17, R18, P1 ;  /* 0x0000001211187208 */ /* 0x000fe40000800000 */
[----:B------:R-:W-:-:S03]  /*1120*/  FSEL R25, R16, R19, P1 ;  /* 0x0000001310197208 */ /* 0x000fc60000800000 */
[----:B------:R0:W1:Y:S04]  /*1130*/  SHFL.DOWN PT, R17, R24, 0x10, 0x1f ;  /* 0x0a001f0018117f89 */ /* 0x00006800000e0000 */
[----:B------:R0:W2:Y:S01]  /*1140*/  SHFL.DOWN PT, R20, R25, 0x10, 0x1f ;  /* 0x0a001f0019147f89 */ /* 0x0000a200000e0000 */
[----:B------:R-:W-:Y:S05]  /*1150*/  @P2 BRA `(.L_x_71) ;  /* 0x0000000000202947 */ /* 0x000fea0003800000 */
[----:B------:R-:W-:Y:S01]  /*1160*/  ISETP.NE.AND P1, PT, R2, RZ, PT ;  /* 0x000000ff0200720c */ /* 0x000fe20003f25270 */
[----:B01----:R-:W-:Y:S01]  /*1170*/  FADD.FTZ R24, R18, R17 ;  /* 0x0000001112187221 */ /* 0x003fe20000010000 */
[----:B--2---:R-:W-:-:S11]  /*1180*/  FADD.FTZ R25, R19, R20 ;  /* 0x0000001413197221 */ /* 0x004fd60000010000 */
[----:B------:R-:W-:Y:S01]  /*1190*/  VOTEU.ALL UP0, P1 ;  /* 0x0000000000ff7886 */ /* 0x000fe20000800000 */
[----:B------:R-:W-:-:S04]  /*11a0*/  @!P1 SHF.R.U32.HI R16, RZ, 0x2, R5 ;  /* 0x00000002ff109819 */ /* 0x000fc80000011605 */
[----:B------:R-:W-:Y:S01]  /*11b0*/  @!UP0 ULEA UR4, UR8, UR5, 0x18 ;  /* 0x0000000508048291 */ /* 0x000fe2000f8ec0ff */
[----:B------:R-:W-:-:S08]  /*11c0*/  @!P1 LOP3.LUT R16, R16, 0xf8, RZ, 0xc0, !PT ;  /* 0x000000f810109812 */ /* 0x000fd000078ec0ff */
[----:B------:R3:W-:Y:S03]  /*11d0*/  @!P1 STS.64 [R16+UR4+0x18], R24 ;  /* 0x0000181810009988 */ /* 0x0007e60008000a04 */
.L_x_71:
[----:B------:R-:W-:Y:S05]  /*11e0*/  BSYNC.RECONVERGENT B0 ;  /* 0x0000000000007941 */ /* 0x000fea0003800200 */
.L_x_70:
[----:B------:R-:W-:Y:S06]  /*11f0*/  BAR.SYNC.DEFER_BLOCKING 0x0 ;  /* 0x0000000000007b1d */ /* 0x000fec0000010000 */
[----:B------:R-:W-:Y:S04]  /*1200*/  BSSY.RECONVERGENT B0, `(.L_x_72) ;  /* 0x0000033000007945 */ /* 0x000fe80003800200 */
[----:B------:R-:W-:Y:S05]  /*1210*/  @P0 BRA `(.L_x_73) ;  /* 0x0000000000c40947 */ /* 0x000fea0003800000 */
[----:B------:R-:W-:-:S09]  /*1220*/  ULEA UR4, UR8, UR5, 0x18 ;  /* 0x0000000508047291 */ /* 0x000fd2000f8ec0ff */
[----:B-1-3--:R-:W1:Y:S04]  /*1230*/  LDS.128 R16, [UR4+0x20] ;  /* 0x00002004ff107984 */ /* 0x00ae680008000c00 */
[----:B--2---:R-:W2:Y:S01]  /*1240*/  LDS.128 R20, [UR4+0x30] ;  /* 0x00003004ff147984 */ /* 0x004ea20008000c00 */
[----:B-1----:R-:W-:Y:S01]  /*1250*/  FADD.FTZ R39, R24, R16 ;  /* 0x0000001018277221 */ /* 0x002fe20000010000 */
[----:B------:R-:W-:-:S03]  /*1260*/  FADD.FTZ R16, R25, R17 ;  /* 0x0000001119107221 */ /* 0x000fc60000010000 */
[----:B------:R-:W-:Y:S01]  /*1270*/  FADD.FTZ R39, R39, R18 ;  /* 0x0000001227277221 */ /* 0x000fe20000010000 */
[----:B0-----:R-:W-:Y:S02]  /*1280*/  FADD.FTZ R24, R16, R19 ;  /* 0x0000001310187221 */ /* 0x001fe40000010000 */
[----:B------:R-:W0:Y:S01]  /*1290*/  LDS.128 R16, [UR4+0x40] ;  /* 0x00004004ff107984 */ /* 0x000e220008000c00 */
[----:B--2---:R-:W-:Y:S01]  /*12a0*/  FADD.FTZ R39, R39, R20 ;  /* 0x0000001427277221 */ /* 0x004fe20000010000 */
[----:B------:R-:W-:-:S03]  /*12b0*/  FADD.FTZ R24, R24, R21 ;  /* 0x0000001518187221 */ /* 0x000fc60000010000 */
[----:B------:R-:W-:Y:S01]  /*12c0*/  FADD.FTZ R39, R39, R22 ;  /* 0x0000001627277221 */ /* 0x000fe20000010000 */
[----:B------:R-:W-:Y:S02]  /*12d0*/  FADD.FTZ R24, R24, R23 ;  /* 0x0000001718187221 */ /* 0x000fe40000010000 */
[----:B------:R-:W1:Y:S01]  /*12e0*/  LDS.128 R20, [UR4+0x50] ;  /* 0x00005004ff147984 */ /* 0x000e620008000c00 */
[----:B0-----:R-:W-:Y:S01]  /*12f0*/  FADD.FTZ R39, R39, R16 ;  /* 0x0000001027277221 */ /* 0x001fe20000010000 */
[----:B------:R-:W-:-:S03]  /*1300*/  FADD.FTZ R24, R24, R17 ;  /* 0x0000001118187221 */ /* 0x000fc60000010000 */
[----:B------:R-:W-:Y:S01]  /*1310*/  FADD.FTZ R39, R39, R18 ;  /* 0x0000001227277221 */ /* 0x000fe20000010000 */
[----:B------:R-:W-:Y:S02]  /*1320*/  FADD.FTZ R24, R24, R19 ;  /* 0x0000001318187221 */ /* 0x000fe40000010000 */
[----:B------:R-:W0:Y:S01]  /*1330*/  LDS.128 R16, [UR4+0x60] ;  /* 0x00006004ff107984 */ /* 0x000e220008000c00 */
[----:B-1----:R-:W-:Y:S01]  /*1340*/  FADD.FTZ R39, R39, R20 ;  /* 0x0000001427277221 */ /* 0x002fe20000010000 */
        /* <DEDUP_REMOVED lines=20> */
[----:B------:R-:W-:Y:S02]  /*1490*/  FADD.FTZ R20, R24, R21 ;  /* 0x0000001518147221 */ /* 0x000fe40000010000 */
[----:B------:R-:W1:Y:S01]  /*14a0*/  LDS.64 R24, [UR4+0xb0] ;  /* 0x0000b004ff187984 */ /* 0x000e620008000a00 */
[----:B------:R-:W-:Y:S01]  /*14b0*/  FADD.FTZ R39, R39, R22 ;  /* 0x0000001627277221 */ /* 0x000fe20000010000 */
[----:B------:R-:W-:-:S03]  /*14c0*/  FADD.FTZ R20, R20, R23 ;  /* 0x0000001714147221 */ /* 0x000fc60000010000 */
[----:B0-----:R-:W-:Y:S01]  /*14d0*/  FADD.FTZ R39, R39, R16 ;  /* 0x0000001027277221 */ /* 0x001fe20000010000 */
[----:B------:R-:W-:-:S03]  /*14e0*/  FADD.FTZ R20, R20, R17 ;  /* 0x0000001114147221 */ /* 0x000fc60000010000 */
[----:B------:R-:W-:Y:S01]  /*14f0*/  FADD.FTZ R39, R39, R18 ;  /* 0x0000001227277221 */ /* 0x000fe20000010000 */
[----:B------:R-:W-:-:S03]  /*1500*/  FADD.FTZ R20, R20, R19 ;  /* 0x0000001314147221 */ /* 0x000fc60000010000 */
[----:B-1----:R-:W-:Y:S01]  /*1510*/  FADD.FTZ R24, R39, R24 ;  /* 0x0000001827187221 */ /* 0x002fe20000010000 */
[----:B------:R-:W-:-:S07]  /*1520*/  FADD.FTZ R25, R20, R25 ;  /* 0x0000001914197221 */ /* 0x000fce0000010000 */
.L_x_73:
[----:B------:R-:W-:Y:S05]  /*1530*/  BSYNC.RECONVERGENT B0 ;  /* 0x0000000000007941 */ /* 0x000fea0003800200 */
.L_x_72:
[----:B------:R-:W-:Y:S06]  /*1540*/  BAR.SYNC.DEFER_BLOCKING 0x0 ;  /* 0x0000000000007b1d */ /* 0x000fec0000010000 */
[----:B------:R-:W-:Y:S04]  /*1550*/  BSSY.RECONVERGENT B0, `(.L_x_74) ;  /* 0x00000f4000007945 */ /* 0x000fe80003800200 */
[----:B------:R-:W-:Y:S05]  /*1560*/  @P3 BRA `(.L_x_75) ;  /* 0x0000000c00c83947 */ /* 0x000fea0003800000 */
[----:B-1-3--:R-:W1:Y:S01]  /*1570*/  LDS.128 R16, [R44+0x50] ;  /* 0x000050002c107984 */ /* 0x00ae620000000c00 */
[----:B------:R-:W-:-:S03]  /*1580*/  UMOV UR4, 0x1e0 ;  /* 0x000001e000047882 */ /* 0x000fc60000000000 */
[----:B--2---:R-:W2:Y:S01]  /*1590*/  LDS.128 R20, [R44+0xa0] ;  /* 0x0000a0002c147984 */ /* 0x004ea20000000c00 */
        /* <DEDUP_REMOVED lines=8> */
[----:B------:R-:W-:Y:S01]  /*1620*/  FADD.FTZ R22, R18, R23 ;  /* 0x0000001712167221 */ /* 0x000fe20000010000 */
[----:B-1----:R-:W-:Y:S01]  /*1630*/  FADD.FTZ R21, R19, R12 ;  /* 0x0000000c13157221 */ /* 0x002fe20000010000 */
[----:B------:R-:W-:Y:S01]  /*1640*/  FADD.FTZ R20, R16, R13 ;  /* 0x0000000d10147221 */ /* 0x000fe20000010000 */
[----:B------:R-:W-:Y:S01]  /*1650*/  FADD.FTZ R39, R39, R14 ;  /* 0x0000000e27277221 */ /* 0x000fe20000010000 */
[----:B------:R-:W1:Y:S01]  /*1660*/  LDS.128 R16, [R44+0x140] ;  /* 0x000140002c107984 */ /* 0x000e620000000c00 */
[----:B------:R-:W-:-:S03]  /*1670*/  FADD.FTZ R22, R22, R15 ;  /* 0x0000000f16167221 */ /* 0x000fc60000010000 */
[----:B------:R-:W2:Y:S01]  /*1680*/  LDS.128 R12, [R44+0x190] ;  /* 0x000190002c0c7984 */ /* 0x000ea20000000c00 */
        /* <DEDUP_REMOVED lines=8> */
[----:B------:R-:W-:Y:S02]  /*1710*/  FADD.FTZ R22, R22, R15 ;  /* 0x0000000f16167221 */ /* 0x000fe40000010000 */
[----:B------:R-:W2:Y:S01]  /*1720*/  LDS.128 R12, [R44+0x230] ;  /* 0x000230002c0c7984 */ /* 0x000ea20000000c00 */
        /* <DEDUP_REMOVED lines=9> */
.L_x_76:
[----:B------:R-:W1:Y:S01]  /*17c0*/  LDS.128 R16, [R39+0xa0] ;  /* 0x0000a00027107984 */ /* 0x000e620000000c00 */
[----:B------:R-:W-:-:S03]  /*17d0*/  UIADD3 UR4, UPT, UPT, UR4, 0xc80, URZ ;  /* 0x00000c8004047890 */ /* 0x000fc6000fffe0ff */
[----:B------:R-:W2:Y:S01]  /*17e0*/  LDS.128 R20, [R39+0xf0] ;  /* 0x0000f00027147984 */ /* 0x000ea20000000c00 */
[----:B------:R-:W-:Y:S01]  /*17f0*/  UISETP.NE.AND UP0, UPT, UR4, 0x2760, UPT ;  /* 0x000027600400788c */ /* 0x000fe2000bf05270 */
        /* <DEDUP_REMOVED lines=28> */
[----:B------:R-:W-:-:S02]  /*19c0*/  FADD.FTZ R22, R22, R19 ;  /* 0x0000001316167221 */ /* 0x000fc40000010000 */
[----:B------:R-:W1:Y:S01]  /*19d0*/  LDS.128 R16, [R39+0x2d0] ;  /* 0x0002d00027107984 */ /* 0x000e620000000c00 */
[----:B--2---:R-:W-:Y:S01]  /*19e0*/  FADD.FTZ R21, R21, R12 ;  /* 0x0000000c15157221 */ /* 0x004fe20000010000 */
        /* <DEDUP_REMOVED lines=142> */
[----:B------:R-:W-:Y:S01]  /*22d0*/  FADD.FTZ R44, R44, R15 ;  /* 0x0000000f2c2c7221 */ /* 0x000fe20000010000 */
[----:B------:R-:W-:Y:S01]  /*22e0*/  MOV R20, R39 ;  /* 0x0000002700147202 */ /* 0x000fe20000000f00 */
[----:B------:R2:W3:Y:S02]  /*22f0*/  LDS.128 R12, [R39+0xbe0] ;  /* 0x000be000270c7984 */ /* 0x0004e40000000c00 */
[----:B--2---:R-:W-:Y:S01]  /*2300*/  IADD3 R39, PT, PT, R39, 0xc80, RZ ;  /* 0x00000c8027277810 */ /* 0x004fe20007ffe0ff */
[----:B-1----:R-:W-:Y:S01]  /*2310*/  FADD.FTZ R21, R21, R16 ;  /* 0x0000001015157221 */ /* 0x002fe20000010000 */
[----:B------:R-:W-:Y:S01]  /*2320*/  FADD.FTZ R22, R22, R17 ;  /* 0x0000001116167221 */ /* 0x000fe20000010000 */
[----:B------:R-:W-:Y:S01]  /*2330*/  FADD.FTZ R23, R23, R18 ;  /* 0x0000001217177221 */ /* 0x000fe20000010000 */
[----:B------:R-:W-:-:S02]  /*2340*/  FADD.FTZ R44, R44, R19 ;  /* 0x000000132c2c7221 */ /* 0x000fc40000010000 */
[----:B------:R-:W1:Y:S01]  /*2350*/  LDS.128 R16, [R20+0xc30] ;  /* 0x000c300014107984 */ /* 0x000e620000000c00 */
[----:B---3--:R-:W-:Y:S01]  /*2360*/  FADD.FTZ R21, R12, R21 ;  /* 0x000000150c157221 */ /* 0x008fe20000010000 */
        /* <DEDUP_REMOVED lines=13> */
[----:B-1----:R-:W-:Y:S01]  /*2440*/  FADD.FTZ R12, R21, R16 ;  /* 0x00000010150c7221 */ /* 0x002fe20000010000 */
[----:B------:R-:W-:Y:S01]  /*2450*/  FADD.FTZ R13, R22, R17 ;  /* 0x00000011160d7221 */ /* 0x000fe20000010000 */
[----:B------:R-:W-:Y:S01]  /*2460*/  FADD.FTZ R14, R23, R18 ;  /* 0x00000012170e7221 */ /* 0x000fe20000010000 */
[----:B------:R-:W-:Y:S01]  /*2470*/  FADD.FTZ R15, R44, R19 ;  /* 0x000000132c0f7221 */ /* 0x000fe20000010000 */
[----:B------:R-:W-:Y:S06]  /*2480*/  BRA.U UP0, `(.L_x_76) ;  /* 0xfffffff100cc7547 */ /* 0x000fec000b83ffff */
.L_x_75:
[----:B------:R-:W-:Y:S05]  /*2490*/  BSYNC.RECONVERGENT B0 ;  /* 0x0000000000007941 */ /* 0x000fea0003800200 */
.L_x_74:
[----:B------:R-:W4:Y:S01]  /*24a0*/  LDC R22, c[0x0][0x370] ;  /* 0x0000dc00ff167b82 */ /* 0x000f220000000800 */
[----:B------:R-:W-:Y:S01]  /*24b0*/  BSSY.RECONVERGENT B0, `(.L_x_77) ;  /* 0x000001e000007945 */ /* 0x000fe20003800200 */
[----:B----4-:R-:W-:-:S03]  /*24c0*/  ISETP.GE.U32.AND P1, PT, R22, 0x2, PT ;  /* 0x000000021600780c */ /* 0x010fc60003f26070 */
[----:B------:R-:W-:Y:S10]  /*24d0*/  @P3 BRA `(.L_x_78) ;  /* 0x00000000006c3947 */ /* 0x000ff40003800000 */
[----:B-1-3--:R-:W2:Y:S01]  /*24e0*/  LDC.64 R16, c[0x0][0x3f8] ;  /* 0x0000fe00ff107b82 */ /* 0x00aea20000000a00 */
[----:B------:R-:W-:-:S07]  /*24f0*/  IMAD R39, R38, 0x5, R5 ;  /* 0x0000000526277824 */ /* 0x000fce00078e0205 */
[----:B------:R-:W1:Y:S01]  /*2500*/  LDC.64 R18, c[0x0][0x3d8] ;  /* 0x0000f600ff127b82 */ /* 0x000e620000000a00 */
[----:B--2---:R-:W-:Y:S01]  /*2510*/  IMAD.WIDE.U32 R20, R16, 0x3, RZ ;  /* 0x0000000310147825 */ /* 0x004fe200078e00ff */
[----:B------:R-:W-:-:S04]  /*2520*/  LEA R23, R17, R17, 0x1 ;  /* 0x0000001111177211 */ /* 0x000fc800078e08ff */
[----:B------:R-:W-:Y:S01]  /*2530*/  IADD3 R21, PT, PT, R21, R23, RZ ;  /* 0x0000001715157210 */ /* 0x000fe20007ffe0ff */
[----:B-1----:R-:W-:-:S03]  /*2540*/  IMAD.WIDE R38, R39, 0x4, R18 ;  /* 0x0000000427267825 */ /* 0x002fc600078e0212 */
[----:B------:R-:W-:-:S04]  /*2550*/  LEA.HI R20, P2, R21, R20, RZ, 0x1 ;  /* 0x0000001415147211 */ /* 0x000fc800078508ff */
[----:B------:R-:W-:Y:S01]  /*2560*/  IADD3.X R23, PT, PT, RZ, R21, RZ, P2, !PT ;  /* 0x00000015ff177210 */ /* 0x000fe200017fe4ff */
[----:B------:R4:W-:Y:S01]  /*2570*/  REDG.E.ADD.F32.FTZ.RN.STRONG.GPU desc[UR6][R38.64], R12 ;  /* 0x0000000c260079a6 */ /* 0x0009e2000c12f306 */
[----:B------:R-:W-:Y:S02]  /*2580*/  LEA.HI R21, P2, R17, R16, RZ, 0x1 ;  /* 0x0000001011157211 */ /* 0x000fe400078508ff */
[----:B------:R-:W-:Y:S02]  /*2590*/  SHF.L.U32 R45, R20, 0x1, RZ ;  /* 0x00000001142d7819 */ /* 0x000fe400000006ff */
[----:B------:R-:W-:Y:S02]  /*25a0*/  IADD3.X R18, PT, PT, RZ, R17, RZ, P2, !PT ;  /* 0x00000011ff127210 */ /* 0x000fe400017fe4ff */
[C---:B------:R-:W-:Y:S02]  /*25b0*/  SHF.L.U32 R19, R21.reuse, 0x1, RZ ;  /* 0x0000000115137819 */ /* 0x040fe400000006ff */
[----:B------:R-:W-:-:S02]  /*25c0*/  SHF.L.U64.HI R21, R21, 0x1, R18 ;  /* 0x0000000115157819 */ /* 0x000fc40000010212 */
[----:B------:R-:W-:Y:S02]  /*25d0*/  LOP3.LUT R19, R19, 0xfffffffc, RZ, 0xc0, !PT ;  /* 0xfffffffc13137812 */ /* 0x000fe400078ec0ff */
[----:B------:R-:W-:Y:S02]  /*25e0*/  LEA R18, P3, R16, R38, 0x2 ;  /* 0x0000002610127211 */ /* 0x000fe400078610ff */
[----:B------:R-:W-:Y:S02]  /*25f0*/  LOP3.LUT R45, R45, 0xfffffffc, RZ, 0xc0, !PT ;  /* 0xfffffffc2d2d7812 */ /* 0x000fe400078ec0ff */
[----:B------:R-:W-:Y:S02]  /*2600*/  SHF.L.U64.HI R23, R20, 0x1, R23 ;  /* 0x0000000114177819 */ /* 0x000fe40000010217 */
[----:B------:R-:W-:Y:S02]  /*2610*/  IADD3 R20, P2, PT, R38, R19, RZ ;  /* 0x0000001326147210 */ /* 0x000fe40007f5e0ff */
[----:B------:R-:W-:-:S02]  /*2620*/  LEA.HI.X R19, R16, R39, R17, 0x2, P3 ;  /* 0x0000002710137211 */ /* 0x000fc400018f1411 */
[----:B------:R-:W-:Y:S02]  /*2630*/  IADD3 R16, P3, PT, R38, R45, RZ ;  /* 0x0000002d26107210 */ /* 0x000fe40007f7e0ff */
[C---:B------:R-:W-:Y:S02]  /*2640*/  IADD3.X R21, PT, PT, R39.reuse, R21, RZ, P2, !PT ;  /* 0x0000001527157210 */ /* 0x040fe400017fe4ff */
[----:B------:R-:W-:-:S03]  /*2650*/  IADD3.X R17, PT, PT, R39, R23, RZ, P3, !PT ;  /* 0x0000001727117210 */ /* 0x000fc60001ffe4ff */
[----:B------:R4:W-:Y:S04]  /*2660*/  REDG.E.ADD.F32.FTZ.RN.STRONG.GPU desc[UR6][R20.64], R13 ;  /* 0x0000000d140079a6 */ /* 0x0009e8000c12f306 */
[----:B------:R4:W-:Y:S04]  /*2670*/  REDG.E.ADD.F32.FTZ.RN.STRONG.GPU desc[UR6][R18.64], R14 ;  /* 0x0000000e120079a6 */ /* 0x0009e8000c12f306 */
[----:B------:R4:W-:Y:S02]  /*2680*/  REDG.E.ADD.F32.FTZ.RN.STRONG.GPU desc[UR6][R16.64], R15 ;  /* 0x0000000f100079a6 */ /* 0x0009e4000c12f306 */
.L_x_78:
[----:B------:R-:W-:Y:S05]  /*2690*/  BSYNC.RECONVERGENT B0 ;  /* 0x0000000000007941 */ /* 0x000fea0003800200 */
.L_x_77:
[----:B------:R-:W-:Y:S05]  /*26a0*/  @!P1 BRA `(.L_x_79) ;  /* 0x0000000800749947 */ /* 0x000fea0003800000 */
[----:B------:R-:W5:Y:S01]  /*26b0*/  LDC.64 R44, c[0x0][0x3d0] ;  /* 0x0000f400ff2c7b82 */ /* 0x000f620000000a00 */
[----:B----4-:R-:W-:Y:S02]  /*26c0*/  LOP3.LUT R12, R31, 0x1, RZ, 0xc0, !PT ;  /* 0x000000011f0c7812 */ /* 0x010fe400078ec0ff */
[----:B------:R-:W-:-:S03]  /*26d0*/  ISETP.GE.U32.AND P2, PT, R22, 0x8, PT ;  /* 0x000000081600780c */ /* 0x000fc60003f46070 */
[----:B------:R-:W-:-:S04]  /*26e0*/  IMAD R15, R12, R3, RZ ;  /* 0x000000030c0f7224 */ /* 0x000fc800078e02ff */
[----:B------:R-:W-:-:S05]  /*26f0*/  IMAD R12, R15, R22, RZ ;  /* 0x000000160f0c7224 */ /* 0x000fca00078e02ff */
[----:B------:R-:W-:-:S05]  /*2700*/  SHF.L.U32 R13, R12, 0x1, RZ ;  /* 0x000000010c0d7819 */ /* 0x000fca00000006ff */
[----:B-----5:R-:W-:Y:S01]  /*2710*/  IMAD.WIDE R44, R13, 0x4, R44 ;  /* 0x000000040d2c7825 */ /* 0x020fe200078e022c */
[----:B------:R-:W-:Y:S06]  /*2720*/  @P0 BRA `(.L_x_80) ;  /* 0x0000000000500947 */ /* 0x000fec0003800000 */
[----:B------:R-:W4:Y:S01]  /*2730*/  LDC.64 R12, c[0x0][0x3c8] ;  /* 0x0000f200ff0c7b82 */ /* 0x000f220000000a00 */
[----:B---3--:R-:W-:Y:S01]  /*2740*/  LOP3.LUT P1, R16, R31, 0x2, RZ, 0xc0, !PT ;  /* 0x000000021f107812 */ /* 0x008fe2000782c0ff */
[----:B-1----:R-:W-:Y:S01]  /*2750*/  IMAD R17, R3, UR9, R0 ;  /* 0x0000000903117c24 */ /* 0x002fe2000f8e0200 */
[----:B------:R-:W-:Y:S02]  /*2760*/  IADD3 R15, PT, PT, R15, R0, RZ ;  /* 0x000000000f0f7210 */ /* 0x000fe40007ffe0ff */
[----:B------:R-:W-:-:S04]  /*2770*/  SEL R19, R22, RZ, !P1 ;  /* 0x000000ff16137207 */ /* 0x000fc80004800000 */
[----:B------:R-:W-:Y:S01]  /*2780*/  ISETP.NE.AND P1, PT, R19, -0x1, PT ;  /* 0xffffffff1300780c */ /* 0x000fe20003f25270 */
[----:B----4-:R-:W-:-:S04]  /*2790*/  IMAD.WIDE.U32 R12, R15, 0x4, R12 ;  /* 0x000000040f0c7825 */ /* 0x010fc800078e000c */
[----:B------:R-:W-:Y:S01]  /*27a0*/  IMAD.WIDE.U32 R14, R17, 0x8, R44 ;  /* 0x00000008110e7825 */ /* 0x000fe200078e002c */
[----:B------:R-:W-:-:S04]  /*27b0*/  IADD3 R17, PT, PT, -R16, 0x1, RZ ;  /* 0x0000000110117810 */ /* 0x000fc80007ffe1ff */
[----:B------:R4:W-:Y:S01]  /*27c0*/  STG.E.64 desc[UR6][R14.64], R24 ;  /* 0x000000180e007986 */ /* 0x0009e2000c101b06 */
[----:B------:R-:W-:Y:S06]  /*27d0*/  MEMBAR.ALL.GPU ;  /* 0x0000000000007992 */ /* 0x000fec000000a000 */
[----:B------:R-:W-:-:S00]  /*27e0*/  ERRBAR ;  /* 0x00000000000079ab */ /* 0x000fc00000000000 */
[----:B------:R-:W-:Y:S06]  /*27f0*/  CGAERRBAR ;  /* 0x00000000000075ab */ /* 0x000fec0000000000 */
[----:B------:R4:W-:Y:S01]  /*2800*/  REDG.E.ADD.S32.STRONG.GPU desc[UR6][R12.64], R17 ;  /* 0x000000110c00798e */ /* 0x0009e2000c12e306 */
[----:B------:R-:W-:Y:S05]  /*2810*/  @!P1 BRA `(.L_x_80) ;  /* 0x0000000000149947 */ /* 0x000fea0003800000 */
.L_x_81:
[----:B----4-:R-:W3:Y:S04]  /*2820*/  LDG.E.STRONG.GPU R14, desc[UR6][R12.64] ;  /* 0x000000060c0e7981 */ /* 0x010ee8000c1ef900 */
[----:B---3--:R-:W-:Y:S01]  /*2830*/  CCTL.IVALL ;  /* 0x00000000ff00798f */ /* 0x008fe20002000000 */
[----:B------:R-:W-:Y:S05]  /*2840*/  YIELD ;  /* 0x0000000000007946 */ /* 0x000fea0003800000 */
[----:B------:R-:W-:-:S13]  /*2850*/  ISETP.NE.AND P1, PT, R14, R19, PT ;  /* 0x000000130e00720c */ /* 0x000fda0003f25270 */
[----:B------:R-:W-:Y:S05]  /*2860*/  @P1 BRA `(.L_x_81) ;  /* 0xfffffffc00ec1947 */ /* 0x000fea000383ffff */
.L_x_80:
[----:B------:R-:W-:Y:S05]  /*2870*/  WARPSYNC.ALL ;  /* 0x0000000000007948 */ /* 0x000fea0003800000 */
[----:B------:R-:W-:Y:S01]  /*2880*/  BAR.SYNC.DEFER_BLOCKING 0x0 ;  /* 0x0000000000007b1d */ /* 0x000fe20000010000 */
[----:B------:R-:W-:-:S05]  /*2890*/  HFMA2 R23, -RZ, RZ, 0, 0 ;  /* 0x00000000ff177431 */ /* 0x000fca00000001ff */
[----:B------:R-:W-:Y:S05]  /*28a0*/  @!P2 BRA `(.L_x_82) ;  /* 0x0000000000f0a947 */ /* 0x000fea0003800000 */
[----:B------:R-:W-:Y:S02]  /*28b0*/  MOV R38, RZ ;  /* 0x000000ff00267202 */ /* 0x000fe40000000f00 */
[----:B------:R-:W-:-:S07]  /*28c0*/  LOP3.LUT R23, R22, 0x7ffffff8, RZ, 0xc0, !PT ;  /* 0x7ffffff816177812 */ /* 0x000fce00078ec0ff */
.L_x_83:
[C---:B-1--4-:R-:W-:Y:S02]  /*28d0*/  IADD3 R17, PT, PT, R38.reuse, 0x1, RZ ;  /* 0x0000000126117810 */ /* 0x052fe40007ffe0ff */
[C---:B------:R-:W-:Y:S02]  /*28e0*/  ISETP.EQ.OR P1, PT, R38.reuse, UR9, P0 ;  /* 0x0000000926007c0c */ /* 0x040fe40008722670 */
[----:B------:R-:W-:Y:S02]  /*28f0*/  ISETP.EQ.OR P2, PT, R17, UR9, P0 ;  /* 0x0000000911007c0c */ /* 0x000fe40008742670 */
[C---:B------:R-:W-:Y:S02]  /*2900*/  IADD3 R13, PT, PT, R38.reuse, 0x2, RZ ;  /* 0x00000002260d7810 */ /* 0x040fe40007ffe0ff */
[----:B------:R-:W-:Y:S02]  /*2910*/  IADD3 R12, PT, PT, R38, 0x3, RZ ;  /* 0x00000003260c7810 */ /* 0x000fe40007ffe0ff */
[----:B------:R-:W-:-:S05]  /*2920*/  ISETP.EQ.OR P5, PT, R13, UR9, P0 ;  /* 0x000000090d007c0c */ /* 0x000fca00087a2670 */
[--C-:B------:R-:W-:Y:S02]  /*2930*/  @!P1 IMAD R15, R3, R38, R0.reuse ;  /* 0x00000026030f9224 */ /* 0x100fe400078e0200 */
[----:B------:R-:W-:Y:S02]  /*2940*/  @!P2 IMAD R17, R17, R3, R0 ;  /* 0x000000031111a224 */ /* 0x000fe400078e0200 */
[----:B------:R-:W-:-:S04]  /*2950*/  @!P1 IMAD.WIDE.U32 R14, R15, 0x8, R44 ;  /* 0x000000080f0e9825 */ /* 0x000fc800078e002c */
[----:B---3--:R-:W-:Y:S02]  /*2960*/  @!P2 IMAD.WIDE.U32 R16, R17, 0x8, R44 ;  /* 0x000000081110a825 */ /* 0x008fe400078e002c */
[----:B------:R-:W0:Y:S01]  /*2970*/  @!P1 LDG.E.64 R14, desc[UR6][R14.64] ;  /* 0x000000060e0e9981 */ /* 0x000e22000c1e1b00 */
[----:B------:R-:W-:-:S03]  /*2980*/  ISETP.EQ.OR P4, PT, R12, UR9, P0 ;  /* 0x000000090c007c0c */ /* 0x000fc60008782670 */
[----:B------:R-:W3:Y:S01]  /*2990*/  @!P2 LDG.E.64 R16, desc[UR6][R16.64] ;  /* 0x000000061010a981 */ /* 0x000ee2000c1e1b00 */
[----:B------:R-:W-:-:S04]  /*29a0*/  @!P5 IMAD R19, R13, R3, R0 ;  /* 0x000000030d13d224 */ /* 0x000fc800078e0200 */
[----:B------:R-:W-:-:S06]  /*29b0*/  @!P5 IMAD.WIDE.U32 R18, R19, 0x8, R44 ;  /* 0x000000081312d825 */ /* 0x000fcc00078e002c */
[----:B------:R-:W4:Y:S01]  /*29c0*/  @!P5 LDG.E.64 R18, desc[UR6][R18.64] ;  /* 0x000000061212d981 */ /* 0x000f22000c1e1b00 */
[----:B------:R-:W-:Y:S01]  /*29d0*/  @!P4 IMAD R13, R12, R3, R0 ;  /* 0x000000030c0dc224 */ /* 0x000fe200078e0200 */
[----:B------:R-:W-:-:S03]  /*29e0*/  IADD3 R21, PT, PT, R38, 0x7, RZ ;  /* 0x0000000726157810 */ /* 0x000fc60007ffe0ff */
[----:B------:R-:W-:-:S06]  /*29f0*/  @!P4 IMAD.WIDE.U32 R12, R13, 0x8, R44 ;  /* 0x000000080d0cc825 */ /* 0x000fcc00078e002c */
[----:B------:R-:W5:Y:S01]  /*2a00*/  @!P4 LDG.E.64 R12, desc[UR6][R12.64] ;  /* 0x000000060c0cc981 */ /* 0x000f62000c1e1b00 */
[----:B0-----:R-:W-:Y:S01]  /*2a10*/  @!P1 FADD.FTZ R25, R25, R15 ;  /* 0x0000000f19199221 */ /* 0x001fe20000010000 */
[----:B------:R-:W-:Y:S01]  /*2a20*/  IADD3 R15, PT, PT, R38, 0x4, RZ ;  /* 0x00000004260f7810 */ /* 0x000fe20007ffe0ff */
[----:B------:R-:W-:Y:S02]  /*2a30*/  @!P1 FADD.FTZ R24, R24, R14 ;  /* 0x0000000e18189221 */ /* 0x000fe40000010000 */
[----:B---3--:R-:W-:Y:S01]  /*2a40*/  @!P2 FADD.FTZ R25, R25, R17 ;  /* 0x000000111919a221 */ /* 0x008fe20000010000 */
[----:B------:R-:W-:Y:S01]  /*2a50*/  IADD3 R17, PT, PT, R38, 0x5, RZ ;  /* 0x0000000526117810 */ /* 0x000fe20007ffe0ff */
[----:B------:R-:W-:Y:S01]  /*2a60*/  @!P2 FADD.FTZ R24, R24, R16 ;  /* 0x000000101818a221 */ /* 0x000fe20000010000 */
[----:B------:R-:W-:Y:S02]  /*2a70*/  ISETP.EQ.OR P3, PT, R15, UR9, P0 ;  /* 0x000000090f007c0c */ /* 0x000fe40008762670 */
[----:B------:R-:W-:-:S02]  /*2a80*/  IADD3 R16, PT, PT, R38, 0x6, RZ ;  /* 0x0000000626107810 */ /* 0x000fc40007ffe0ff */
[----:B------:R-:W-:Y:S02]  /*2a90*/  ISETP.EQ.OR P2, PT, R17, UR9, P0 ;  /* 0x0000000911007c0c */ /* 0x000fe40008742670 */
[----:B------:R-:W-:Y:S01]  /*2aa0*/  ISETP.EQ.OR P1, PT, R16, UR9, P0 ;  /* 0x0000000910007c0c */ /* 0x000fe20008722670 */
[----:B----4-:R-:W-:Y:S01]  /*2ab0*/  @!P5 FADD.FTZ R24, R24, R18 ;  /* 0x000000121818d221 */ /* 0x010fe20000010000 */
[----:B------:R-:W-:Y:S01]  /*2ac0*/  @!P5 FADD.FTZ R25, R25, R19 ;  /* 0x000000131919d221 */ /* 0x000fe20000010000 */
[----:B------:R-:W-:-:S04]  /*2ad0*/  ISETP.EQ.OR P5, PT, R21, UR9, P0 ;  /* 0x0000000915007c0c */ /* 0x000fc800087a2670 */
[----:B------:R-:W-:-:S04]  /*2ae0*/  @!P3 IMAD R15, R15, R3, R0 ;  /* 0x000000030f0fb224 */ /* 0x000fc800078e0200 */
[----:B------:R-:W-:Y:S02]  /*2af0*/  @!P2 IMAD R17, R17, R3, R0 ;  /* 0x000000031111a224 */ /* 0x000fe400078e0200 */
[----:B------:R-:W-:-:S04]  /*2b00*/  @!P3 IMAD.WIDE.U32 R14, R15, 0x8, R44 ;  /* 0x000000080f0eb825 */ /* 0x000fc800078e002c */
[----:B-----5:R-:W-:Y:S01]  /*2b10*/  @!P4 FADD.FTZ R24, R24, R12 ;  /* 0x0000000c1818c221 */ /* 0x020fe20000010000 */
[-C--:B------:R-:W-:Y:S02]  /*2b20*/  @!P1 IMAD R19, R16, R3.reuse, R0 ;  /* 0x0000000310139224 */ /* 0x080fe400078e0200 */
[--C-:B------:R-:W-:Y:S01]  /*2b30*/  @!P2 IMAD.WIDE.U32 R16, R17, 0x8, R44.reuse ;  /* 0x000000081110a825 */ /* 0x100fe200078e002c */
[----:B------:R-:W3:Y:S03]  /*2b40*/  @!P3 LDG.E.64 R14, desc[UR6][R14.64] ;  /* 0x000000060e0eb981 */ /* 0x000ee6000c1e1b00 */
[----:B------:R-:W-:Y:S02]  /*2b50*/  @!P1 IMAD.WIDE.U32 R18, R19, 0x8, R44 ;  /* 0x0000000813129825 */ /* 0x000fe400078e002c */
[----:B------:R-:W4:Y:S02]  /*2b60*/  @!P2 LDG.E.64 R16, desc[UR6][R16.64] ;  /* 0x000000061010a981 */ /* 0x000f24000c1e1b00 */
[----:B------:R-:W-:-:S02]  /*2b70*/  @!P5 IMAD R21, R21, R3, R0 ;  /* 0x000000031515d224 */ /* 0x000fc400078e0200 */
[----:B------:R-:W5:Y:S02]  /*2b80*/  @!P1 LDG.E.64 R18, desc[UR6][R18.64] ;  /* 0x0000000612129981 */ /* 0x000f64000c1e1b00 */
[----:B--2---:R-:W-:-:S06]  /*2b90*/  @!P5 IMAD.WIDE.U32 R20, R21, 0x8, R44 ;  /* 0x000000081514d825 */ /* 0x004fcc00078e002c */
[----:B------:R-:W2:Y:S01]  /*2ba0*/  @!P5 LDG.E.64 R20, desc[UR6][R20.64] ;  /* 0x000000061414d981 */ /* 0x000ea2000c1e1b00 */
[----:B------:R-:W-:Y:S01]  /*2bb0*/  @!P4 FADD.FTZ R25, R25, R13 ;  /* 0x0000000d1919c221 */ /* 0x000fe20000010000 */
[----:B------:R-:W-:Y:S01]  /*2bc0*/  IADD3 R38, PT, PT, R38, 0x8, RZ ;  /* 0x0000000826267810 */ /* 0x000fe20007ffe0ff */
[----:B---3--:R-:W-:Y:S02]  /*2bd0*/  @!P3 FADD.FTZ R24, R24, R14 ;  /* 0x0000000e1818b221 */ /* 0x008fe40000010000 */
[----:B------:R-:W-:Y:S02]  /*2be0*/  @!P3 FADD.FTZ R25, R25, R15 ;  /* 0x0000000f1919b221 */ /* 0x000fe40000010000 */
[----:B----4-:R-:W-:Y:S02]  /*2bf0*/  @!P2 FADD.FTZ R24, R24, R16 ;  /* 0x000000101818a221 */ /* 0x010fe40000010000 */
[----:B------:R-:W-:Y:S01]  /*2c00*/  @!P2 FADD.FTZ R25, R25, R17 ;  /* 0x000000111919a221 */ /* 0x000fe20000010000 */
[----:B------:R-:W-:Y:S01]  /*2c10*/  ISETP.NE.AND P2, PT, R38, R23, PT ;  /* 0x000000172600720c */ /* 0x000fe20003f45270 */
[----:B-----5:R-:W-:-:S02]  /*2c20*/  @!P1 FADD.FTZ R24, R24, R18 ;  /* 0x0000001218189221 */ /* 0x020fc40000010000 */
[----:B------:R-:W-:Y:S02]  /*2c30*/  @!P1 FADD.FTZ R25, R25, R19 ;  /* 0x0000001319199221 */ /* 0x000fe40000010000 */
[----:B--2---:R-:W-:Y:S02]  /*2c40*/  @!P5 FADD.FTZ R24, R24, R20 ;  /* 0x000000141818d221 */ /* 0x004fe40000010000 */
[----:B------:R-:W-:-:S06]  /*2c50*/  @!P5 FADD.FTZ R25, R25, R21 ;  /* 0x000000151919d221 */ /* 0x000fcc0000010000 */
[----:B------:R-:W-:Y:S05]  /*2c60*/  @P2 BRA `(.L_x_83) ;  /* 0xfffffffc00182947 */ /* 0x000fea000383ffff */
.L_x_82:
[----:B----4-:R-:W-:-:S13]  /*2c70*/  LOP3.LUT P0, R12, R22, 0x7, RZ, 0xc0, !PT ;  /* 0x00000007160c7812 */ /* 0x010fda000780c0ff */
[----:B------:R-:W-:Y:S05]  /*2c80*/  @!P0 BRA `(.L_x_79) ;  /* 0x0000000000fc8947 */ /* 0x000fea0003800000 */
[----:B------:R-:W-:-:S04]  /*2c90*/  IADD3 R12, PT, PT, R12, -0x1, RZ ;  /* 0xffffffff0c0c7810 */ /* 0x000fc80007ffe0ff */
[----:B------:R-:W-:-:S13]  /*2ca0*/  ISETP.GE.U32.AND P0, PT, R12, 0x3, PT ;  /* 0x000000030c00780c */ /* 0x000fda0003f06070 */
[----:B------:R-:W-:Y:S05]  /*2cb0*/  @!P0 BRA `(.L_x_84) ;  /* 0x0000000000748947 */ /* 0x000fea0003800000 */
[----:B------:R-:W-:Y:S02]  /*2cc0*/  ISETP.NE.AND P0, PT, R5, RZ, PT ;  /* 0x000000ff0500720c */ /* 0x000fe40003f05270 */
[C---:B------:R-:W-:Y:S02]  /*2cd0*/  IADD3 R15, PT, PT, R23.reuse, 0x1, RZ ;  /* 0x00000001170f7810 */ /* 0x040fe40007ffe0ff */
[C---:B------:R-:W-:Y:S02]  /*2ce0*/  ISETP.EQ.OR P1, PT, R23.reuse, UR9, P0 ;  /* 0x0000000917007c0c */ /* 0x040fe40008722670 */
[----:B-1----:R-:W-:Y:S02]  /*2cf0*/  IADD3 R17, PT, PT, R23, 0x2, RZ ;  /* 0x0000000217117810 */ /* 0x002fe40007ffe0ff */
[----:B------:R-:W-:Y:S02]  /*2d00*/  ISETP.EQ.OR P2, PT, R15, UR9, P0 ;  /* 0x000000090f007c0c */ /* 0x000fe40008742670 */
[----:B------:R-:W-:-:S02]  /*2d10*/  IADD3 R19, PT, PT, R23, 0x3, RZ ;  /* 0x0000000317137810 */ /* 0x000fc40007ffe0ff */
[----:B------:R-:W-:Y:S02]  /*2d20*/  ISETP.EQ.OR P3, PT, R17, UR9, P0 ;  /* 0x0000000911007c0c */ /* 0x000fe40008762670 */
[----:B------:R-:W-:-:S03]  /*2d30*/  ISETP.EQ.OR P0, PT, R19, UR9, P0 ;  /* 0x0000000913007c0c */ /* 0x000fc60008702670 */
[----:B------:R-:W-:-:S04]  /*2d40*/  @!P1 IMAD R13, R23, R3, R0 ;  /* 0x00000003170d9224 */ /* 0x000fc800078e0200 */
[----:B------:R-:W-:Y:S02]  /*2d50*/  @!P2 IMAD R15, R15, R3, R0 ;  /* 0x000000030f0fa224 */ /* 0x000fe400078e0200 */
[----:B------:R-:W-:-:S04]  /*2d60*/  @!P1 IMAD.WIDE.U32 R12, R13, 0x8, R44 ;  /* 0x000000080d0c9825 */ /* 0x000fc800078e002c */
[-C--:B------:R-:W-:Y:S02]  /*2d70*/  @!P3 IMAD R17, R17, R3.reuse, R0 ;  /* 0x000000031111b224 */ /* 0x080fe400078e0200 */
[----:B------:R-:W-:Y:S01]  /*2d80*/  @!P2 IMAD.WIDE.U32 R14, R15, 0x8, R44 ;  /* 0x000000080f0ea825 */ /* 0x000fe200078e002c */
[----:B------:R-:W0:Y:S03]  /*2d90*/  @!P1 LDG.E.64 R12, desc[UR6][R12.64] ;  /* 0x000000060c0c9981 */ /* 0x000e26000c1e1b00 */
[----:B------:R-:W-:Y:S02]  /*2da0*/  @!P0 IMAD R19, R19, R3, R0 ;  /* 0x0000000313138224 */ /* 0x000fe400078e0200 */
[--C-:B---3--:R-:W-:Y:S01]  /*2db0*/  @!P3 IMAD.WIDE.U32 R16, R17, 0x8, R44.reuse ;  /* 0x000000081110b825 */ /* 0x108fe200078e002c */
[----:B------:R-:W3:Y:S03]  /*2dc0*/  @!P2 LDG.E.64 R14, desc[UR6][R14.64] ;  /* 0x000000060e0ea981 */ /* 0x000ee6000c1e1b00 */
[----:B------:R-:W-:-:S02]  /*2dd0*/  @!P0 IMAD.WIDE.U32 R18, R19, 0x8, R44 ;  /* 0x0000000813128825 */ /* 0x000fc400078e002c */
[----:B------:R-:W4:Y:S04]  /*2de0*/  @!P3 LDG.E.64 R16, desc[UR6][R16.64] ;  /* 0x000000061010b981 */ /* 0x000f28000c1e1b00 */
[----:B------:R-:W5:Y:S01]  /*2df0*/  @!P0 LDG.E.64 R18, desc[UR6][R18.64] ;  /* 0x0000000612128981 */ /* 0x000f62000c1e1b00 */
[----:B------:R-:W-:Y:S01]  /*2e00*/  IADD3 R23, PT, PT, R23, 0x4, RZ ;  /* 0x0000000417177810 */ /* 0x000fe20007ffe0ff */
[----:B0-----:R-:W-:Y:S01]  /*2e10*/  @!P1 FADD.FTZ R24, R24, R12 ;  /* 0x0000000c18189221 */ /* 0x001fe20000010000 */
[----:B------:R-:W-:-:S03]  /*2e20*/  @!P1 FADD.FTZ R25, R25, R13 ;  /* 0x0000000d19199221 */ /* 0x000fc60000010000 */
[----:B---3--:R-:W-:Y:S01]  /*2e30*/  @!P2 FADD.FTZ R24, R24, R14 ;  /* 0x0000000e1818a221 */ /* 0x008fe20000010000 */
[----:B------:R-:W-:-:S03]  /*2e40*/  @!P2 FADD.FTZ R25, R25, R15 ;  /* 0x0000000f1919a221 */ /* 0x000fc60000010000 */
[----:B----4-:R-:W-:Y:S01]  /*2e50*/  @!P3 FADD.FTZ R24, R24, R16 ;  /* 0x000000101818b221 */ /* 0x010fe20000010000 */
[----:B------:R-:W-:-:S03]  /*2e60*/  @!P3 FADD.FTZ R25, R25, R17 ;  /* 0x000000111919b221 */ /* 0x000fc60000010000 */
[----:B-----5:R-:W-:Y:S01]  /*2e70*/  @!P0 FADD.FTZ R24, R24, R18 ;  /* 0x0000001218188221 */ /* 0x020fe20000010000 */
[----:B------:R-:W-:-:S07]  /*2e80*/  @!P0 FADD.FTZ R25, R25, R19 ;  /* 0x0000001319198221 */ /* 0x000fce0000010000 */
.L_x_84:
[----:B------:R-:W-:-:S13]  /*2e90*/  LOP3.LUT P0, R12, R22, 0x3, RZ, 0xc0, !PT ;  /* 0x00000003160c7812 */ /* 0x000fda000780c0ff */
[----:B------:R-:W-:Y:S05]  /*2ea0*/  @!P0 BRA `(.L_x_79) ;  /* 0x0000000000748947 */ /* 0x000fea0003800000 */
[----:B------:R-:W-:-:S13]  /*2eb0*/  ISETP.NE.AND P0, PT, R12, 0x1, PT ;  /* 0x000000010c00780c */ /* 0x000fda0003f05270 */
[----:B------:R-:W-:Y:S05]  /*2ec0*/  @!P0 BRA `(.L_x_85) ;  /* 0x00000000003c8947 */ /* 0x000fea0003800000 */
[----:B------:R-:W-:Y:S02]  /*2ed0*/  ISETP.NE.AND P0, PT, R5, RZ, PT ;  /* 0x000000ff0500720c */ /* 0x000fe40003f05270 */
[C---:B------:R-:W-:Y:S02]  /*2ee0*/  IADD3 R15, PT, PT, R23.reuse, 0x1, RZ ;  /* 0x00000001170f7810 */ /* 0x040fe40007ffe0ff */
[----:B------:R-:W-:Y:S02]  /*2ef0*/  ISETP.EQ.OR P1, PT, R23, UR9, P0 ;  /* 0x0000000917007c0c */ /* 0x000fe40008722670 */
[----:B------:R-:W-:-:S11]  /*2f00*/  ISETP.EQ.OR P0, PT, R15, UR9, P0 ;  /* 0x000000090f007c0c */ /* 0x000fd60008702670 */
[-CC-:B------:R-:W-:Y:S02]  /*2f10*/  @!P1 IMAD R13, R23, R3.reuse, R0.reuse ;  /* 0x00000003170d9224 */ /* 0x180fe400078e0200 */
[----:B------:R-:W-:Y:S02]  /*2f20*/  @!P0 IMAD R15, R15, R3, R0 ;  /* 0x000000030f0f8224 */ /* 0x000fe400078e0200 */
[----:B------:R-:W-:-:S04]  /*2f30*/  @!P1 IMAD.WIDE.U32 R12, R13, 0x8, R44 ;  /* 0x000000080d0c9825 */ /* 0x000fc800078e002c */
[----:B------:R-:W-:Y:S02]  /*2f40*/  @!P0 IMAD.WIDE.U32 R14, R15, 0x8, R44 ;  /* 0x000000080f0e8825 */ /* 0x000fe400078e002c */
[----:B------:R-:W0:Y:S04]  /*2f50*/  @!P1 LDG.E.64 R12, desc[UR6][R12.64] ;  /* 0x000000060c0c9981 */ /* 0x000e28000c1e1b00 */
[----:B------:R-:W4:Y:S01]  /*2f60*/  @!P0 LDG.E.64 R14, desc[UR6][R14.64] ;  /* 0x000000060e0e8981 */ /* 0x000f22000c1e1b00 */
[----:B------:R-:W-:Y:S01]  /*2f70*/  IADD3 R23, PT, PT, R23, 0x2, RZ ;  /* 0x0000000217177810 */ /* 0x000fe20007ffe0ff */
[----:B0--3--:R-:W-:Y:S01]  /*2f80*/  @!P1 FADD.FTZ R24, R24, R12 ;  /* 0x0000000c18189221 */ /* 0x009fe20000010000 */
[----:B------:R-:W-:-:S03]  /*2f90*/  @!P1 FADD.FTZ R25, R25, R13 ;  /* 0x0000000d19199221 */ /* 0x000fc60000010000 */
[----:B----4-:R-:W-:Y:S01]  /*2fa0*/  @!P0 FADD.FTZ R24, R24, R14 ;  /* 0x0000000e18188221 */ /* 0x010fe20000010000 */
[----:B------:R-:W-:-:S07]  /*2fb0*/  @!P0 FADD.FTZ R25, R25, R15 ;  /* 0x0000000f19198221 */ /* 0x000fce0000010000 */
.L_x_85:
[----:B------:R-:W-:Y:S01]  /*2fc0*/  ISETP.NE.AND P0, PT, R23, UR9, PT ;  /* 0x0000000917007c0c */ /* 0x000fe2000bf05270 */
[----:B------:R-:W-:Y:S01]  /*2fd0*/  BSSY.RECONVERGENT B0, `(.L_x_79) ;  /* 0x000000a000007945 */ /* 0x000fe20003800200 */
[----:B------:R-:W-:Y:S02]  /*2fe0*/  LOP3.LUT R22, R22, 0x1, RZ, 0xc0, !PT ;  /* 0x0000000116167812 */ /* 0x000fe400078ec0ff */
[----:B------:R-:W-:-:S04]  /*2ff0*/  ISETP.NE.OR P0, PT, R5, RZ, !P0 ;  /* 0x000000ff0500720c */ /* 0x000fc80004705670 */
[----:B------:R-:W-:-:S13]  /*3000*/  ISETP.NE.U32.OR P0, PT, R22, 0x1, P0 ;  /* 0x000000011600780c */ /* 0x000fda0000705470 */
[----:B------:R-:W-:Y:S05]  /*3010*/  @P0 BRA `(.L_x_86) ;  /* 0x0000000000140947 */ /* 0x000fea0003800000 */
[----:B------:R-:W-:-:S04]  /*3020*/  IMAD R13, R3, R23, R0 ;  /* 0x00000017030d7224 */ /* 0x000fc800078e0200 */
[----:B------:R-:W-:-:S06]  /*3030*/  IMAD.WIDE.U32 R12, R13, 0x8, R44 ;  /* 0x000000080d0c7825 */ /* 0x000fcc00078e002c */
[----:B------:R-:W0:Y:S02]  /*3040*/  LDG.E.64 R12, desc[UR6][R12.64] ;  /* 0x000000060c0c7981 */ /* 0x000e24000c1e1b00 */
[----:B0--3--:R-:W-:Y:S01]  /*3050*/  FADD.FTZ R24, R24, R12 ;  /* 0x0000000c18187221 */ /* 0x009fe20000010000 */
[----:B------:R-:W-:-:S07]  /*3060*/  FADD.FTZ R25, R25, R13 ;  /* 0x0000000d19197221 */ /* 0x000fce0000010000 */
.L_x_86:
[----:B------:R-:W-:Y:S05]  /*3070*/  BSYNC.RECONVERGENT B0 ;  /* 0x0000000000007941 */ /* 0x000fea0003800200 */
.L_x_79:
[----:B------:R-:W5:Y:S01]  /*3080*/  S2UR UR5, SR_CgaCtaId ;  /* 0x00000000000579c3 */ /* 0x000f620000008800 */
[----:B------:R-:W-:Y:S01]  /*3090*/  ISETP.NE.AND P0, PT, R5, RZ, PT ;  /* 0x000000ff0500720c */ /* 0x000fe20003f05270 */
[----:B------:R-:W-:Y:S01]  /*30a0*/  UMOV UR4, 0x400 ;  /* 0x0000040000047882 */ /* 0x000fe20000000000 */
[----:B------:R-:W0:Y:S01]  /*30b0*/  LDCU.64 UR10, c[0x0][0x400] ;  /* 0x00008000ff0a77ac */ /* 0x000e220008000a00 */
[----:B------:R-:W-:Y:S02]  /*30c0*/  SHF.L.U32 R29, R29, 0x10, RZ ;  /* 0x000000101d1d7819 */ /* 0x000fe400000006ff */
[----:B------:R-:W-:Y:S02]  /*30d0*/  SHF.L.U32 R35, R35, 0x10, RZ ;  /* 0x0000001023237819 */ /* 0x000fe400000006ff */
[----:B----4-:R-:W4:Y:S01]  /*30e0*/  LDC R18, c[0x0][0x41c] ;  /* 0x00010700ff127b82 */ /* 0x010f220000000800 */
[----:B------:R-:W-:Y:S01]  /*30f0*/  SHF.L.U32 R27, R27, 0x10, RZ ;  /* 0x000000101b1b7819 */ /* 0x000fe200000006ff */
[C---:B------:R-:W-:Y:S01]  /*3100*/  FADD.FTZ R14, -R6.reuse, R29 ;  /* 0x0000001d060e7221 */ /* 0x040fe20000010100 */
[----:B------:R-:W-:Y:S01]  /*3110*/  SHF.L.U32 R7, R7, 0x10, RZ ;  /* 0x0000001007077819 */ /* 0x000fe200000006ff */
[----:B---3--:R-:W-:Y:S01]  /*3120*/  FADD.FTZ R16, -R6, R35 ;  /* 0x0000002306107221 */ /* 0x008fe20000010100 */
[----:B------:R-:W-:Y:S01]  /*3130*/  SHF.L.U32 R28, R28, 0x10, RZ ;  /* 0x000000101c1c7819 */ /* 0x000fe200000006ff */
[----:B--2---:R-:W-:Y:S01]  /*3140*/  FADD.FTZ R20, -R6, R27 ;  /* 0x0000001b06147221 */ /* 0x004fe20000010100 */
[-C--:B------:R-:W-:Y:S01]  /*3150*/  FMUL.FTZ R21, R14, R37.reuse ;  /* 0x000000250e157220 */ /* 0x080fe20000410000 */
[-C--:B------:R-:W-:Y:S01]  /*3160*/  FMUL.FTZ R22, R16, R37.reuse ;  /* 0x0000002510167220 */ /* 0x080fe20000410000 */
[----:B------:R-:W-:Y:S01]  /*3170*/  SHF.L.U32 R36, R36, 0x10, RZ ;  /* 0x0000001024247819 */ /* 0x000fe200000006ff */
[----:B------:R-:W-:Y:S01]  /*3180*/  FMUL.FTZ R15, R20, R37 ;  /* 0x00000025140f7220 */ /* 0x000fe20000410000 */
[----:B-----5:R-:W-:Y:S01]  /*3190*/  ULEA UR4, UR5, UR4, 0x18 ;  /* 0x0000000405047291 */ /* 0x020fe2000f8ec0ff */
[----:B------:R-:W2:Y:S01]  /*31a0*/  LDCU.U8 UR5, c[0x0][0x414] ;  /* 0x00008280ff0577ac */ /* 0x000ea20008000000 */
[----:B----4-:R-:W-:-:S07]  /*31b0*/  IMAD R19, R18, UR9, R33 ;  /* 0x0000000912137c24 */ /* 0x010fce000f8e0221 */
[----:B------:R3:W-:Y:S01]  /*31c0*/  @!P0 STS.64 [UR4+0xc0], R24 ;  /* 0x0000c018ff008988 */ /* 0x0007e20008000a04 */
[----:B------:R-:W-:Y:S01]  /*31d0*/  BAR.SYNC.DEFER_BLOCKING 0x0 ;  /* 0x0000000000007b1d */ /* 0x000fe20000010000 */
[C---:B0-----:R-:W-:Y:S02]  /*31e0*/  ISETP.GE.U32.AND P0, PT, R19.reuse, UR10, PT ;  /* 0x0000000a13007c0c */ /* 0x041fe4000bf06070 */
[----:B------:R-:W-:Y:S01]  /*31f0*/  IADD3 R14, PT, PT, R19, 0x80, RZ ;  /* 0x00000080130e7810 */ /* 0x000fe20007ffe0ff */
[----:B---3--:R-:W-:Y:S01]  /*3200*/  FADD.FTZ R24, -R6, R7 ;  /* 0x0000000706187221 */ /* 0x008fe20000010100 */
[----:B--2---:R-:W-:Y:S01]  /*3210*/  UISETP.NE.AND UP0, UPT, UR5, URZ, UPT ;  /* 0x000000ff0500728c */ /* 0x004fe2000bf05270 */
[----:B------:R-:W-:Y:S02]  /*3220*/  SHF.R.S32.HI R6, RZ, 0x1f, R19 ;  /* 0x0000001fff067819 */ /* 0x000fe40000011413 */
[----:B------:R-:W-:Y:S01]  /*3230*/  FMUL.FTZ R16, R24, R37 ;  /* 0x0000002518107220 */ /* 0x000fe20000410000 */
[----:B------:R-:W-:-:S02]  /*3240*/  ISETP.GE.U32.AND P1, PT, R14, UR10, PT ;  /* 0x0000000a0e007c0c */ /* 0x000fc4000bf26070 */
[----:B------:R-:W-:Y:S01]  /*3250*/  ISETP.GE.AND.EX P0, PT, R6, UR11, PT, P0 ;  /* 0x0000000b06007c0c */ /* 0x000fe2000bf06300 */
[----:B------:R-:W0:Y:S01]  /*3260*/  LDS.64 R12, [UR4+0xc0] ;  /* 0x0000c004ff0c7984 */ /* 0x000e220008000a00 */
[----:B------:R-:W0:Y:S02]  /*3270*/  LDCU UR4, c[0x0][0x42c] ;  /* 0x00008580ff0477ac */ /* 0x000e240008000800 */
[----:B0-----:R-:W-:Y:S01]  /*3280*/  FMUL.FTZ R18, R12, UR4 ;  /* 0x000000040c127c20 */ /* 0x001fe20008410000 */
[----:B------:R-:W-:-:S04]  /*3290*/  FMUL.FTZ R13, R13, UR4 ;  /* 0x000000040d0d7c20 */ /* 0x000fc80008410000 */
[C-C-:B------:R-:W-:Y:S01]  /*32a0*/  FFMA.FTZ R7, R18.reuse, R21, R13.reuse ;  /* 0x0000001512077223 */ /* 0x140fe2000001000d */
[C-C-:B------:R-:W-:Y:S01]  /*32b0*/  FFMA.FTZ R12, R18.reuse, R22, R13.reuse ;  /* 0x00000016120c7223 */ /* 0x140fe2000001000d */
[C-C-:B-1----:R-:W-:Y:S01]  /*32c0*/  FFMA.FTZ R17, R18.reuse, R15, R13.reuse ;  /* 0x0000000f12117223 */ /* 0x142fe2000001000d */
[----:B------:R-:W-:Y:S01]  /*32d0*/  FFMA.FTZ R18, R18, R16, R13 ;  /* 0x0000001012127223 */ /* 0x000fe2000001000d */
[----:B------:R-:W-:Y:S06]  /*32e0*/  BRA.U !UP0, `(.L_x_87) ;  /* 0x0000000108487547 */ /* 0x000fec000b800000 */
[----:B------:R-:W-:Y:S01]  /*32f0*/  FFMA.FTZ R13, R11, R22, R9 ;  /* 0x000000160b0d7223 */ /* 0x000fe20000010009 */
[----:B------:R-:W-:-:S03]  /*3300*/  FFMA.FTZ R20, R10, R21, R8 ;  /* 0x000000150a147223 */ /* 0x000fc60000010008 */
[----:B------:R-:W-:Y:S01]  /*3310*/  FMUL.FTZ R24, R13, -1.4426950216293334961 ;  /* 0xbfb8aa3b0d187820 */ /* 0x000fe20000410000 */
[----:B------:R-:W-:-:S05]  /*3320*/  FMUL.FTZ R21, R20, -1.4426950216293334961 ;  /* 0xbfb8aa3b14157820 */ /* 0x000fca0000410000 */
[----:B------:R-:W0:Y:S04]  /*3330*/  MUFU.EX2 R24, R24 ;  /* 0x0000001800187308 */ /* 0x000e280000000800 */
[----:B------:R-:W1:Y:S01]  /*3340*/  MUFU.EX2 R21, R21 ;  /* 0x0000001500157308 */ /* 0x000e620000000800 */
[----:B0-----:R-:W-:Y:S01]  /*3350*/  FADD.FTZ R25, R24, 1 ;  /* 0x3f80000018197421 */ /* 0x001fe20000010000 */
[----:B-1----:R-:W-:-:S05]  /*3360*/  FADD.FTZ R22, R21, 1 ;  /* 0x3f80000015167421 */ /* 0x002fca0000010000 */
        /* <DEDUP_REMOVED lines=10> */
.L_x_87:
[----:B------:R-:W-:Y:S01]  /*3410*/  BSSY.RECONVERGENT B0, `(.L_x_88) ;  /* 0x0000012000007945 */ /* 0x000fe20003800200 */
[----:B------:R-:W-:Y:S01]  /*3420*/  FFMA.FTZ R28, R10, R28, -R7 ;  /* 0x0000001c0a1c7223 */ /* 0x000fe20000010807 */
[----:B------:R-:W-:Y:S02]  /*3430*/  FFMA.FTZ R12, R11, R36, -R12 ;  /* 0x000000240b0c7223 */ /* 0x000fe4000001080c */
[----:B------:R-:W-:Y:S05]  /*3440*/  @P0 BRA `(.L_x_89) ;  /* 0x0000000000380947 */ /* 0x000fea0003800000 */
[----:B------:R-:W0:Y:S01]  /*3450*/  LDCU.64 UR12, c[0x0][0x3f8] ;  /* 0x00007f00ff0c77ac */ /* 0x000e220008000a00 */
[----:B------:R-:W-:Y:S01]  /*3460*/  MOV R7, R43 ;  /* 0x0000002b00077202 */ /* 0x000fe20000000f00 */
[----:B------:R-:W-:Y:S01]  /*3470*/  FMUL.FTZ R28, R28, R37 ;  /* 0x000000251c1c7220 */ /* 0x000fe20000410000 */
[----:B------:R-:W1:Y:S01]  /*3480*/  LDCU.64 UR4, c[0x0][0x380] ;  /* 0x00007000ff0477ac */ /* 0x000e620008000a00 */
[----:B0-----:R-:W-:Y:S01]  /*3490*/  IMAD R20, R6, UR12, RZ ;  /* 0x0000000c06147c24 */ /* 0x001fe2000f8e02ff */
[----:B------:R-:W-:-:S03]  /*34a0*/  MOV R6, R40 ;  /* 0x0000002800067202 */ /* 0x000fc60000000f00 */
[C---:B------:R-:W-:Y:S02]  /*34b0*/  IMAD R13, R19.reuse, UR13, R20 ;  /* 0x0000000d130d7c24 */ /* 0x040fe4000f8e0214 */
[----:B------:R-:W-:-:S04]  /*34c0*/  IMAD.WIDE.U32 R6, R19, UR12, R6 ;  /* 0x0000000c13067c25 */ /* 0x000fc8000f8e0006 */
[----:B------:R-:W-:Y:S01]  /*34d0*/  FMUL.FTZ R19, R12, R37 ;  /* 0x000000250c137220 */ /* 0x000fe20000410000 */
[C---:B-1----:R-:W-:Y:S02]  /*34e0*/  LEA R12, P0, R6.reuse, UR4, 0x1 ;  /* 0x00000004060c7c11 */ /* 0x042fe4000f8008ff */
[----:B------:R-:W-:Y:S02]  /*34f0*/  IADD3 R13, PT, PT, R7, R13, RZ ;  /* 0x0000000d070d7210 */ /* 0x000fe40007ffe0ff */
[----:B------:R-:W-:Y:S02]  /*3500*/  F2FP.BF16.F32.PACK_AB R19, R19, R28 ;  /* 0x0000001c1313723e */ /* 0x000fe400000010ff */
[----:B------:R-:W-:-:S05]  /*3510*/  LEA.HI.X R13, R6, UR5, R13, 0x1, P0 ;  /* 0x00000005060d7c11 */ /* 0x000fca00080f0c0d */
[----:B------:R0:W-:Y:S02]  /*3520*/  STG.E desc[UR6][R12.64], R19 ;  /* 0x000000130c007986 */ /* 0x0001e4000c101906 */
.L_x_89:
[----:B------:R-:W-:Y:S05]  /*3530*/  BSYNC.RECONVERGENT B0 ;  /* 0x0000000000007941 */ /* 0x000fea0003800200 */
.L_x_88:
[----:B------:R-:W-:Y:S02]  /*3540*/  SHF.L.U32 R26, R26, 0x10, RZ ;  /* 0x000000101a1a7819 */ /* 0x000fe400000006ff */
[----:B------:R-:W-:Y:S02]  /*3550*/  SHF.R.S32.HI R6, RZ, 0x1f, R14 ;  /* 0x0000001fff067819 */ /* 0x000fe4000001140e */
[----:B------:R-:W-:Y:S01]  /*3560*/  SHF.L.U32 R34, R34, 0x10, RZ ;  /* 0x0000001022227819 */ /* 0x000fe200000006ff */
        /* <DEDUP_REMOVED lines=19> */
.L_x_90:
[----:B------:R-:W-:Y:S01]  /*36a0*/  ISETP.GE.AND.EX P1, PT, R6, UR11, PT, P1 ;  /* 0x0000000b06007c0c */ /* 0x000fe2000bf26310 */
[----:B------:R-:W-:Y:S01]  /*36b0*/  FFMA.FTZ R10, R10, R26, -R17 ;  /* 0x0000001a0a0a7223 */ /* 0x000fe20000010811 */
[----:B------:R-:W-:Y:S01]  /*36c0*/  FFMA.FTZ R18, R11, R34, -R18 ;  /* 0x000000220b127223 */ /* 0x000fe20000010812 */
[----:B------:R-:W-:Y:S02]  /*36d0*/  BSSY.RECONVERGENT B0, `(.L_x_91) ;  /* 0x000000f000007945 */ /* 0x000fe40003800200 */
[-C--:B------:R-:W-:Y:S01]  /*36e0*/  FMUL.FTZ R9, R10, R37.reuse ;  /* 0x000000250a097220 */ /* 0x080fe20000410000 */
[----:B------:R-:W-:-:S07]  /*36f0*/  FMUL.FTZ R18, R18, R37 ;  /* 0x0000002512127220 */ /* 0x000fce0000410000 */
[----:B------:R-:W-:Y:S05]  /*3700*/  @P1 BRA `(.L_x_92) ;  /* 0x00000000002c1947 */ /* 0x000fea0003800000 */
[----:B------:R-:W1:Y:S01]  /*3710*/  LDCU.64 UR4, c[0x0][0x3f8] ;  /* 0x00007f00ff0477ac */ /* 0x000e620008000a00 */
[----:B------:R-:W-:Y:S02]  /*3720*/  MOV R41, R43 ;  /* 0x0000002b00297202 */ /* 0x000fe40000000f00 */
[----:B------:R-:W-:Y:S01]  /*3730*/  F2FP.BF16.F32.PACK_AB R9, R18, R9 ;  /* 0x000000091209723e */ /* 0x000fe200000010ff */
[----:B------:R-:W2:Y:S01]  /*3740*/  LDCU.64 UR10, c[0x0][0x380] ;  /* 0x00007000ff0a77ac */ /* 0x000ea20008000a00 */
[----:B-1----:R-:W-:Y:S02]  /*3750*/  IMAD R7, R6, UR4, RZ ;  /* 0x0000000406077c24 */ /* 0x002fe4000f8e02ff */
[----:B------:R-:W-:-:S04]  /*3760*/  IMAD.WIDE.U32 R40, R14, UR4, R40 ;  /* 0x000000040e287c25 */ /* 0x000fc8000f8e0028 */
[----:B------:R-:W-:Y:S01]  /*3770*/  IMAD R7, R14, UR5, R7 ;  /* 0x000000050e077c24 */ /* 0x000fe2000f8e0207 */
[----:B--2---:R-:W-:-:S04]  /*3780*/  LEA R6, P0, R40, UR10, 0x1 ;  /* 0x0000000a28067c11 */ /* 0x004fc8000f8008ff */
[----:B------:R-:W-:-:S04]  /*3790*/  IADD3 R7, PT, PT, R41, R7, RZ ;  /* 0x0000000729077210 */ /* 0x000fc80007ffe0ff */
[----:B------:R-:W-:-:S05]  /*37a0*/  LEA.HI.X R7, R40, UR11, R7, 0x1, P0 ;  /* 0x0000000b28077c11 */ /* 0x000fca00080f0c07 */
[----:B------:R1:W-:Y:S02]  /*37b0*/  STG.E desc[UR6][R6.64], R9 ;  /* 0x0000000906007986 */ /* 0x0003e4000c101906 */
.L_x_92:
[----:B------:R-:W-:Y:S05]  /*37c0*/  BSYNC.RECONVERGENT B0 ;  /* 0x0000000000007941 */ /* 0x000fea0003800200 */
.L_x_91:
[----:B------:R-:W2:Y:S01]  /*37d0*/  LDCU UR4, c[0x0][0x410] ;  /* 0x00008200ff0477ac */ /* 0x000ea20008000800 */
[----:B------:R-:W-:Y:S02]  /*37e0*/  IADD3 R30, PT, PT, R3, R30, RZ ;  /* 0x0000001e031e7210 */ /* 0x000fe40007ffe0ff */
[----:B------:R-:W-:Y:S01]  /*37f0*/  IADD3 R31, PT, PT, R31, 0x1, RZ ;  /* 0x000000011f1f7810 */ /* 0x000fe20007ffe0ff */
[----:B------:R-:W2:Y:S02]  /*3800*/  LDCU UR5, c[0x0][0x3e0] ;  /* 0x00007c00ff0577ac */ /* 0x000ea40008000800 */
[----:B--2---:R-:W-:-:S06]  /*3810*/  UIMAD UR4, UR4, UR5, URZ ;  /* 0x00000005040472a4 */ /* 0x004fcc000f8e02ff */
[----:B------:R-:W-:-:S13]  /*3820*/  ISETP.GE.AND P0, PT, R30, UR4, PT ;  /* 0x000000041e007c0c */ /* 0x000fda000bf06270 */
[----:B------:R-:W-:Y:S05]  /*3830*/  @!P0 BRA `(.L_x_93) ;  /* 0xffffffc800508947 */ /* 0x000fea000383ffff */
.L_x_67:
[----:B------:R-:W2:Y:S01]  /*3840*/  LDC R4, c[0x0][0x370] ;  /* 0x0000dc00ff047b82 */ /* 0x000ea20000000800 */
[----:B------:R-:W-:Y:S01]  /*3850*/  ISETP.NE.AND P2, PT, R5, RZ, PT ;  /* 0x000000ff0500720c */ /* 0x000fe20003f45270 */
[----:B------:R-:W-:Y:S06]  /*3860*/  BSSY.RECONVERGENT B0, `(.L_x_94) ;  /* 0x0000011000007945 */ /* 0x000fec0003800200 */
[----:B-1----:R-:W1:Y:S08]  /*3870*/  LDC R9, c[0x0][0x374] ;  /* 0x0000dd00ff097b82 */ /* 0x002e700000000800 */
[----:B------:R-:W3:Y:S01]  /*3880*/  LDC.64 R2, c[0x0][0x3c8] ;  /* 0x0000f200ff027b82 */ /* 0x000ee20000000a00 */
[----:B--2---:R-:W-:-:S02]  /*3890*/  ISETP.NE.AND P1, PT, R4, 0x1, PT ;  /* 0x000000010400780c */ /* 0x004fc40003f25270 */
[----:B------:R-:W-:Y:S02]  /*38a0*/  IADD3 R6, PT, PT, R4, -0x1, RZ ;  /* 0xffffffff04067810 */ /* 0x000fe40007ffe0ff */
[----:B-1----:R-:W-:-:S04]  /*38b0*/  IADD3 R7, PT, PT, R9, -0x1, RZ ;  /* 0xffffffff09077810 */ /* 0x002fc80007ffe0ff */
[----:B------:R-:W-:Y:S02]  /*38c0*/  ISETP.NE.AND P0, PT, R0, R7, PT ;  /* 0x000000070000720c */ /* 0x000fe40003f05270 */
[----:B------:R-:W-:Y:S02]  /*38d0*/  SHF.L.U32 R0, R9, 0x1, RZ ;  /* 0x0000000109007819 */ /* 0x000fe400000006ff */
[----:B------:R-:W-:Y:S02]  /*38e0*/  ISETP.NE.OR P0, PT, R6, UR9, P0 ;  /* 0x0000000906007c0c */ /* 0x000fe40008705670 */
[----:B------:R-:W-:-:S05]  /*38f0*/  SEL R7, R0, RZ, P1 ;  /* 0x000000ff00077207 */ /* 0x000fca0000800000 */
[----:B---3--:R-:W-:Y:S01]  /*3900*/  IMAD.WIDE.U32 R2, R7, 0x4, R2 ;  /* 0x0000000407027825 */ /* 0x008fe200078e0002 */
[----:B------:R-:W-:Y:S06]  /*3910*/  @P2 BRA `(.L_x_95) ;  /* 0x0000000000142947 */ /* 0x000fec0003800000 */
[----:B------:R-:W-:Y:S01]  /*3920*/  HFMA2 R7, -RZ, RZ, 0, 5.9604644775390625e-08 ;  /* 0x00000001ff077431 */ /* 0x000fe200000001ff */
[----:B------:R-:W-:Y:S06]  /*3930*/  MEMBAR.ALL.GPU ;  /* 0x0000000000007992 */ /* 0x000fec000000a000 */
[----:B------:R-:W-:-:S00]  /*3940*/  ERRBAR ;  /* 0x00000000000079ab */ /* 0x000fc00000000000 */
[----:B------:R-:W-:Y:S06]  /*3950*/  CGAERRBAR ;  /* 0x00000000000075ab */ /* 0x000fec0000000000 */
[----:B------:R1:W-:Y:S02]  /*3960*/  REDG.E.ADD.S32.STRONG.GPU desc[UR6][R2.64], R7 ;  /* 0x000000070200798e */ /* 0x0003e4000c12e306 */
.L_x_95:
[----:B------:R-:W-:Y:S05]  /*3970*/  BSYNC.RECONVERGENT B0 ;  /* 0x0000000000007941 */ /* 0x000fea0003800200 */
.L_x_94:
[----:B------:R-:W-:Y:S05]  /*3980*/  @P0 EXIT ;  /* 0x000000000000094d */ /* 0x000fea0003800000 */
[----:B------:R-:W-:Y:S05]  /*3990*/  @P2 BRA `(.L_x_96) ;  /* 0x0000000000202947 */ /* 0x000fea0003800000 */
[----:B------:R-:W-:-:S05]  /*39a0*/  IMAD R0, R4, R9, RZ ;  /* 0x0000000904007224 */ /* 0x000fca00078e02ff */
[----:B------:R-:W-:-:S13]  /*39b0*/  ISETP.NE.AND P0, PT, R0, -0x1, PT ;  /* 0xffffffff0000780c */ /* 0x000fda0003f05270 */
[----:B------:R-:W-:Y:S05]  /*39c0*/  @!P0 BRA `(.L_x_96) ;  /* 0x0000000000148947 */ /* 0x000fea0003800000 */
.L_x_97:
[----:B-1----:R-:W2:Y:S04]  /*39d0*/  LDG.E.STRONG.GPU R7, desc[UR6][R2.64] ;  /* 0x0000000602077981 */ /* 0x002ea8000c1ef900 */
[----:B--2---:R-:W-:Y:S01]  /*39e0*/  CCTL.IVALL ;  /* 0x00000000ff00798f */ /* 0x004fe20002000000 */
[----:B------:R-:W-:Y:S05]  /*39f0*/  YIELD ;  /* 0x0000000000007946 */ /* 0x000fea0003800000 */
[----:B------:R-:W-:-:S13]  /*3a00*/  ISETP.NE.AND P0, PT, R7, R0, PT ;  /* 0x000000000700720c */ /* 0x000fda0003f05270 */
[----:B------:R-:W-:Y:S05]  /*3a10*/  @P0 BRA `(.L_x_97) ;  /* 0xfffffffc00ec0947 */ /* 0x000fea000383ffff */
.L_x_96:
[----:B------:R-:W-:Y:S05]  /*3a20*/  WARPSYNC.ALL ;  /* 0x0000000000007948 */ /* 0x000fea0003800000 */
[----:B-1----:R-:W1:Y:S08]  /*3a30*/  LDC.64 R6, c[0x0][0x3f8] ;  /* 0x0000fe00ff067b82 */ /* 0x002e700000000a00 */
[----:B------:R-:W-:Y:S01]  /*3a40*/  BAR.SYNC.DEFER_BLOCKING 0x0 ;  /* 0x0000000000007b1d */ /* 0x000fe20000010000 */
[----:B-1----:R-:W-:-:S04]  /*3a50*/  LEA.HI R0, P0, R7, R6, RZ, 0x1 ;  /* 0x0000000607007211 */ /* 0x002fc800078108ff */
[----:B------:R-:W-:-:S04]  /*3a60*/  IADD3.X R3, PT, PT, RZ, R7, RZ, P0, !PT ;  /* 0x00000007ff037210 */ /* 0x000fc800007fe4ff */
[--C-:B------:R-:W-:Y:S02]  /*3a70*/  SHF.R.S64 R0, R0, 0x1, R3.reuse ;  /* 0x0000000100007819 */ /* 0x100fe40000001003 */
[----:B------:R-:W-:Y:S02]  /*3a80*/  SHF.R.S32.HI R3, RZ, 0x1, R3 ;  /* 0x00000001ff037819 */ /* 0x000fe40000011403 */
[----:B------:R-:W-:-:S04]  /*3a90*/  ISETP.GT.U32.AND P0, PT, R0, R5, PT ;  /* 0x000000050000720c */ /* 0x000fc80003f04070 */
[----:B------:R-:W-:-:S13]  /*3aa0*/  ISETP.GT.AND.EX P0, PT, R3, RZ, PT, P0 ;  /* 0x000000ff0300720c */ /* 0x000fda0003f04300 */
[----:B------:R-:W-:Y:S05]  /*3ab0*/  @!P0 EXIT ;  /* 0x000000000000894d */ /* 0x000fea0003800000 */
[----:B------:R-:W-:Y:S01]  /*3ac0*/  IADD3 R9, P1, PT, R5, 0x280, RZ ;  /* 0x0000028005097810 */ /* 0x000fe20007f3e0ff */
[----:B------:R-:W-:Y:S01]  /*3ad0*/  BSSY.RECONVERGENT B0, `(.L_x_98) ;  /* 0x000005a000007945 */ /* 0x000fe20003800200 */
[----:B------:R-:W-:Y:S02]  /*3ae0*/  MOV R2, RZ ;  /* 0x000000ff00027202 */ /* 0x000fe40000000f00 */
[----:B------:R-:W-:Y:S02]  /*3af0*/  ISETP.GT.U32.AND P0, PT, R0, R9, PT ;  /* 0x000000090000720c */ /* 0x000fe40003f04070 */
[----:B------:R-:W-:-:S04]  /*3b00*/  IADD3.X R8, PT, PT, RZ, R2, RZ, P1, !PT ;  /* 0x00000002ff087210 */ /* 0x000fc80000ffe4ff */
[----:B------:R-:W-:-:S04]  /*3b10*/  ISETP.GT.AND.EX P0, PT, R3, R8, PT, P0 ;  /* 0x000000080300720c */ /* 0x000fc80003f04300 */
[----:B------:R-:W-:Y:S02]  /*3b20*/  SEL R4, R0, R9, P0 ;  /* 0x0000000900047207 */ /* 0x000fe40000000000 */
[----:B------:R-:W-:Y:S02]  /*3b30*/  SEL R15, R3, R8, P0 ;  /* 0x00000008030f7207 */ /* 0x000fe40000000000 */
[----:B------:R-:W-:-:S04]  /*3b40*/  IADD3 R4, P0, PT, R4, -0x280, RZ ;  /* 0xfffffd8004047810 */ /* 0x000fc80007f1e0ff */
[----:B------:R-:W-:Y:S02]  /*3b50*/  IADD3.X R15, PT, PT, R15, -0x1, RZ, P0, !PT ;  /* 0xffffffff0f0f7810 */ /* 0x000fe400007fe4ff */
[----:B------:R-:W-:-:S04]  /*3b60*/  ISETP.NE.U32.AND P0, PT, R4, R5, PT ;  /* 0x000000050400720c */ /* 0x000fc80003f05070 */
[----:B------:R-:W-:-:S04]  /*3b70*/  ISETP.NE.AND.EX P0, PT, R15, R2, PT, P0 ;  /* 0x000000020f00720c */ /* 0x000fc80003f05300 */
[----:B------:R-:W-:-:S04]  /*3b80*/  SEL R14, RZ, 0x1, !P0 ;  /* 0x00000001ff0e7807 */ /* 0x000fc80004000000 */
[----:B0-----:R-:W-:-:S04]  /*3b90*/  IADD3 R13, P0, P1, R4, -R14, -R5 ;  /* 0x8000000e040d7210 */ /* 0x001fc8000791e805 */
[----:B------:R-:W-:-:S05]  /*3ba0*/  IADD3.X R15, PT, PT, R15, -0x1, ~R2, P0, P1 ;  /* 0xffffffff0f0f7810 */ /* 0x000fca00007e2c02 */
[----:B------:R-:W-:-:S04]  /*3bb0*/  IMAD.WIDE.U32 R8, R15, -0x33333333, RZ ;  /* 0xcccccccd0f087825 */ /* 0x000fc800078e00ff */
[----:B------:R-:W-:-:S04]  /*3bc0*/  IMAD.WIDE.U32 R10, P0, R13, -0x33333334, R8 ;  /* 0xcccccccc0d0a7825 */ /* 0x000fc80007800008 */
[----:B------:R-:W-:Y:S01]  /*3bd0*/  IMAD.WIDE.U32 R8, R13, -0x33333333, RZ ;  /* 0xcccccccd0d087825 */ /* 0x000fe200078e00ff */
[----:B------:R-:W-:Y:S02]  /*3be0*/  IADD3.X R13, PT, PT, RZ, RZ, RZ, P0, !PT ;  /* 0x000000ffff0d7210 */ /* 0x000fe400007fe4ff */
[----:B------:R-:W-:Y:S02]  /*3bf0*/  MOV R12, R11 ;  /* 0x0000000b000c7202 */ /* 0x000fe40000000f00 */
[----:B------:R-:W-:Y:S01]  /*3c00*/  IADD3 RZ, P0, PT, R9, R10, RZ ;  /* 0x0000000a09ff7210 */ /* 0x000fe20007f1e0ff */
[----:B------:R-:W-:-:S04]  /*3c10*/  IMAD.WIDE.U32 R10, R6, 0x3, RZ ;  /* 0x00000003060a7825 */ /* 0x000fc800078e00ff */
[----:B------:R-:W-:Y:S01]  /*3c20*/  IMAD.WIDE.U32.X R8, R15, -0x33333334, R12, P0 ;  /* 0xcccccccc0f087825 */ /* 0x000fe200000e040c */
[----:B------:R-:W-:-:S04]  /*3c30*/  LEA R13, R7, R7, 0x1 ;  /* 0x00000007070d7211 */ /* 0x000fc800078e08ff */
[----:B------:R-:W-:Y:S02]  /*3c40*/  SHF.R.U64 R4, R8, 0x9, R9 ;  /* 0x0000000908047819 */ /* 0x000fe40000001209 */
[----:B------:R-:W-:Y:S02]  /*3c50*/  IADD3 R13, PT, PT, R11, R13, RZ ;  /* 0x0000000d0b0d7210 */ /* 0x000fe40007ffe0ff */
[----:B------:R-:W-:-:S04]  /*3c60*/  IADD3 R14, P0, PT, R4, R14, RZ ;  /* 0x0000000e040e7210 */ /* 0x000fc80007f1e0ff */
[----:B------:R-:W-:Y:S02]  /*3c70*/  LOP3.LUT R4, R14, 0x3, RZ, 0xc0, !PT ;  /* 0x000000030e047812 */ /* 0x000fe400078ec0ff */
[----:B------:R-:W-:Y:S02]  /*3c80*/  LEA.HI.X R8, R9, RZ, RZ, 0x17, P0 ;  /* 0x000000ff09087211 */ /* 0x000fe400000fbcff */
[----:B------:R-:W-:Y:S02]  /*3c90*/  ISETP.NE.U32.AND P1, PT, R4, 0x3, PT ;  /* 0x000000030400780c */ /* 0x000fe40003f25070 */
[----:B------:R-:W-:Y:S02]  /*3ca0*/  LEA.HI R4, P2, R13, R10, RZ, 0x1 ;  /* 0x0000000a0d047211 */ /* 0x000fe400078508ff */
[----:B------:R-:W-:Y:S02]  /*3cb0*/  ISETP.NE.AND.EX P1, PT, RZ, RZ, PT, P1 ;  /* 0x000000ffff00720c */ /* 0x000fe40003f25310 */
[----:B------:R-:W-:-:S02]  /*3cc0*/  ISETP.GE.U32.AND P0, PT, R14, 0x3, PT ;  /* 0x000000030e00780c */ /* 0x000fc40003f06070 */
[----:B------:R-:W-:Y:S02]  /*3cd0*/  IADD3.X R13, PT, PT, RZ, R13, RZ, P2, !PT ;  /* 0x0000000dff0d7210 */ /* 0x000fe400017fe4ff */
[----:B------:R-:W-:Y:S02]  /*3ce0*/  ISETP.GE.U32.AND.EX P0, PT, R8, RZ, PT, P0 ;  /* 0x000000ff0800720c */ /* 0x000fe40003f06100 */
[--C-:B------:R-:W-:Y:S02]  /*3cf0*/  SHF.R.S64 R4, R4, 0x1, R13.reuse ;  /* 0x0000000104047819 */ /* 0x100fe4000000100d */
[----:B------:R-:W-:-:S03]  /*3d00*/  SHF.R.S32.HI R23, RZ, 0x1, R13 ;  /* 0x00000001ff177819 */ /* 0x000fc6000001140d */
[----:B------:R-:W-:Y:S06]  /*3d10*/  @!P1 BRA `(.L_x_99) ;  /* 0x0000000000d49947 */ /* 0x000fec0003800000 */
[----:B------:R-:W0:Y:S01]  /*3d20*/  LDCU.64 UR4, c[0x0][0x3d8] ;  /* 0x00007b00ff0477ac */ /* 0x000e220008000a00 */
[----:B------:R-:W-:Y:S02]  /*3d30*/  IADD3 R11, PT, PT, R14, 0x1, RZ ;  /* 0x000000010e0b7810 */ /* 0x000fe40007ffe0ff */
[----:B------:R-:W-:Y:S01]  /*3d40*/  MOV R8, R5 ;  /* 0x0000000500087202 */ /* 0x000fe20000000f00 */
[----:B------:R-:W1:Y:S01]  /*3d50*/  LDCU.64 UR8, c[0x0][0x390] ;  /* 0x00007200ff0877ac */ /* 0x000e620008000a00 */
[----:B------:R-:W-:Y:S02]  /*3d60*/  LOP3.LUT R11, R11, 0x3, RZ, 0xc0, !PT ;  /* 0x000000030b0b7812 */ /* 0x000fe400078ec0ff */
[----:B------:R-:W-:Y:S01]  /*3d70*/  MOV R9, R2 ;  /* 0x0000000200097202 */ /* 0x000fe20000000f00 */
[----:B------:R-:W2:Y:S01]  /*3d80*/  LDCU.64 UR10, c[0x0][0x388] ;  /* 0x00007100ff0a77ac */ /* 0x000ea20008000a00 */
[C---:B------:R-:W-:Y:S02]  /*3d90*/  SHF.L.U32 R25, R5.reuse, 0x3, RZ ;  /* 0x0000000305197819 */ /* 0x040fe400000006ff */
[----:B------:R-:W-:Y:S01]  /*3da0*/  SHF.L.U64.HI R26, R5, 0x3, R2 ;  /* 0x00000003051a7819 */ /* 0x000fe20000010202 */
[----:B------:R-:W-:Y:S01]  /*3db0*/  IMAD.WIDE.U32 R8, R11, 0x280, R8 ;  /* 0x000002800b087825 */ /* 0x000fe200078e0008 */
[----:B------:R-:W-:-:S02]  /*3dc0*/  SHF.L.U64.HI R34, R0, 0x2, R3 ;  /* 0x0000000200227819 */ /* 0x000fc40000010203 */
[----:B------:R-:W-:Y:S02]  /*3dd0*/  SHF.L.U64.HI R30, R4, 0x2, R23 ;  /* 0x00000002041e7819 */ /* 0x000fe40000010217 */
[----:B0-----:R-:W-:Y:S01]  /*3de0*/  LEA R20, P1, R5, UR4, 0x2 ;  /* 0x0000000405147c11 */ /* 0x001fe2000f8210ff */
[----:B------:R-:W-:Y:S01]  /*3df0*/  UMOV UR4, URZ ;  /* 0x000000ff00047c82 */ /* 0x000fe20008000000 */
[----:B-1----:R-:W-:Y:S02]  /*3e00*/  IADD3 R27, P2, PT, R25, UR8, RZ ;  /* 0x00000008191b7c10 */ /* 0x002fe4000ff5e0ff */
[----:B------:R-:W-:Y:S02]  /*3e10*/  LEA.HI.X R21, R5, UR5, R2, 0x2, P1 ;  /* 0x0000000505157c11 */ /* 0x000fe400088f1402 */
[----:B------:R-:W-:Y:S02]  /*3e20*/  IADD3 R2, PT, PT, R9, UR4, RZ ;  /* 0x0000000409027c10 */ /* 0x000fe4000fffe0ff */
[----:B------:R-:W-:Y:S01]  /*3e30*/  MOV R5, R8 ;  /* 0x0000000800057202 */ /* 0x000fe20000000f00 */
[----:B------:R-:W-:Y:S01]  /*3e40*/  IMAD.WIDE.U32 R8, R6, 0x4, RZ ;  /* 0x0000000406087825 */ /* 0x000fe200078e00ff */
[----:B------:R-:W-:-:S02]  /*3e50*/  IADD3.X R28, PT, PT, R26, UR9, RZ, P2, !PT ;  /* 0x000000091a1c7c10 */ /* 0x000fc400097fe4ff */
[----:B------:R-:W-:Y:S02]  /*3e60*/  IADD3 R22, P2, PT, RZ, -R11, RZ ;  /* 0x8000000bff167210 */ /* 0x000fe40007f5e0ff */
[----:B--2---:R-:W-:Y:S02]  /*3e70*/  IADD3 R25, P1, PT, R25, UR10, RZ ;  /* 0x0000000a19197c10 */ /* 0x004fe4000ff3e0ff */
[----:B------:R-:W-:Y:S02]  /*3e80*/  SHF.L.U32 R11, R7, 0x2, RZ ;  /* 0x00000002070b7819 */ /* 0x000fe400000006ff */
[----:B------:R-:W-:Y:S02]  /*3e90*/  IADD3.X R26, PT, PT, R26, UR11, RZ, P1, !PT ;  /* 0x0000000b1a1a7c10 */ /* 0x000fe40008ffe4ff */
[----:B------:R-:W-:Y:S02]  /*3ea0*/  IADD3 R32, PT, PT, R9, R11, RZ ;  /* 0x0000000b09207210 */ /* 0x000fe40007ffe0ff */
[----:B------:R-:W-:-:S07]  /*3eb0*/  IADD3.X R24, PT, PT, RZ, -0x1, RZ, P2, !PT ;  /* 0xffffffffff187810 */ /* 0x000fce00017fe4ff */
.L_x_100:
[----:B0-----:R-:W-:Y:S01]  /*3ec0*/  LEA R14, P1, R0, R20, 0x2 ;  /* 0x00000014000e7211 */ /* 0x001fe200078210ff */
[----:B------:R-:W2:Y:S01]  /*3ed0*/  LDG.E R10, desc[UR6][R20.64] ;  /* 0x00000006140a7981 */ /* 0x000ea2000c1e1900 */
[----:B------:R-:W-:Y:S02]  /*3ee0*/  IADD3 R16, P2, PT, R20, R8, RZ ;  /* 0x0000000814107210 */ /* 0x000fe40007f5e0ff */
[----:B------:R-:W-:Y:S02]  /*3ef0*/  LEA R12, P3, R4, R20, 0x2 ;  /* 0x00000014040c7211 */ /* 0x000fe400078610ff */
[C---:B------:R-:W-:Y:S02]  /*3f00*/  IADD3.X R15, PT, PT, R21.reuse, R34, RZ, P1, !PT ;  /* 0x00000022150f7210 */ /* 0x040fe40000ffe4ff */
[C---:B------:R-:W-:Y:S02]  /*3f10*/  IADD3.X R17, PT, PT, R21.reuse, R32, RZ, P2, !PT ;  /* 0x0000002015117210 */ /* 0x040fe400017fe4ff */
[----:B------:R-:W-:Y:S01]  /*3f20*/  IADD3.X R13, PT, PT, R21, R30, RZ, P3, !PT ;  /* 0x0000001e150d7210 */ /* 0x000fe20001ffe4ff */
[----:B------:R0:W2:Y:S04]  /*3f30*/  LDG.E R11, desc[UR6][R14.64] ;  /* 0x000000060e0b7981 */ /* 0x0000a8000c1e1900 */
[----:B------:R-:W3:Y:S04]  /*3f40*/  LDG.E R18, desc[UR6][R16.64] ;  /* 0x0000000610127981 */ /* 0x000ee8000c1e1900 */
[----:B------:R1:W3:Y:S01]  /*3f50*/  LDG.E R19, desc[UR6][R12.64] ;  /* 0x000000060c137981 */ /* 0x0002e2000c1e1900 */
[----:B------:R-:W-:-:S02]  /*3f60*/  IADD3 R22, P1, PT, R22, 0x1, RZ ;  /* 0x0000000116167810 */ /* 0x000fc40007f3e0ff */
[----:B0-----:R-:W-:Y:S02]  /*3f70*/  MOV R14, R27 ;  /* 0x0000001b000e7202 */ /* 0x001fe40000000f00 */
[----:B------:R-:W-:Y:S02]  /*3f80*/  MOV R15, R28 ;  /* 0x0000001c000f7202 */ /* 0x000fe40000000f00 */
[----:B-1----:R-:W-:Y:S02]  /*3f90*/  MOV R12, R25 ;  /* 0x00000019000c7202 */ /* 0x002fe40000000f00 */
[----:B------:R-:W-:Y:S02]  /*3fa0*/  MOV R13, R26 ;  /* 0x0000001a000d7202 */ /* 0x000fe40000000f00 */
        /* <DEDUP_REMOVED lines=12> */
.L_x_99:
[----:B------:R-:W-:Y:S05]  /*4070*/  BSYNC.RECONVERGENT B0 ;  /* 0x0000000000007941 */ /* 0x000fea0003800200 */
.L_x_98:
[----:B------:R-:W-:Y:S05]  /*4080*/  @!P0 EXIT ;  /* 0x000000000000894d */ /* 0x000fea0003800000 */
[C---:B------:R-:W-:Y:S01]  /*4090*/  SHF.L.U64.HI R7, R6.reuse, 0x2, R7 ;  /* 0x0000000206077819 */ /* 0x040fe20000010207 */
[----:B------:R-:W1:Y:S01]  /*40a0*/  LDCU.64 UR4, c[0x0][0x3d8] ;  /* 0x00007b00ff0477ac */ /* 0x000e620008000a00 */
[----:B------:R-:W-:Y:S02]  /*40b0*/  SHF.L.U32 R6, R6, 0x2, RZ ;  /* 0x0000000206067819 */ /* 0x000fe400000006ff */
[C---:B0-----:R-:W-:Y:S01]  /*40c0*/  SHF.L.U64.HI R15, R4.reuse, 0x2, R23 ;  /* 0x00000002040f7819 */ /* 0x041fe20000010217 */
[----:B------:R-:W0:Y:S01]  /*40d0*/  LDCU.64 UR8, c[0x0][0x388] ;  /* 0x00007100ff0877ac */ /* 0x000e220008000a00 */
[----:B------:R-:W-:Y:S02]  /*40e0*/  SHF.L.U32 R17, R4, 0x2, RZ ;  /* 0x0000000204117819 */ /* 0x000fe400000006ff */
[C---:B------:R-:W-:Y:S01]  /*40f0*/  SHF.L.U64.HI R11, R0.reuse, 0x2, R3 ;  /* 0x00000002000b7819 */ /* 0x040fe20000010203 */
[----:B------:R-:W2:Y:S01]  /*4100*/  LDCU.64 UR10, c[0x0][0x390] ;  /* 0x00007200ff0a77ac */ /* 0x000ea20008000a00 */
[----:B------:R-:W-:-:S07]  /*4110*/  SHF.L.U32 R13, R0, 0x2, RZ ;  /* 0x00000002000d7819 */ /* 0x000fce00000006ff */
.L_x_101:
[C---:B------:R-:W-:Y:S02]  /*4120*/  SHF.L.U32 R10, R5.reuse, 0x2, RZ ;  /* 0x00000002050a7819 */ /* 0x040fe400000006ff */
[----:B------:R-:W-:Y:S02]  /*4130*/  SHF.L.U64.HI R14, R5, 0x2, R2 ;  /* 0x00000002050e7819 */ /* 0x000fe40000010202 */
[----:B-1----:R-:W-:-:S04]  /*4140*/  IADD3 R8, P0, PT, R10, UR4, RZ ;  /* 0x000000040a087c10 */ /* 0x002fc8000ff1e0ff */
[----:B------:R-:W-:Y:S02]  /*4150*/  IADD3.X R9, PT, PT, R14, UR5, RZ, P0, !PT ;  /* 0x000000050e097c10 */ /* 0x000fe400087fe4ff */
[C---:B------:R-:W-:Y:S02]  /*4160*/  IADD3 R18, P0, PT, R8.reuse, R13, RZ ;  /* 0x0000000d08127210 */ /* 0x040fe40007f1e0ff */
[C---:B------:R-:W-:Y:S01]  /*4170*/  IADD3 R22, P1, PT, R8.reuse, R17, RZ ;  /* 0x0000001108167210 */ /* 0x040fe20007f3e0ff */
[----:B---3--:R1:W3:Y:S01]  /*4180*/  LDG.E R26, desc[UR6][R8.64] ;  /* 0x00000006081a7981 */ /* 0x0082e2000c1e1900 */
[C---:B------:R-:W-:Y:S02]  /*4190*/  IADD3.X R19, PT, PT, R9.reuse, R11, RZ, P0, !PT ;  /* 0x0000000b09137210 */ /* 0x040fe400007fe4ff */
[----:B------:R-:W-:Y:S02]  /*41a0*/  IADD3 R20, P0, PT, R8, R6, RZ ;  /* 0x0000000608147210 */ /* 0x000fe40007f1e0ff */
[C---:B------:R-:W-:Y:S01]  /*41b0*/  IADD3.X R23, PT, PT, R9.reuse, R15, RZ, P1, !PT ;  /* 0x0000000f09177210 */ /* 0x040fe20000ffe4ff */
[----:B------:R-:W3:Y:S01]  /*41c0*/  LDG.E R27, desc[UR6][R18.64] ;  /* 0x00000006121b7981 */ /* 0x000ee2000c1e1900 */
[----:B------:R-:W-:-:S03]  /*41d0*/  IADD3.X R21, PT, PT, R9, R7, RZ, P0, !PT ;  /* 0x0000000709157210 */ /* 0x000fc600007fe4ff */
[----:B------:R-:W4:Y:S04]  /*41e0*/  LDG.E R25, desc[UR6][R22.64] ;  /* 0x0000000616197981 */ /* 0x000f28000c1e1900 */
[----:B------:R5:W4:Y:S01]  /*41f0*/  LDG.E R24, desc[UR6][R20.64] ;  /* 0x0000000614187981 */ /* 0x000b22000c1e1900 */
[C---:B------:R-:W-:Y:S02]  /*4200*/  SHF.L.U32 R4, R5.reuse, 0x3, RZ ;  /* 0x0000000305047819 */ /* 0x040fe400000006ff */
[----:B------:R-:W-:Y:S02]  /*4210*/  SHF.L.U64.HI R2, R5, 0x3, R2 ;  /* 0x0000000305027819 */ /* 0x000fe40000010202 */
[----:B------:R-:W-:Y:S02]  /*4220*/  LOP3.LUT R34, R4, 0xfffffff8, RZ, 0xc0, !PT ;  /* 0xfffffff804227812 */ /* 0x000fe400078ec0ff */
[----:B------:R-:W-:-:S02]  /*4230*/  LOP3.LUT R10, R10, 0xfffffffc, RZ, 0xc0, !PT ;  /* 0xfffffffc0a0a7812 */ /* 0x000fc400078ec0ff */
[----:B------:R-:W-:Y:S02]  /*4240*/  LOP3.LUT R12, R2, 0x3, RZ, 0xc0, !PT ;  /* 0x00000003020c7812 */ /* 0x000fe400078ec0ff */
[----:B0-----:R-:W-:Y:S02]  /*4250*/  IADD3 R32, P0, PT, R34, UR8, RZ ;  /* 0x0000000822207c10 */ /* 0x001fe4000ff1e0ff */
[----:B-1----:R-:W-:Y:S02]  /*4260*/  LOP3.LUT R9, R14, 0x3, RZ, 0xc0, !PT ;  /* 0x000000030e097812 */ /* 0x002fe400078ec0ff */
[----:B--2---:R-:W-:Y:S02]  /*4270*/  IADD3 R34, P1, PT, R34, UR10, RZ ;  /* 0x0000000a22227c10 */ /* 0x004fe4000ff3e0ff */
[----:B------:R-:W-:Y:S02]  /*4280*/  IADD3 R8, P2, PT, R10, UR4, RZ ;  /* 0x000000040a087c10 */ /* 0x000fe4000ff5e0ff */
[----:B------:R-:W-:-:S02]  /*4290*/  IADD3.X R33, PT, PT, R12, UR9, RZ, P0, !PT ;  /* 0x000000090c217c10 */ /* 0x000fc400087fe4ff */
[----:B------:R-:W-:Y:S02]  /*42a0*/  IADD3.X R35, PT, PT, R12, UR11, RZ, P1, !PT ;  /* 0x0000000b0c237c10 */ /* 0x000fe40008ffe4ff */
[----:B------:R-:W-:Y:S02]  /*42b0*/  IADD3.X R9, PT, PT, R9, UR5, RZ, P2, !PT ;  /* 0x0000000509097c10 */ /* 0x000fe400097fe4ff */
[C---:B-----5:R-:W-:Y:S02]  /*42c0*/  IADD3 R20, P0, PT, R8.reuse, R13, RZ ;  /* 0x0000000d08147210 */ /* 0x060fe40007f1e0ff */
[C---:B------:R-:W-:Y:S02]  /*42d0*/  IADD3 R22, P1, PT, R8.reuse, R6, RZ ;  /* 0x0000000608167210 */ /* 0x040fe40007f3e0ff */
[----:B------:R-:W-:Y:S02]  /*42e0*/  IADD3 R18, P2, PT, R8, R17, RZ ;  /* 0x0000001108127210 */ /* 0x000fe40007f5e0ff */
[----:B------:R-:W-:-:S02]  /*42f0*/  IADD3.X R21, PT, PT, R9, R11, RZ, P0, !PT ;  /* 0x0000000b09157210 */ /* 0x000fc400007fe4ff */
[C---:B------:R-:W-:Y:S02]  /*4300*/  IADD3.X R23, PT, PT, R9.reuse, R7, RZ, P1, !PT ;  /* 0x0000000709177210 */ /* 0x040fe40000ffe4ff */
[----:B------:R-:W-:Y:S01]  /*4310*/  IADD3.X R19, PT, PT, R9, R15, RZ, P2, !PT ;  /* 0x0000000f09137210 */ /* 0x000fe200017fe4ff */
[----:B---3--:R0:W-:Y:S04]  /*4320*/  STG.E.64 desc[UR6][R32.64], R26 ;  /* 0x0000001a20007986 */ /* 0x0081e8000c101b06 */
[----:B----4-:R1:W-:Y:S04]  /*4330*/  STG.E.64 desc[UR6][R34.64], R24 ;  /* 0x0000001822007986 */ /* 0x0103e8000c101b06 */
[----:B------:R-:W2:Y:S04]  /*4340*/  LDG.E R30, desc[UR6][R8.64+0xa00] ;  /* 0x000a0006081e7981 */ /* 0x000ea8000c1e1900 */
[----:B------:R-:W2:Y:S04]  /*4350*/  LDG.E R31, desc[UR6][R20.64+0xa00] ;  /* 0x000a0006141f7981 */ /* 0x000ea8000c1e1900 */
[----:B------:R-:W3:Y:S04]  /*4360*/  LDG.E R28, desc[UR6][R22.64+0xa00] ;  /* 0x000a0006161c7981 */ /* 0x000ee8000c1e1900 */
[----:B------:R-:W3:Y:S01]  /*4370*/  LDG.E R29, desc[UR6][R18.64+0xa00] ;  /* 0x000a0006121d7981 */ /* 0x000ee2000c1e1900 */
[----:B------:R-:W-:-:S04]  /*4380*/  IADD3 R36, P0, PT, R4, 0x1400, RZ ;  /* 0x0000140004247810 */ /* 0x000fc80007f1e0ff */
[----:B------:R-:W-:Y:S02]  /*4390*/  IADD3.X R10, PT, PT, RZ, R2, RZ, P0, !PT ;  /* 0x00000002ff0a7210 */ /* 0x000fe400007fe4ff */
[----:B------:R-:W-:Y:S02]  /*43a0*/  LOP3.LUT R36, R36, 0xfffffff8, RZ, 0xc0, !PT ;  /* 0xfffffff824247812 */ /* 0x000fe400078ec0ff */
[----:B------:R-:W-:Y:S02]  /*43b0*/  LOP3.LUT R10, R10, 0x3, RZ, 0xc0, !PT ;  /* 0x000000030a0a7812 */ /* 0x000fe400078ec0ff */
[C---:B0-----:R-:W-:Y:S02]  /*43c0*/  IADD3 R32, P0, PT, R36.reuse, UR8, RZ ;  /* 0x0000000824207c10 */ /* 0x041fe4000ff1e0ff */
[----:B------:R-:W-:Y:S02]  /*43d0*/  IADD3 R36, P1, PT, R36, UR10, RZ ;  /* 0x0000000a24247c10 */ /* 0x000fe4000ff3e0ff */
[----:B------:R-:W-:-:S02]  /*43e0*/  IADD3.X R33, PT, PT, R10, UR9, RZ, P0, !PT ;  /* 0x000000090a217c10 */ /* 0x000fc400087fe4ff */
[----:B------:R-:W-:-:S03]  /*43f0*/  IADD3.X R37, PT, PT, R10, UR11, RZ, P1, !PT ;  /* 0x0000000b0a257c10 */ /* 0x000fc60008ffe4ff */
[----:B--2---:R0:W-:Y:S04]  /*4400*/  STG.E.64 desc[UR6][R32.64], R30 ;  /* 0x0000001e20007986 */ /* 0x0041e8000c101b06 */
[----:B---3--:R2:W-:Y:S04]  /*4410*/  STG.E.64 desc[UR6][R36.64], R28 ;  /* 0x0000001c24007986 */ /* 0x0085e8000c101b06 */
[----:B------:R-:W3:Y:S04]  /*4420*/  LDG.E R26, desc[UR6][R8.64+0x1400] ;  /* 0x00140006081a7981 */ /* 0x000ee8000c1e1900 */
[----:B------:R-:W3:Y:S04]  /*4430*/  LDG.E R27, desc[UR6][R20.64+0x1400] ;  /* 0x00140006141b7981 */ /* 0x000ee8000c1e1900 */
[----:B-1----:R-:W4:Y:S04]  /*4440*/  LDG.E R24, desc[UR6][R22.64+0x1400] ;  /* 0x0014000616187981 */ /* 0x002f28000c1e1900 */
        /* <DEDUP_REMOVED lines=11> */
[----:B------:R-:W4:Y:S04]  /*4500*/  LDG.E R32, desc[UR6][R8.64+0x1e00] ;  /* 0x001e000608207981 */ /* 0x000f28000c1e1900 */
[----:B------:R-:W4:Y:S04]  /*4510*/  LDG.E R33, desc[UR6][R20.64+0x1e00] ;  /* 0x001e000614217981 */ /* 0x000f28000c1e1900 */
[----:B--2---:R-:W2:Y:S04]  /*4520*/  LDG.E R36, desc[UR6][R22.64+0x1e00] ;  /* 0x001e000616247981 */ /* 0x004ea8000c1e1900 */
[----:B------:R-:W2:Y:S01]  /*4530*/  LDG.E R37, desc[UR6][R18.64+0x1e00] ;  /* 0x001e000612257981 */ /* 0x000ea2000c1e1900 */
        /* <DEDUP_REMOVED lines=8> */
[----:B------:R-:W-:-:S04]  /*45c0*/  IADD3 R5, PT, PT, R5, 0xa00, RZ ;  /* 0x00000a0005057810 */ /* 0x000fc80007ffe0ff */
[----:B------:R-:W-:-:S04]  /*45d0*/  ISETP.GT.U32.AND P0, PT, R0, R5, PT ;  /* 0x000000050000720c */ /* 0x000fc80003f04070 */
[----:B------:R-:W-:Y:S01]  /*45e0*/  ISETP.GT.AND.EX P0, PT, R3, RZ, PT, P0 ;  /* 0x000000ff0300720c */ /* 0x000fe20003f04300 */
[----:B------:R-:W-:Y:S01]  /*45f0*/  HFMA2 R2, -RZ, RZ, 0, 0 ;  /* 0x00000000ff027431 */ /* 0x000fe200000001ff */
[----:B----4-:R3:W-:Y:S04]  /*4600*/  STG.E.64 desc[UR6][R28.64], R32 ;  /* 0x000000201c007986 */ /* 0x0107e8000c101b06 */
[----:B--2---:R3:W-:Y:S07]  /*4610*/  STG.E.64 desc[UR6][R26.64], R36 ;  /* 0x000000241a007986 */ /* 0x0047ee000c101b06 */
[----:B------:R-:W-:Y:S05]  /*4620*/  @P0 BRA `(.L_x_101) ;  /* 0xfffffff800bc0947 */ /* 0x000fea000383ffff */
[----:B------:R-:W-:Y:S05]  /*4630*/  EXIT ;  /* 0x000000000000794d */ /* 0x000fea0003800000 */
.L_x_102:
        /* <DEDUP_REMOVED lines=12> */
.L_x_2059:


//--------------------- .text._Z35group_norm_nhwc_bwd_one_pass_kernelI11Bf16IOFp32WLi512ELi10ELi640EEv26Group_norm_nhwc_bwd_params --------------------------
	.section	.text._Z35group_norm_nhwc_bwd_one_pass_kernelI11Bf16IOFp32WLi512ELi10ELi640EEv26Group_norm_nhwc_bwd_params,"ax",@progbits
	.align	128
        .global         _Z35group_norm_nhwc_bwd_one_pass_kernelI11Bf16IOFp32WLi512ELi10ELi640EEv26Group_norm_nhwc_bwd_params
        .type           _Z35group_norm_nhwc_bwd_one_pass_kernelI11Bf16IOFp32WLi512ELi10ELi640EEv26Group_norm_nhwc_bwd_params,@function
        .size           _Z35group_norm_nhwc_bwd_one_pass_kernelI11Bf16IOFp32WLi512ELi10ELi640EEv26Group_norm_nhwc_bwd_params,(.L_x_2060 - _Z35group_norm_nhwc_bwd_one_pass_kernelI11Bf16IOFp32WLi512ELi10ELi640EEv26Group_norm_nhwc_bwd_params)
        .other          _Z35group_norm_nhwc_bwd_one_pass_kernelI11Bf16IOFp32WLi512ELi10ELi640EEv26Group_norm_nhwc_bwd_params,@"STO_CUDA_ENTRY STV_DEFAULT"
_Z35group_norm_nhwc_bwd_one_pass_kernelI11Bf16IOFp32WLi512ELi10ELi640EEv26Group_norm_nhwc_bwd_params:
.text._Z35group_norm_nhwc_bwd_one_pass_kernelI11Bf16IOFp32WLi512ELi10ELi640EEv26Group_norm_nhwc_bwd_params:
[----:B------:R-:W-:Y:S08]  /*0000*/  LDC R1, c[0x0][0x37c] ;  /* 0x0000df00ff017b82 */ /* 0x000ff00000000800 */
[----:B------:R-:W0:Y:S01]  /*0010*/  S2UR UR5, SR_CTAID.Y ;  /* 0x00000000000579c3 */ /* 0x000e220000002600 */
[----:B------:R-:W1:Y:S01]  /*0020*/  LDCU UR4, c[0x0][0x410] ;  /* 0x00008200ff0477ac */ /* 0x000e620008000800 */
[----:B------:R-:W2:Y:S01]  /*0030*/  S2R R0, SR_TID.X ;  /* 0x0000000000007919 */ /* 0x000ea20000002100 */
[----:B------:R-:W1:Y:S01]  /*0040*/  LDCU UR6, c[0x0][0x3e0] ;  /* 0x00007c00ff0677ac */ /* 0x000e620008000800 */
[----:B------:R-:W3:Y:S01]  /*0050*/  LDCU.64 UR10, c[0x0][0x358] ;  /* 0x00006b00ff0a77ac */ /* 0x000ee20008000a00 */
[----:B-1----:R-:W-:-:S04]  /*0060*/  UIMAD UR4, UR4, UR6, URZ ;  /* 0x00000006040472a4 */ /* 0x002fc8000f8e02ff */
[----:B0-----:R-:W-:-:S09]  /*0070*/  UISETP.GE.AND UP0, UPT, UR5, UR4, UPT ;  /* 0x000000040500728c */ /* 0x001fd2000bf06270 */
[----:B--23--:R-:W-:Y:S05]  /*0080*/  BRA.U UP0, `(.L_x_103) ;  /* 0x00000049007c7547 */ /* 0x00cfea000b800000 */
[----:B------:R-:W-:Y:S01]  /*0090*/  LOP3.LUT R2, R0, 0xffff, RZ, 0xc0, !PT ;  /* 0x0000ffff00027812 */ /* 0x000fe200078ec0ff */
[----:B------:R-:W-:-:S04]  /*00a0*/  UMOV UR4, URZ ;  /* 0x000000ff00047c82 */ /* 0x000fc80008000000 */
[----:B------:R-:W-:-:S05]  /*00b0*/  IMAD R2, R2, 0x3334, RZ ;  /* 0x0000333402027824 */ /* 0x000fca00078e02ff */
[----:B------:R-:W-:-:S04]  /*00c0*/  SHF.R.U32.HI R2, RZ, 0x10, R2 ;  /* 0x00000010ff027819 */ /* 0x000fc80000011602 */
[----:B------:R-:W-:Y:S02]  /*00d0*/  PRMT R3, R2, 0x9910, RZ ;  /* 0x0000991002037816 */ /* 0x000fe400000000ff */
[----:B------:R-:W0:Y:S02]  /*00e0*/  S2R R2, SR_LANEID ;  /* 0x0000000000027919 */ /* 0x000e240000000000 */
[----:B------:R-:W-:-:S04]  /*00f0*/  LEA R3, R3, R3, 0x2 ;  /* 0x0000000303037211 */ /* 0x000fc800078e10ff */
[----:B------:R-:W-:-:S04]  /*0100*/  IADD3 R3, PT, PT, RZ, -R3, RZ ;  /* 0x80000003ff037210 */ /* 0x000fc80007ffe0ff */
[----:B------:R-:W-:-:S04]  /*0110*/  PRMT R3, R3, 0x7710, RZ ;  /* 0x0000771003037816 */ /* 0x000fc800000000ff */
[----:B------:R-:W-:-:S04]  /*0120*/  IADD3 R3, PT, PT, R3, R0, RZ ;  /* 0x0000000003037210 */ /* 0x000fc80007ffe0ff */
[----:B------:R-:W-:-:S04]  /*0130*/  SHF.L.U32 R3, R3, 0x1, RZ ;  /* 0x0000000103037819 */ /* 0x000fc800000006ff */
[----:B------:R-:W-:-:S07]  /*0140*/  LOP3.LUT R3, R3, 0xffff, RZ, 0xc0, !PT ;  /* 0x0000ffff03037812 */ /* 0x000fce00078ec0ff */
.L_x_135:
[----:B-1----:R-:W1:Y:S01]  /*0150*/  LDC R10, c[0x0][0x410] ;  /* 0x00010400ff0a7b82 */ /* 0x002e620000000800 */
[----:B--2---:R-:W2:Y:S01]  /*0160*/  LDCU.128 UR16, c[0x0][0x400] ;  /* 0x00008000ff1077ac */ /* 0x004ea20008000c00 */
[----:B------:R-:W-:Y:S01]  /*0170*/  ISETP.LE.AND P2, PT, RZ, UR5, PT ;  /* 0x00000005ff007c0c */ /* 0x000fe2000bf43270 */
[----:B---3--:R-:W3:Y:S05]  /*0180*/  LDCU.64 UR6, c[0x0][0x3b8] ;  /* 0x00007700ff0677ac */ /* 0x008eea0008000a00 */
[----:B------:R-:W4:Y:S01]  /*0190*/  S2UR UR12, SR_CTAID.X ;  /* 0x00000000000c79c3 */ /* 0x000f220000002500 */
[----:B---3--:R-:W-:Y:S01]  /*01a0*/  UIMAD.WIDE UR6, UR5, 0x8, UR6 ;  /* 0x00000008050678a5 */ /* 0x008fe2000f8e0206 */
[----:B-1----:R-:W-:-:S04]  /*01b0*/  IABS R9, R10 ;  /* 0x0000000a00097213 */ /* 0x002fc80000000000 */
[----:B------:R-:W1:Y:S01]  /*01c0*/  I2F.RP R6, R9 ;  /* 0x0000000900067306 */ /* 0x000e620000209400 */
[----:B------:R-:W-:Y:S02]  /*01d0*/  MOV R26, UR6 ;  /* 0x00000006001a7c02 */ /* 0x000fe40008000f00 */
[----:B0-----:R-:W-:Y:S02]  /*01e0*/  MOV R27, UR7 ;  /* 0x00000007001b7c02 */ /* 0x001fe40008000f00 */
[----:B------:R-:W-:Y:S02]  /*01f0*/  CS2R R38, SRZ ;  /* 0x0000000000267805 */ /* 0x000fe4000001ff00 */
[----:B------:R-:W-:Y:S02]  /*0200*/  CS2R R36, SRZ ;  /* 0x0000000000247805 */ /* 0x000fe4000001ff00 */
[----:B------:R-:W-:Y:S01]  /*0210*/  CS2R R32, SRZ ;  /* 0x0000000000207805 */ /* 0x000fe2000001ff00 */
[----:B------:R-:W3:Y:S01]  /*0220*/  LDCU.U8 UR7, c[0x0][0x414] ;  /* 0x00008280ff0777ac */ /* 0x000ee20008000000 */
[----:B-1----:R-:W1:Y:S02]  /*0230*/  MUFU.RCP R6, R6 ;  /* 0x0000000600067308 */ /* 0x002e640000001000 */
[----:B-1----:R-:W-:-:S06]  /*0240*/  IADD3 R4, PT, PT, R6, 0xffffffe, RZ ;  /* 0x0ffffffe06047810 */ /* 0x002fcc0007ffe0ff */
[----:B------:R1:W0:Y:S02]  /*0250*/  F2I.FTZ.U32.TRUNC.NTZ R5, R4 ;  /* 0x0000000400057305 */ /* 0x000224000021f000 */
[----:B-1----:R-:W-:Y:S01]  /*0260*/  HFMA2 R4, -RZ, RZ, 0, 0 ;  /* 0x00000000ff047431 */ /* 0x002fe200000001ff */
[----:B0-----:R-:W-:-:S05]  /*0270*/  IADD3 R8, PT, PT, RZ, -R5, RZ ;  /* 0x80000005ff087210 */ /* 0x001fca0007ffe0ff */
[----:B------:R-:W-:Y:S01]  /*0280*/  IMAD R7, R8, R9, RZ ;  /* 0x0000000908077224 */ /* 0x000fe200078e02ff */
[----:B------:R-:W-:-:S03]  /*0290*/  IABS R8, UR5 ;  /* 0x0000000500087c13 */ /* 0x000fc60008000000 */
[----:B------:R-:W-:Y:S02]  /*02a0*/  IMAD.HI.U32 R5, R5, R7, R4 ;  /* 0x0000000705057227 */ /* 0x000fe400078e0004 */
[----:B------:R-:W4:Y:S04]  /*02b0*/  LDC R7, c[0x0][0x41c] ;  /* 0x00010700ff077b82 */ /* 0x000f280000000800 */
[----:B------:R-:W-:-:S05]  /*02c0*/  IMAD.HI.U32 R5, R5, R8, RZ ;  /* 0x0000000805057227 */ /* 0x000fca00078e00ff */
[----:B------:R-:W-:-:S05]  /*02d0*/  IADD3 R6, PT, PT, -R5, RZ, RZ ;  /* 0x000000ff05067210 */ /* 0x000fca0007ffe1ff */
[----:B------:R-:W-:Y:S01]  /*02e0*/  IMAD R4, R9, R6, R8 ;  /* 0x0000000609047224 */ /* 0x000fe200078e0208 */
[----:B------:R-:W-:-:S04]  /*02f0*/  LOP3.LUT R6, R0, 0xffff, RZ, 0xc0, !PT ;  /* 0x0000ffff00067812 */ /* 0x000fc800078ec0ff */
[----:B------:R-:W-:Y:S01]  /*0300*/  ISETP.GT.U32.AND P5, PT, R9, R4, PT ;  /* 0x000000040900720c */ /* 0x000fe20003fa4070 */
[----:B------:R-:W-:-:S05]  /*0310*/  IMAD R6, R6, 0x3334, RZ ;  /* 0x0000333406067824 */ /* 0x000fca00078e02ff */
[----:B------:R-:W-:Y:S02]  /*0320*/  SHF.R.U32.HI R16, RZ, 0x10, R6 ;  /* 0x00000010ff107819 */ /* 0x000fe40000011606 */
[----:B------:R-:W-:-:S03]  /*0330*/  LOP3.LUT R6, R10, UR5, RZ, 0x3c, !PT ;  /* 0x000000050a067c12 */ /* 0x000fc6000f8e3cff */
[----:B----4-:R-:W-:Y:S01]  /*0340*/  IMAD R7, R7, UR12, R16 ;  /* 0x0000000c07077c24 */ /* 0x010fe2000f8e0210 */
[----:B------:R-:W-:Y:S02]  /*0350*/  ISETP.GE.AND P1, PT, R6, RZ, PT ;  /* 0x000000ff0600720c */ /* 0x000fe40003f26270 */
[-C--:B------:R-:W-:Y:S02]  /*0360*/  @!P5 IADD3 R4, PT, PT, R4, -R9.reuse, RZ ;  /* 0x800000090404d210 */ /* 0x080fe40007ffe0ff */
[----:B--2---:R-:W-:Y:S02]  /*0370*/  ISETP.GE.U32.AND P0, PT, R7, UR16, PT ;  /* 0x0000001007007c0c */ /* 0x004fe4000bf06070 */
[----:B------:R-:W-:Y:S02]  /*0380*/  ISETP.GE.U32.AND P3, PT, R4, R9, PT ;  /* 0x000000090400720c */ /* 0x000fe40003f66070 */
[----:B------:R-:W-:Y:S02]  /*0390*/  SHF.R.S32.HI R13, RZ, 0x1f, R7 ;  /* 0x0000001fff0d7819 */ /* 0x000fe40000011407 */
[----:B------:R-:W-:-:S02]  /*03a0*/  ISETP.GT.U32.AND P4, PT, R9, R4, PT ;  /* 0x000000040900720c */ /* 0x000fc40003f84070 */
[----:B------:R-:W-:Y:S02]  /*03b0*/  IADD3 R9, PT, PT, R4, -R9, RZ ;  /* 0x8000000904097210 */ /* 0x000fe40007ffe0ff */
[----:B------:R-:W-:Y:S02]  /*03c0*/  ISETP.GE.AND.EX P0, PT, R13, UR17, PT, P0 ;  /* 0x000000110d007c0c */ /* 0x000fe4000bf06300 */
[----:B------:R-:W-:Y:S02]  /*03d0*/  @!P5 IADD3 R5, PT, PT, R5, 0x1, RZ ;  /* 0x000000010505d810 */ /* 0x000fe40007ffe0ff */
[----:B------:R-:W-:Y:S02]  /*03e0*/  SEL R4, R9, R4, !P4 ;  /* 0x0000000409047207 */ /* 0x000fe40006000000 */
[----:B------:R-:W-:Y:S02]  /*03f0*/  @P3 IADD3 R5, PT, PT, R5, 0x1, RZ ;  /* 0x0000000105053810 */ /* 0x000fe40007ffe0ff */
[----:B------:R-:W-:-:S02]  /*0400*/  ISETP.NE.AND P4, PT, R10, RZ, PT ;  /* 0x000000ff0a00720c */ /* 0x000fc40003f85270 */
[----:B------:R-:W-:Y:S02]  /*0410*/  LOP3.LUT R9, RZ, R10, RZ, 0x33, !PT ;  /* 0x0000000aff097212 */ /* 0x000fe400078e33ff */
[----:B------:R-:W-:Y:S01]  /*0420*/  @!P2 IADD3 R4, PT, PT, -R4, RZ, RZ ;  /* 0x000000ff0404a210 */ /* 0x000fe20007ffe1ff */
[----:B------:R-:W0:Y:S01]  /*0430*/  @!P0 LDC.64 R20, c[0x0][0x3a0] ;  /* 0x0000e800ff148b82 */ /* 0x000e220000000a00 */
[----:B------:R-:W-:Y:S02]  /*0440*/  MOV R6, R5 ;  /* 0x0000000500067202 */ /* 0x000fe40000000f00 */
[----:B------:R-:W-:Y:S02]  /*0450*/  SEL R40, R9, R4, !P4 ;  /* 0x0000000409287207 */ /* 0x000fe40006000000 */
[----:B------:R-:W-:Y:S02]  /*0460*/  IADD3 R10, PT, PT, R7, 0x80, RZ ;  /* 0x00000080070a7810 */ /* 0x000fe40007ffe0ff */
[----:B------:R-:W-:Y:S01]  /*0470*/  @!P1 IADD3 R6, PT, PT, -R6, RZ, RZ ;  /* 0x000000ff06069210 */ /* 0x000fe20007ffe1ff */
[----:B------:R-:W1:Y:S01]  /*0480*/  @!P0 LDC.64 R4, c[0x0][0x3f8] ;  /* 0x0000fe00ff048b82 */ /* 0x000e620000000a00 */
[----:B------:R-:W-:Y:S01]  /*0490*/  ISETP.GE.U32.AND P1, PT, R10, UR16, PT ;  /* 0x000000100a007c0c */ /* 0x000fe2000bf26070 */
[----:B------:R-:W-:Y:S01]  /*04a0*/  IMAD R8, R40, 0xa, RZ ;  /* 0x0000000a28087824 */ /* 0x000fe200078e02ff */
[----:B------:R-:W-:-:S02]  /*04b0*/  SHF.R.S32.HI R11, RZ, 0x1f, R10 ;  /* 0x0000001fff0b7819 */ /* 0x000fc4000001140a */
[----:B------:R-:W-:Y:S02]  /*04c0*/  SEL R9, R9, R6, !P4 ;  /* 0x0000000609097207 */ /* 0x000fe40006000000 */
[----:B------:R-:W-:Y:S01]  /*04d0*/  ISETP.GE.AND.EX P1, PT, R11, UR17, PT, P1 ;  /* 0x000000110b007c0c */ /* 0x000fe2000bf26310 */
[----:B------:R-:W2:Y:S01]  /*04e0*/  @!P0 LDC.64 R18, c[0x0][0x398] ;  /* 0x0000e600ff128b82 */ /* 0x000ea20000000a00 */
[C---:B------:R-:W-:Y:S02]  /*04f0*/  IADD3 R42, P2, PT, R8.reuse, R3, RZ ;  /* 0x00000003082a7210 */ /* 0x040fe40007f5e0ff */
[----:B------:R-:W-:Y:S02]  /*0500*/  SHF.R.S32.HI R3, RZ, 0x1f, R9 ;  /* 0x0000001fff037819 */ /* 0x000fe40000011409 */
[----:B------:R-:W-:Y:S02]  /*0510*/  LEA.HI.X.SX32 R43, R8, RZ, 0x1, P2 ;  /* 0x000000ff082b7211 */ /* 0x000fe400010f0eff */
[----:B------:R-:W-:Y:S01]  /*0520*/  IADD3 R22, PT, PT, R7, 0x100, RZ ;  /* 0x0000010007167810 */ /* 0x000fe20007ffe0ff */
[----:B------:R-:W-:-:S02]  /*0530*/  IMAD R6, R3, UR18, RZ ;  /* 0x0000001203067c24 */ /* 0x000fc4000f8e02ff */
[C---:B------:R-:W-:Y:S01]  /*0540*/  IMAD.WIDE.U32 R42, R9.reuse, UR18, R42 ;  /* 0x00000012092a7c25 */ /* 0x040fe2000f8e002a */
[----:B------:R-:W-:Y:S01]  /*0550*/  ISETP.GE.U32.AND P2, PT, R22, UR16, PT ;  /* 0x0000001016007c0c */ /* 0x000fe2000bf46070 */
[----:B------:R-:W4:Y:S01]  /*0560*/  @!P1 LDC.64 R14, c[0x0][0x398] ;  /* 0x0000e600ff0e9b82 */ /* 0x000f220000000a00 */
[----:B------:R-:W-:Y:S01]  /*0570*/  SHF.R.S32.HI R23, RZ, 0x1f, R22 ;  /* 0x0000001fff177819 */ /* 0x000fe20000011416 */
[----:B------:R-:W-:Y:S01]  /*0580*/  IMAD R45, R9, UR19, R6 ;  /* 0x00000013092d7c24 */ /* 0x000fe2000f8e0206 */
[----:B------:R-:W-:Y:S01]  /*0590*/  @!P0 MOV R44, R42 ;  /* 0x0000002a002c8202 */ /* 0x000fe20000000f00 */
[----:B-1----:R-:W-:Y:S01]  /*05a0*/  @!P0 IMAD R6, R13, R4, RZ ;  /* 0x000000040d068224 */ /* 0x002fe200078e02ff */
[----:B------:R-:W-:Y:S02]  /*05b0*/  ISETP.GE.AND.EX P2, PT, R23, UR17, PT, P2 ;  /* 0x0000001117007c0c */ /* 0x000fe4000bf46320 */
[----:B------:R-:W-:Y:S01]  /*05c0*/  IADD3 R45, PT, PT, R43, R45, RZ ;  /* 0x0000002d2b2d7210 */ /* 0x000fe20007ffe0ff */
[----:B------:R-:W1:Y:S01]  /*05d0*/  @!P1 LDC.64 R8, c[0x0][0x3f8] ;  /* 0x0000fe00ff089b82 */ /* 0x000e620000000a00 */
[----:B------:R-:W-:-:S02]  /*05e0*/  @!P0 IMAD R17, R7, R5, R6 ;  /* 0x0000000507118224 */ /* 0x000fc400078e0206 */
[C---:B------:R-:W-:Y:S02]  /*05f0*/  @!P0 IMAD.WIDE.U32 R24, R7.reuse, R4, R44 ;  /* 0x0000000407188225 */ /* 0x040fe400078e002c */
[----:B------:R3:W4:Y:S01]  /*0600*/  LDG.E.64 R4, desc[UR10][R26.64] ;  /* 0x0000000a1a047981 */ /* 0x000722000c1e1b00 */
[----:B------:R-:W-:Y:S02]  /*0610*/  IADD3 R3, PT, PT, R7, 0x180, RZ ;  /* 0x0000018007037810 */ /* 0x000fe40007ffe0ff */
[----:B------:R-:W2:Y:S01]  /*0620*/  @!P1 LDC.64 R12, c[0x0][0x3a0] ;  /* 0x0000e800ff0c9b82 */ /* 0x000ea20000000a00 */
[----:B------:R-:W-:Y:S02]  /*0630*/  @!P0 IADD3 R17, PT, PT, R25, R17, RZ ;  /* 0x0000001119118210 */ /* 0x000fe40007ffe0ff */
[C---:B------:R-:W-:Y:S02]  /*0640*/  @!P0 SHF.L.U32 R29, R24.reuse, 0x1, RZ ;  /* 0x00000001181d8819 */ /* 0x040fe400000006ff */
[----:B------:R-:W-:-:S02]  /*0650*/  @!P0 SHF.L.U64.HI R28, R24, 0x1, R17 ;  /* 0x00000001181c8819 */ /* 0x000fc40000010211 */
[----:B------:R-:W-:Y:S01]  /*0660*/  @!P1 MOV R24, R42 ;  /* 0x0000002a00189202 */ /* 0x000fe20000000f00 */
[----:B------:R-:W4:Y:S01]  /*0670*/  @!P2 LDC.64 R6, c[0x0][0x3f8] ;  /* 0x0000fe00ff06ab82 */ /* 0x000f220000000a00 */
[----:B------:R-:W-:Y:S02]  /*0680*/  @!P1 MOV R25, R45 ;  /* 0x0000002d00199202 */ /* 0x000fe40000000f00 */
[----:B------:R-:W-:Y:S02]  /*0690*/  ISETP.GE.U32.AND P3, PT, R3, UR16, PT ;  /* 0x0000001003007c0c */ /* 0x000fe4000bf66070 */
[----:B------:R-:W-:Y:S02]  /*06a0*/  SHF.R.S32.HI R17, RZ, 0x1f, R3 ;  /* 0x0000001fff117819 */ /* 0x000fe40000011403 */
[----:B0-----:R-:W-:Y:S01]  /*06b0*/  @!P0 IADD3 R20, P4, PT, R29, R20, RZ ;  /* 0x000000141d148210 */ /* 0x001fe20007f9e0ff */
[----:B-1----:R-:W-:Y:S01]  /*06c0*/  @!P1 IMAD R11, R11, R8, RZ ;  /* 0x000000080b0b9224 */ /* 0x002fe200078e02ff */
[----:B------:R-:W-:-:S02]  /*06d0*/  ISETP.GE.AND.EX P3, PT, R17, UR17, PT, P3 ;  /* 0x0000001111007c0c */ /* 0x000fc4000bf66330 */
[----:B------:R-:W-:Y:S01]  /*06e0*/  @!P0 IADD3.X R21, PT, PT, R28, R21, RZ, P4, !PT ;  /* 0x000000151c158210 */ /* 0x000fe200027fe4ff */
[C---:B---3--:R-:W-:Y:S02]  /*06f0*/  @!P1 IMAD R27, R10.reuse, R9, R11 ;  /* 0x000000090a1b9224 */ /* 0x048fe400078e020b */
[----:B------:R-:W-:Y:S01]  /*0700*/  @!P1 IMAD.WIDE.U32 R8, R10, R8, R24 ;  /* 0x000000080a089225 */ /* 0x000fe200078e0018 */
[----:B--2---:R-:W-:Y:S01]  /*0710*/  @!P0 IADD3 R18, P4, PT, R29, R18, RZ ;  /* 0x000000121d128210 */ /* 0x004fe20007f9e0ff */
[----:B------:R-:W0:Y:S01]  /*0720*/  @!P2 LDC.64 R10, c[0x0][0x3a0] ;  /* 0x0000e800ff0aab82 */ /* 0x000e220000000a00 */
[----:B------:R1:W2:Y:S02]  /*0730*/  @!P0 LDG.E R39, desc[UR10][R20.64] ;  /* 0x0000000a14278981 */ /* 0x0002a4000c1e1900 */
[----:B------:R-:W-:Y:S02]  /*0740*/  @!P1 IADD3 R25, PT, PT, R9, R27, RZ ;  /* 0x0000001b09199210 */ /* 0x000fe40007ffe0ff */
[----:B------:R-:W-:-:S02]  /*0750*/  @!P1 SHF.L.U32 R9, R8, 0x1, RZ ;  /* 0x0000000108099819 */ /* 0x000fc400000006ff */
[----:B------:R-:W-:Y:S01]  /*0760*/  @!P0 IADD3.X R19, PT, PT, R28, R19, RZ, P4, !PT ;  /* 0x000000131c138210 */ /* 0x000fe200027fe4ff */
[----:B----4-:R-:W-:Y:S01]  /*0770*/  @!P2 IMAD R23, R23, R6, RZ ;  /* 0x000000061717a224 */ /* 0x010fe200078e02ff */
[----:B------:R-:W-:Y:S02]  /*0780*/  @!P1 SHF.L.U64.HI R24, R8, 0x1, R25 ;  /* 0x0000000108189819 */ /* 0x000fe40000010219 */
[C---:B------:R-:W-:Y:S01]  /*0790*/  @!P1 IADD3 R12, P4, PT, R9.reuse, R12, RZ ;  /* 0x0000000c090c9210 */ /* 0x040fe20007f9e0ff */
[----:B------:R-:W-:Y:S01]  /*07a0*/  @!P2 IMAD R25, R22, R7, R23 ;  /* 0x000000071619a224 */ /* 0x000fe200078e0217 */
[----:B------:R-:W-:Y:S01]  /*07b0*/  @!P1 IADD3 R14, P5, PT, R9, R14, RZ ;  /* 0x0000000e090e9210 */ /* 0x000fe20007fbe0ff */
[----:B------:R3:W4:Y:S01]  /*07c0*/  @!P0 LDG.E R38, desc[UR10][R18.64] ;  /* 0x0000000a12268981 */ /* 0x000722000c1e1900 */
[----:B------:R-:W-:Y:S02]  /*07d0*/  @!P2 MOV R8, R42 ;  /* 0x0000002a0008a202 */ /* 0x000fe40000000f00 */
[----:B------:R-:W-:-:S03]  /*07e0*/  @!P2 MOV R9, R45 ;  /* 0x0000002d0009a202 */ /* 0x000fc60000000f00 */
[----:B------:R-:W-:-:S03]  /*07f0*/  @!P2 IMAD.WIDE.U32 R22, R22, R6, R8 ;  /* 0x000000061616a225 */ /* 0x000fc600078e0008 */
[----:B------:R-:W3:Y:S02]  /*0800*/  @!P3 LDC.64 R8, c[0x0][0x3f8] ;  /* 0x0000fe00ff08bb82 */ /* 0x000ee40000000a00 */
[----:B-1----:R-:W-:Y:S02]  /*0810*/  @!P2 IADD3 R21, PT, PT, R23, R25, RZ ;  /* 0x000000191715a210 */ /* 0x002fe40007ffe0ff */
[----:B------:R-:W-:-:S04]  /*0820*/  @!P2 SHF.L.U32 R23, R22, 0x1, RZ ;  /* 0x000000011617a819 */ /* 0x000fc800000006ff */
[----:B------:R-:W1:Y:S01]  /*0830*/  @!P2 LDC.64 R6, c[0x0][0x398] ;  /* 0x0000e600ff06ab82 */ /* 0x000e620000000a00 */
[----:B------:R-:W-:Y:S02]  /*0840*/  @!P2 SHF.L.U64.HI R22, R22, 0x1, R21 ;  /* 0x000000011616a819 */ /* 0x000fe40000010215 */
[----:B0-----:R-:W-:Y:S02]  /*0850*/  @!P2 IADD3 R20, P0, PT, R23, R10, RZ ;  /* 0x0000000a1714a210 */ /* 0x001fe40007f1e0ff */
[----:B------:R-:W-:Y:S02]  /*0860*/  @!P1 IADD3.X R15, PT, PT, R24, R15, RZ, P5, !PT ;  /* 0x0000000f180f9210 */ /* 0x000fe40002ffe4ff */
[----:B------:R-:W-:Y:S01]  /*0870*/  @!P2 IADD3.X R21, PT, PT, R22, R11, RZ, P0, !PT ;  /* 0x0000000b1615a210 */ /* 0x000fe200007fe4ff */
[----:B---3--:R-:W0:Y:S01]  /*0880*/  @!P3 LDC.64 R18, c[0x0][0x3a0] ;  /* 0x0000e800ff12bb82 */ /* 0x008e220000000a00 */
[----:B------:R-:W-:Y:S01]  /*0890*/  @!P1 IADD3.X R13, PT, PT, R24, R13, RZ, P4, !PT ;  /* 0x0000000d180d9210 */ /* 0x000fe200027fe4ff */
[----:B------:R3:W4:Y:S01]  /*08a0*/  @!P1 LDG.E R36, desc[UR10][R14.64] ;  /* 0x0000000a0e249981 */ /* 0x000722000c1e1900 */
[----:B------:R-:W-:-:S03]  /*08b0*/  PRMT R24, R16, 0x9910, RZ ;  /* 0x0000991010187816 */ /* 0x000fc600000000ff */
[----:B------:R0:W4:Y:S02]  /*08c0*/  @!P1 LDG.E R37, desc[UR10][R12.64] ;  /* 0x0000000a0c259981 */ /* 0x000124000c1e1900 */
[----:B------:R-:W0:Y:S01]  /*08d0*/  @!P3 LDC.64 R10, c[0x0][0x398] ;  /* 0x0000e600ff0abb82 */ /* 0x000e220000000a00 */
[----:B------:R-:W-:Y:S01]  /*08e0*/  @!P3 IMAD R16, R17, R8, RZ ;  /* 0x000000081110b224 */ /* 0x000fe200078e02ff */
[----:B------:R-:W4:Y:S01]  /*08f0*/  @!P2 LDG.E R33, desc[UR10][R20.64] ;  /* 0x0000000a1421a981 */ /* 0x000f22000c1e1900 */
[----:B---3--:R-:W-:Y:S02]  /*0900*/  @!P3 MOV R14, R42 ;  /* 0x0000002a000eb202 */ /* 0x008fe40000000f00 */
[----:B------:R-:W-:Y:S02]  /*0910*/  @!P3 MOV R15, R45 ;  /* 0x0000002d000fb202 */ /* 0x000fe40000000f00 */
[----:B------:R-:W-:Y:S01]  /*0920*/  LEA R24, R24, R24, 0x2 ;  /* 0x0000001818187211 */ /* 0x000fe200078e10ff */
[----:B------:R-:W-:-:S02]  /*0930*/  @!P3 IMAD R17, R3, R9, R16 ;  /* 0x000000090311b224 */ /* 0x000fc400078e0210 */
[----:B------:R-:W-:Y:S01]  /*0940*/  @!P3 IMAD.WIDE.U32 R14, R3, R8, R14 ;  /* 0x00000008030eb225 */ /* 0x000fe200078e000e */
[----:B------:R-:W-:Y:S01]  /*0950*/  IADD3 R24, PT, PT, RZ, -R24, RZ ;  /* 0x80000018ff187210 */ /* 0x000fe20007ffe0ff */
[----:B------:R-:W3:Y:S01]  /*0960*/  LDC.64 R8, c[0x0][0x3a8] ;  /* 0x0000ea00ff087b82 */ /* 0x000ee20000000a00 */
[----:B-1----:R-:W-:Y:S02]  /*0970*/  @!P2 IADD3 R6, P1, PT, R23, R6, RZ ;  /* 0x000000061706a210 */ /* 0x002fe40007f3e0ff */
[----:B------:R-:W-:Y:S02]  /*0980*/  @!P3 IADD3 R15, PT, PT, R15, R17, RZ ;  /* 0x000000110f0fb210 */ /* 0x000fe40007ffe0ff */
[----:B------:R-:W-:Y:S02]  /*0990*/  PRMT R17, R24, 0x7710, RZ ;  /* 0x0000771018117816 */ /* 0x000fe400000000ff */
[----:B------:R-:W-:Y:S02]  /*09a0*/  @!P2 IADD3.X R7, PT, PT, R22, R7, RZ, P1, !PT ;  /* 0x000000071607a210 */ /* 0x000fe40000ffe4ff */
[----:B------:R-:W-:-:S02]  /*09b0*/  IADD3 R17, PT, PT, R17, R0, RZ ;  /* 0x0000000011117210 */ /* 0x000fc40007ffe0ff */
[C---:B------:R-:W-:Y:S01]  /*09c0*/  @!P3 SHF.L.U32 R3, R14.reuse, 0x1, RZ ;  /* 0x000000010e03b819 */ /* 0x040fe200000006ff */
[----:B------:R1:W4:Y:S01]  /*09d0*/  @!P2 LDG.E R32, desc[UR10][R6.64] ;  /* 0x0000000a0620a981 */ /* 0x000322000c1e1900 */
[----:B------:R-:W-:Y:S02]  /*09e0*/  SHF.L.U32 R17, R17, 0x1, RZ ;  /* 0x0000000111117819 */ /* 0x000fe400000006ff */
[C---:B0-----:R-:W-:Y:S02]  /*09f0*/  @!P3 IADD3 R18, P1, PT, R3.reuse, R18, RZ ;  /* 0x000000120312b210 */ /* 0x041fe40007f3e0ff */
[----:B------:R-:W-:Y:S02]  /*0a00*/  @!P3 IADD3 R10, P2, PT, R3, R10, RZ ;  /* 0x0000000a030ab210 */ /* 0x000fe40007f5e0ff */
[----:B------:R-:W-:Y:S02]  /*0a10*/  LOP3.LUT R3, R17, 0xffff, RZ, 0xc0, !PT ;  /* 0x0000ffff11037812 */ /* 0x000fe400078ec0ff */
[----:B------:R-:W-:-:S02]  /*0a20*/  @!P3 SHF.L.U64.HI R14, R14, 0x1, R15 ;  /* 0x000000010e0eb819 */ /* 0x000fc4000001020f */
[----:B------:R-:W-:Y:S01]  /*0a30*/  CS2R R28, SRZ ;  /* 0x00000000001c7805 */ /* 0x000fe2000001ff00 */
[----:B------:R-:W-:Y:S01]  /*0a40*/  IMAD R15, R40, 0xa, R3 ;  /* 0x0000000a280f7824 */ /* 0x000fe200078e0203 */
[C---:B------:R-:W-:Y:S02]  /*0a50*/  @!P3 IADD3.X R19, PT, PT, R14.reuse, R19, RZ, P1, !PT ;  /* 0x000000130e13b210 */ /* 0x040fe40000ffe4ff */
[----:B------:R-:W-:Y:S01]  /*0a60*/  @!P3 IADD3.X R11, PT, PT, R14, R11, RZ, P2, !PT ;  /* 0x0000000b0e0bb210 */ /* 0x000fe200017fe4ff */
[----:B---3--:R-:W-:Y:S02]  /*0a70*/  IMAD.WIDE R8, R15, 0x4, R8 ;  /* 0x000000040f087825 */ /* 0x008fe400078e0208 */
[----:B------:R-:W3:Y:S04]  /*0a80*/  @!P3 LDG.E R29, desc[UR10][R18.64] ;  /* 0x0000000a121db981 */ /* 0x000ee8000c1e1900 */
[----:B------:R2:W3:Y:S04]  /*0a90*/  @!P3 LDG.E R28, desc[UR10][R10.64] ;  /* 0x0000000a0a1cb981 */ /* 0x0004e8000c1e1900 */
[----:B------:R-:W5:Y:S01]  /*0aa0*/  LDG.E.64 R8, desc[UR10][R8.64] ;  /* 0x0000000a08087981 */ /* 0x000f62000c1e1b00 */
[----:B------:R-:W-:-:S13]  /*0ab0*/  ISETP.NE.AND P0, PT, RZ, UR7, PT ;  /* 0x00000007ff007c0c */ /* 0x000fda000bf05270 */
[----:B------:R-:W0:Y:S01]  /*0ac0*/  @P0 LDC.64 R12, c[0x0][0x3b0] ;  /* 0x0000ec00ff0c0b82 */ /* 0x000e220000000a00 */
[----:B-1----:R-:W-:Y:S01]  /*0ad0*/  CS2R R6, SRZ ;  /* 0x0000000000067805 */ /* 0x002fe2000001ff00 */
[----:B0-----:R-:W-:-:S05]  /*0ae0*/  @P0 IMAD.WIDE R12, R15, 0x4, R12 ;  /* 0x000000040f0c0825 */ /* 0x001fca00078e020c */
[----:B------:R0:W5:Y:S01]  /*0af0*/  @P0 LDG.E.64 R6, desc[UR10][R12.64] ;  /* 0x0000000a0c060981 */ /* 0x000162000c1e1b00 */
[----:B------:R-:W-:Y:S01]  /*0b00*/  UISETP.NE.AND UP1, UPT, UR7, URZ, UPT ;  /* 0x000000ff0700728c */ /* 0x000fe2000bf25270 */
[----:B------:R-:W-:Y:S01]  /*0b10*/  UMOV UR8, 0x3f800000 ;  /* 0x3f80000000087882 */ /* 0x000fe20000000000 */
[----:B------:R-:W-:-:S13]  /*0b20*/  R2UR UR13, R4 ;  /* 0x00000000040d72ca */ /* 0x000fda00000e0000 */
[----:B------:R-:W-:-:S05]  /*0b30*/  MOV R4, UR13 ;  /* 0x0000000d00047c02 */ /* 0x000fca0008000f00 */
[----:B------:R-:W-:-:S05]  /*0b40*/  FFMA.FTZ R5, -R4, UR13, R5 ;  /* 0x0000000d04057c23 */ /* 0x000fca0008010105 */
[----:B------:R-:W-:-:S13]  /*0b50*/  FSETP.GTU.FTZ.AND P0, PT, R5, RZ, PT ;  /* 0x000000ff0500720b */ /* 0x000fda0003f1c000 */
[----:B------:R-:W-:-:S05]  /*0b60*/  VOTEU.ANY UP0, P0 ;  /* 0x0000000000ff7886 */ /* 0x000fca0000000100 */
[----:B------:R-:W1:Y:S01]  /*0b70*/  @UP0 LDCU UR6, c[0x0][0x3c0] ;  /* 0x00007800ff0607ac */ /* 0x000e620008000800 */
[----:B------:R-:W-:-:S13]  /*0b80*/  PLOP3.LUT P0, PT, PT, PT, UP0, 0x80, 0x8 ;  /* 0x000000000008781c */ /* 0x000fda0003f0f008 */
[----:B-1----:R-:W-:-:S06]  /*0b90*/  @P0 FADD.FTZ R5, R5, UR6 ;  /* 0x0000000605050e21 */ /* 0x002fcc0008010000 */
[----:B------:R-:W1:Y:S01]  /*0ba0*/  @P0 MUFU.RSQ R5, R5 ;  /* 0x0000000500050308 */ /* 0x000e620000001400 */
[----:B--2---:R-:W-:Y:S02]  /*0bb0*/  PRMT R10, R39, 0x7632, R10 ;  /* 0x00007632270a7816 */ /* 0x004fe4000000000a */
[----:B----4-:R-:W-:Y:S02]  /*0bc0*/  PRMT R15, R38, 0x7632, R15 ;  /* 0x00007632260f7816 */ /* 0x010fe4000000000f */
[----:B------:R-:W-:Y:S02]  /*0bd0*/  PRMT R35, R36, 0x7632, R35 ;  /* 0x0000763224237816 */ /* 0x000fe40000000023 */
[----:B------:R-:W-:Y:S02]  /*0be0*/  PRMT R34, R37, 0x7632, R34 ;  /* 0x0000763225227816 */ /* 0x000fe40000000022 */
[----:B-1----:R-:W-:Y:S02]  /*0bf0*/  @P0 R2UR UR6, R5 ;  /* 0x00000000050602ca */ /* 0x002fe400000e0000 */
[----:B------:R-:W-:-:S11]  /*0c00*/  PRMT R30, R33, 0x7632, R30 ;  /* 0x00007632211e7816 */ /* 0x000fd6000000001e */
[----:B------:R-:W-:Y:S01]  /*0c10*/  @UP0 UMOV UR8, UR6 ;  /* 0x0000000600080c82 */ /* 0x000fe20008000000 */
[----:B------:R-:W-:Y:S02]  /*0c20*/  PRMT R31, R32, 0x7632, R31 ;  /* 0x00007632201f7816 */ /* 0x000fe4000000001f */
[----:B---3--:R-:W-:Y:S02]  /*0c30*/  PRMT R4, R29, 0x7632, R4 ;  /* 0x000076321d047816 */ /* 0x008fe40000000004 */
[----:B------:R-:W-:Y:S01]  /*0c40*/  PRMT R5, R28, 0x7632, R5 ;  /* 0x000076321c057816 */ /* 0x000fe20000000005 */
[----:B0-----:R-:W-:Y:S06]  /*0c50*/  BRA.U UP1, `(.L_x_104) ;  /* 0x0000000501247547 */ /* 0x001fec000b800000 */
[----:B------:R-:W-:Y:S02]  /*0c60*/  SHF.L.U32 R12, R39, 0x10, RZ ;  /* 0x00000010270c7819 */ /* 0x000fe400000006ff */
[----:B------:R-:W-:Y:S02]  /*0c70*/  SHF.L.U32 R13, R10, 0x10, RZ ;  /* 0x000000100a0d7819 */ /* 0x000fe400000006ff */
[----:B------:R-:W-:Y:S01]  /*0c80*/  SHF.L.U32 R11, R38, 0x10, RZ ;  /* 0x00000010260b7819 */ /* 0x000fe200000006ff */
[----:B------:R-:W-:Y:S01]  /*0c90*/  FADD.FTZ R12, R12, -UR13 ;  /* 0x8000000d0c0c7e21 */ /* 0x000fe20008010000 */
[----:B------:R-:W-:Y:S01]  /*0ca0*/  SHF.L.U32 R10, R15, 0x10, RZ ;  /* 0x000000100f0a7819 */ /* 0x000fe200000006ff */
[----:B------:R-:W-:Y:S01]  /*0cb0*/  FADD.FTZ R13, R13, -UR13 ;  /* 0x8000000d0d0d7e21 */ /* 0x000fe20008010000 */
[----:B------:R-:W-:Y:S01]  /*0cc0*/  SHF.L.U32 R19, R36, 0x10, RZ ;  /* 0x0000001024137819 */ /* 0x000fe200000006ff */
[----:B-----5:R-:W-:Y:S01]  /*0cd0*/  FMUL.FTZ R17, R8, R11 ;  /* 0x0000000b08117220 */ /* 0x020fe20000410000 */
[----:B------:R-:W-:Y:S01]  /*0ce0*/  FMUL.FTZ R12, R12, UR8 ;  /* 0x000000080c0c7c20 */ /* 0x000fe20008410000 */
[----:B------:R-:W-:Y:S01]  /*0cf0*/  FMUL.FTZ R15, R13, UR8 ;  /* 0x000000080d0f7c20 */ /* 0x000fe20008410000 */
[----:B------:R-:W-:Y:S01]  /*0d00*/  FMUL.FTZ R14, R9, R10 ;  /* 0x0000000a090e7220 */ /* 0x000fe20000410000 */
[----:B------:R-:W-:Y:S01]  /*0d10*/  FADD.FTZ R13, RZ, R17 ;  /* 0x00000011ff0d7221 */ /* 0x000fe20000010000 */
[----:B------:R-:W-:Y:S01]  /*0d20*/  FFMA.FTZ R16, R12, R17, RZ ;  /* 0x000000110c107223 */ /* 0x000fe200000100ff */
[----:B------:R-:W-:Y:S01]  /*0d30*/  SHF.L.U32 R17, R37, 0x10, RZ ;  /* 0x0000001025117819 */ /* 0x000fe200000006ff */
[----:B------:R-:W-:Y:S01]  /*0d40*/  FADD.FTZ R18, RZ, R11 ;  /* 0x0000000bff127221 */ /* 0x000fe20000010000 */
[----:B------:R-:W-:Y:S01]  /*0d50*/  FADD.FTZ R13, R14, R13 ;  /* 0x0000000d0e0d7221 */ /* 0x000fe20000010000 */
[----:B------:R-:W-:Y:S01]  /*0d60*/  FFMA.FTZ R14, R15, R14, R16 ;  /* 0x0000000e0f0e7223 */ /* 0x000fe20000010010 */
[----:B------:R-:W-:Y:S01]  /*0d70*/  FFMA.FTZ R12, R11, R12, RZ ;  /* 0x0000000c0b0c7223 */ /* 0x000fe200000100ff */
[----:B------:R-:W-:Y:S01]  /*0d80*/  FADD.FTZ R16, R17, -UR13 ;  /* 0x8000000d11107e21 */ /* 0x000fe20008010000 */
[----:B------:R-:W-:Y:S01]  /*0d90*/  SHF.L.U32 R17, R34, 0x10, RZ ;  /* 0x0000001022117819 */ /* 0x000fe200000006ff */
[----:B------:R-:W-:Y:S01]  /*0da0*/  FADD.FTZ R11, R19, R18 ;  /* 0x00000012130b7221 */ /* 0x000fe20000010000 */
[----:B------:R-:W-:Y:S01]  /*0db0*/  FMUL.FTZ R18, R8, R19 ;  /* 0x0000001308127220 */ /* 0x000fe20000410000 */
[----:B------:R-:W-:Y:S01]  /*0dc0*/  FMUL.FTZ R21, R16, UR8 ;  /* 0x0000000810157c20 */ /* 0x000fe20008410000 */
[----:B------:R-:W-:Y:S01]  /*0dd0*/  SHF.L.U32 R16, R35, 0x10, RZ ;  /* 0x0000001023107819 */ /* 0x000fe200000006ff */
[----:B------:R-:W-:Y:S01]  /*0de0*/  FADD.FTZ R17, R17, -UR13 ;  /* 0x8000000d11117e21 */ /* 0x000fe20008010000 */
[----:B------:R-:W-:Y:S01]  /*0df0*/  FFMA.FTZ R15, R10, R15, RZ ;  /* 0x0000000f0a0f7223 */ /* 0x000fe200000100ff */
[----:B------:R-:W-:Y:S01]  /*0e00*/  FFMA.FTZ R12, R19, R21, R12 ;  /* 0x00000015130c7223 */ /* 0x000fe2000001000c */
[----:B------:R-:W-:Y:S01]  /*0e10*/  FADD.FTZ R19, RZ, R10 ;  /* 0x0000000aff137221 */ /* 0x000fe20000010000 */
[----:B------:R-:W-:Y:S01]  /*0e20*/  FMUL.FTZ R17, R17, UR8 ;  /* 0x0000000811117c20 */ /* 0x000fe20008410000 */
[----:B------:R-:W-:Y:S01]  /*0e30*/  FADD.FTZ R23, R13, R18 ;  /* 0x000000120d177221 */ /* 0x000fe20000010000 */
[----:B------:R-:W-:Y:S01]  /*0e40*/  FFMA.FTZ R14, R21, R18, R14 ;  /* 0x00000012150e7223 */ /* 0x000fe2000001000e */
[----:B------:R-:W-:Y:S01]  /*0e50*/  SHF.L.U32 R18, R33, 0x10, RZ ;  /* 0x0000001021127819 */ /* 0x000fe200000006ff */
[C---:B------:R-:W-:Y:S01]  /*0e60*/  FADD.FTZ R10, R16.reuse, R19 ;  /* 0x00000013100a7221 */ /* 0x040fe20000010000 */
[----:B------:R-:W-:Y:S01]  /*0e70*/  FFMA.FTZ R13, R16, R17, R15 ;  /* 0x00000011100d7223 */ /* 0x000fe2000001000f */
[----:B------:R-:W-:Y:S01]  /*0e80*/  FMUL.FTZ R16, R9, R16 ;  /* 0x0000001009107220 */ /* 0x000fe20000410000 */
[----:B------:R-:W-:Y:S01]  /*0e90*/  SHF.L.U32 R15, R32, 0x10, RZ ;  /* 0x00000010200f7819 */ /* 0x000fe200000006ff */
[----:B------:R-:W-:Y:S01]  /*0ea0*/  FADD.FTZ R18, R18, -UR13 ;  /* 0x8000000d12127e21 */ /* 0x000fe20008010000 */
[----:B------:R-:W-:Y:S01]  /*0eb0*/  SHF.L.U32 R19, R30, 0x10, RZ ;  /* 0x000000101e137819 */ /* 0x000fe200000006ff */
[----:B------:R-:W-:Y:S01]  /*0ec0*/  FADD.FTZ R23, R16, R23 ;  /* 0x0000001710177221 */ /* 0x000fe20000010000 */
[----:B------:R-:W-:Y:S01]  /*0ed0*/  FFMA.FTZ R16, R17, R16, R14 ;  /* 0x0000001011107223 */ /* 0x000fe2000001000e */
[----:B------:R-:W-:Y:S01]  /*0ee0*/  FMUL.FTZ R17, R18, UR8 ;  /* 0x0000000812117c20 */ /* 0x000fe20008410000 */
[----:B------:R-:W-:Y:S01]  /*0ef0*/  SHF.L.U32 R14, R31, 0x10, RZ ;  /* 0x000000101f0e7819 */ /* 0x000fe200000006ff */
[----:B------:R-:W-:Y:S01]  /*0f00*/  FMUL.FTZ R20, R8, R15 ;  /* 0x0000000f08147220 */ /* 0x000fe20000410000 */
[----:B------:R-:W-:Y:S01]  /*0f10*/  FADD.FTZ R18, R19, -UR13 ;  /* 0x8000000d13127e21 */ /* 0x000fe20008010000 */
[----:B------:R-:W-:-:S02]  /*0f20*/  FFMA.FTZ R12, R15, R17, R12 ;  /* 0x000000110f0c7223 */ /* 0x000fc4000001000c */
[----:B------:R-:W-:Y:S01]  /*0f30*/  FFMA.FTZ R21, R17, R20, R16 ;  /* 0x0000001411157223 */ /* 0x000fe20000010010 */
[----:B------:R-:W-:Y:S01]  /*0f40*/  FMUL.FTZ R19, R9, R14 ;  /* 0x0000000e09137220 */ /* 0x000fe20000410000 */
[----:B------:R-:W-:Y:S01]  /*0f50*/  FMUL.FTZ R18, R18, UR8 ;  /* 0x0000000812127c20 */ /* 0x000fe20008410000 */
[----:B------:R-:W-:Y:S01]  /*0f60*/  FADD.FTZ R22, R23, R20 ;  /* 0x0000001417167221 */ /* 0x000fe20000010000 */
[----:B------:R-:W-:Y:S02]  /*0f70*/  SHF.L.U32 R16, R29, 0x10, RZ ;  /* 0x000000101d107819 */ /* 0x000fe400000006ff */
[----:B------:R-:W-:Y:S01]  /*0f80*/  SHF.L.U32 R17, R28, 0x10, RZ ;  /* 0x000000101c117819 */ /* 0x000fe200000006ff */
[----:B------:R-:W-:Y:S01]  /*0f90*/  FFMA.FTZ R24, R18, R19, R21 ;  /* 0x0000001312187223 */ /* 0x000fe20000010015 */
[----:B------:R-:W-:Y:S01]  /*0fa0*/  FADD.FTZ R20, R19, R22 ;  /* 0x0000001613147221 */ /* 0x000fe20000010000 */
[----:B------:R-:W-:Y:S01]  /*0fb0*/  SHF.L.U32 R21, R4, 0x10, RZ ;  /* 0x0000001004157819 */ /* 0x000fe200000006ff */
[----:B------:R-:W-:Y:S01]  /*0fc0*/  FADD.FTZ R19, R16, -UR13 ;  /* 0x8000000d10137e21 */ /* 0x000fe20008010000 */
[----:B------:R-:W-:Y:S01]  /*0fd0*/  SHF.L.U32 R16, R5, 0x10, RZ ;  /* 0x0000001005107819 */ /* 0x000fe200000006ff */
[----:B------:R-:W-:Y:S01]  /*0fe0*/  FMUL.FTZ R23, R8, R17 ;  /* 0x0000001108177220 */ /* 0x000fe20000410000 */
[----:B------:R-:W-:Y:S01]  /*0ff0*/  FADD.FTZ R22, R11, R15 ;  /* 0x0000000f0b167221 */ /* 0x000fe20000010000 */
[----:B------:R-:W-:Y:S01]  /*1000*/  FMUL.FTZ R19, R19, UR8 ;  /* 0x0000000813137c20 */ /* 0x000fe20008410000 */
[----:B------:R-:W-:Y:S01]  /*1010*/  FADD.FTZ R21, R21, -UR13 ;  /* 0x8000000d15157e21 */ /* 0x000fe20008010000 */
[----:B------:R-:W-:Y:S01]  /*1020*/  FADD.FTZ R11, R20, R23 ;  /* 0x00000017140b7221 */ /* 0x000fe20000010000 */
[----:B------:R-:W-:Y:S01]  /*1030*/  FMUL.FTZ R20, R9, R16 ;  /* 0x0000001009147220 */ /* 0x000fe20000410000 */
[----:B------:R-:W-:Y:S01]  /*1040*/  FFMA.FTZ R24, R19, R23, R24 ;  /* 0x0000001713187223 */ /* 0x000fe20000010018 */
[----:B------:R-:W-:Y:S01]  /*1050*/  FMUL.FTZ R21, R21, UR8 ;  /* 0x0000000815157c20 */ /* 0x000fe20008410000 */
[----:B------:R-:W-:Y:S01]  /*1060*/  FADD.FTZ R15, R10, R14 ;  /* 0x0000000e0a0f7221 */ /* 0x000fe20000010000 */
[----:B------:R-:W-:Y:S01]  /*1070*/  FFMA.FTZ R13, R14, R18, R13 ;  /* 0x000000120e0d7223 */ /* 0x000fe2000001000d */
[----:B------:R-:W-:Y:S01]  /*1080*/  FADD.FTZ R11, R20, R11 ;  /* 0x0000000b140b7221 */ /* 0x000fe20000010000 */
[----:B------:R-:W-:Y:S01]  /*1090*/  FFMA.FTZ R10, R21, R20, R24 ;  /* 0x00000014150a7223 */ /* 0x000fe20000010018 */
[----:B------:R-:W-:Y:S01]  /*10a0*/  FADD.FTZ R14, R22, R17 ;  /* 0x00000011160e7221 */ /* 0x000fe20000010000 */
[----:B------:R-:W-:Y:S01]  /*10b0*/  FFMA.FTZ R12, R17, R19, R12 ;  /* 0x00000013110c7223 */ /* 0x000fe2000001000c */
[----:B------:R-:W-:Y:S01]  /*10c0*/  FADD.FTZ R15, R15, R16 ;  /* 0x000000100f0f7221 */ /* 0x000fe20000010000 */
[----:B------:R-:W-:Y:S01]  /*10d0*/  FFMA.FTZ R13, R16, R21, R13 ;  /* 0x00000015100d7223 */ /* 0x000fe2000001000d */
[----:B------:R-:W-:Y:S06]  /*10e0*/  BRA `(.L_x_105) ;  /* 0x0000000800407947 */ /* 0x000fec0003800000 */
.L_x_104:
[----:B------:R-:W-:Y:S02]  /*10f0*/  SHF.L.U32 R11, R39, 0x10, RZ ;  /* 0x00000010270b7819 */ /* 0x000fe400000006ff */
[----:B------:R-:W-:Y:S02]  /*1100*/  SHF.L.U32 R10, R10, 0x10, RZ ;  /* 0x000000100a0a7819 */ /* 0x000fe400000006ff */
[----:B------:R-:W-:Y:S01]  /*1110*/  SHF.L.U32 R12, R37, 0x10, RZ ;  /* 0x00000010250c7819 */ /* 0x000fe200000006ff */
[----:B------:R-:W-:Y:S01]  /*1120*/  FADD.FTZ R11, R11, -UR13 ;  /* 0x8000000d0b0b7e21 */ /* 0x000fe20008010000 */
[----:B------:R-:W-:Y:S01]  /*1130*/  SHF.L.U32 R13, R34, 0x10, RZ ;  /* 0x00000010220d7819 */ /* 0x000fe200000006ff */
[----:B------:R-:W-:Y:S01]  /*1140*/  FADD.FTZ R10, R10, -UR13 ;  /* 0x8000000d0a0a7e21 */ /* 0x000fe20008010000 */
[----:B------:R-:W-:Y:S01]  /*1150*/  SHF.L.U32 R27, R38, 0x10, RZ ;  /* 0x00000010261b7819 */ /* 0x000fe200000006ff */
[----:B------:R-:W-:Y:S01]  /*1160*/  FMUL.FTZ R11, R11, UR8 ;  /* 0x000000080b0b7c20 */ /* 0x000fe20008410000 */
[----:B------:R-:W-:Y:S01]  /*1170*/  FADD.FTZ R12, R12, -UR13 ;  /* 0x8000000d0c0c7e21 */ /* 0x000fe20008010000 */
[----:B------:R-:W-:Y:S01]  /*1180*/  FMUL.FTZ R10, R10, UR8 ;  /* 0x000000080a0a7c20 */ /* 0x000fe20008410000 */
[----:B------:R-:W-:Y:S01]  /*1190*/  FADD.FTZ R14, R13, -UR13 ;  /* 0x8000000d0d0e7e21 */ /* 0x000fe20008010000 */
[--C-:B-----5:R-:W-:Y:S01]  /*11a0*/  FFMA.FTZ R18, R8, R11, R6.reuse ;  /* 0x0000000b08127223 */ /* 0x120fe20000010006 */
[----:B------:R-:W-:Y:S01]  /*11b0*/  FMUL.FTZ R13, R12, UR8 ;  /* 0x000000080c0d7c20 */ /* 0x000fe20008410000 */
[--C-:B------:R-:W-:Y:S01]  /*11c0*/  FFMA.FTZ R17, R9, R10, R7.reuse ;  /* 0x0000000a09117223 */ /* 0x100fe20000010007 */
[----:B------:R-:W-:Y:S01]  /*11d0*/  FMUL.FTZ R12, R14, UR8 ;  /* 0x000000080e0c7c20 */ /* 0x000fe20008410000 */
[----:B------:R-:W-:Y:S01]  /*11e0*/  FMUL.FTZ R19, R18, -1.4426950216293334961 ;  /* 0xbfb8aa3b12137820 */ /* 0x000fe20000410000 */
[----:B------:R-:W-:Y:S01]  /*11f0*/  FFMA.FTZ R25, R8, R13, R6 ;  /* 0x0000000d08197223 */ /* 0x000fe20000010006 */
[----:B------:R-:W-:Y:S01]  /*1200*/  FMUL.FTZ R22, R17, -1.4426950216293334961 ;  /* 0xbfb8aa3b11167820 */ /* 0x000fe20000410000 */
[----:B------:R-:W-:-:S02]  /*1210*/  FFMA.FTZ R14, R9, R12, R7 ;  /* 0x0000000c090e7223 */ /* 0x000fc40000010007 */
[----:B------:R-:W-:Y:S01]  /*1220*/  FMUL.FTZ R23, R25, -1.4426950216293334961 ;  /* 0xbfb8aa3b19177820 */ /* 0x000fe20000410000 */
[----:B------:R-:W0:Y:S01]  /*1230*/  MUFU.EX2 R19, R19 ;  /* 0x0000001300137308 */ /* 0x000e220000000800 */
[----:B------:R-:W-:-:S03]  /*1240*/  FMUL.FTZ R24, R14, -1.4426950216293334961 ;  /* 0xbfb8aa3b0e187820 */ /* 0x000fc60000410000 */
[----:B------:R-:W1:Y:S04]  /*1250*/  MUFU.EX2 R22, R22 ;  /* 0x0000001600167308 */ /* 0x000e680000000800 */
[----:B------:R-:W2:Y:S04]  /*1260*/  MUFU.EX2 R23, R23 ;  /* 0x0000001700177308 */ /* 0x000ea80000000800 */
[----:B------:R-:W3:Y:S01]  /*1270*/  MUFU.EX2 R24, R24 ;  /* 0x0000001800187308 */ /* 0x000ee20000000800 */
[----:B0-----:R-:W-:Y:S01]  /*1280*/  FADD.FTZ R16, R19, 1 ;  /* 0x3f80000013107421 */ /* 0x001fe20000010000 */
[----:B-1----:R-:W-:Y:S01]  /*1290*/  FADD.FTZ R21, R22, 1 ;  /* 0x3f80000016157421 */ /* 0x002fe20000010000 */
[----:B------:R-:W-:-:S04]  /*12a0*/  SHF.L.U32 R22, R15, 0x10, RZ ;  /* 0x000000100f167819 */ /* 0x000fc800000006ff */
[----:B------:R-:W0:Y:S01]  /*12b0*/  MUFU.RCP R16, R16 ;  /* 0x0000001000107308 */ /* 0x000e220000001000 */
[----:B--2---:R-:W-:Y:S01]  /*12c0*/  FADD.FTZ R20, R23, 1 ;  /* 0x3f80000017147421 */ /* 0x004fe20000010000 */
[----:B------:R-:W-:Y:S01]  /*12d0*/  SHF.L.U32 R23, R36, 0x10, RZ ;  /* 0x0000001024177819 */ /* 0x000fe200000006ff */
[----:B---3--:R-:W-:Y:S01]  /*12e0*/  FADD.FTZ R19, R24, 1 ;  /* 0x3f80000018137421 */ /* 0x008fe20000010000 */
[----:B------:R-:W-:-:S04]  /*12f0*/  SHF.L.U32 R24, R35, 0x10, RZ ;  /* 0x0000001023187819 */ /* 0x000fc800000006ff */
[----:B------:R-:W1:Y:S08]  /*1300*/  MUFU.RCP R21, R21 ;  /* 0x0000001500157308 */ /* 0x000e700000001000 */
[----:B------:R-:W2:Y:S01]  /*1310*/  MUFU.RCP R20, R20 ;  /* 0x0000001400147308 */ /* 0x000ea20000001000 */
[----:B0-----:R-:W-:Y:S01]  /*1320*/  FADD.FTZ R15, -R16, 1 ;  /* 0x3f800000100f7421 */ /* 0x001fe20000010100 */
[----:B------:R-:W-:-:S03]  /*1330*/  FMUL.FTZ R26, R27, R16 ;  /* 0x000000101b1a7220 */ /* 0x000fc60000410000 */
[----:B------:R-:W-:-:S03]  /*1340*/  FFMA.FTZ R15, R18, R15, 1 ;  /* 0x3f800000120f7423 */ /* 0x000fc6000001000f */
[----:B------:R-:W0:Y:S01]  /*1350*/  MUFU.RCP R19, R19 ;  /* 0x0000001300137308 */ /* 0x000e220000001000 */
[----:B-1----:R-:W-:Y:S01]  /*1360*/  FMUL.FTZ R16, R22, R21 ;  /* 0x0000001516107220 */ /* 0x002fe20000410000 */
[----:B------:R-:W-:Y:S01]  /*1370*/  FADD.FTZ R22, -R21, 1 ;  /* 0x3f80000015167421 */ /* 0x000fe20000010100 */
[----:B------:R-:W-:Y:S01]  /*1380*/  SHF.L.U32 R21, R33, 0x10, RZ ;  /* 0x0000001021157819 */ /* 0x000fe200000006ff */
[----:B------:R-:W-:Y:S02]  /*1390*/  FMUL.FTZ R26, R26, R15 ;  /* 0x0000000f1a1a7220 */ /* 0x000fe40000410000 */
[----:B------:R-:W-:Y:S01]  /*13a0*/  FFMA.FTZ R17, R17, R22, 1 ;  /* 0x3f80000011117423 */ /* 0x000fe20000010016 */
[----:B------:R-:W-:Y:S01]  /*13b0*/  SHF.L.U32 R22, R30, 0x10, RZ ;  /* 0x000000101e167819 */ /* 0x000fe200000006ff */
[----:B------:R-:W-:Y:S01]  /*13c0*/  FADD.FTZ R15, R21, -UR13 ;  /* 0x8000000d150f7e21 */ /* 0x000fe20008010000 */
[----:B--2---:R-:W-:Y:S01]  /*13d0*/  FADD.FTZ R18, -R20, 1 ;  /* 0x3f80000014127421 */ /* 0x004fe20000010100 */
[----:B------:R-:W-:Y:S01]  /*13e0*/  FMUL.FTZ R20, R23, R20 ;  /* 0x0000001417147220 */ /* 0x000fe20000410000 */
[----:B------:R-:W-:Y:S01]  /*13f0*/  FMUL.FTZ R16, R16, R17 ;  /* 0x0000001110107220 */ /* 0x000fe20000410000 */
[----:B------:R-:W-:Y:S01]  /*1400*/  FMUL.FTZ R15, R15, UR8 ;  /* 0x000000080f0f7c20 */ /* 0x000fe20008410000 */
[----:B------:R-:W-:Y:S01]  /*1410*/  FFMA.FTZ R25, R25, R18, 1 ;  /* 0x3f80000019197423 */ /* 0x000fe20000010012 */
[----:B------:R-:W-:-:S02]  /*1420*/  FADD.FTZ R22, R22, -UR13 ;  /* 0x8000000d16167e21 */ /* 0x000fc40008010000 */
[----:B------:R-:W-:Y:S01]  /*1430*/  FFMA.FTZ R18, R8, R15, R6 ;  /* 0x0000000f08127223 */ /* 0x000fe20000010006 */
[----:B0-----:R-:W-:Y:S01]  /*1440*/  FADD.FTZ R21, -R19, 1 ;  /* 0x3f80000013157421 */ /* 0x001fe20000010100 */
[----:B------:R-:W-:Y:S01]  /*1450*/  FMUL.FTZ R24, R24, R19 ;  /* 0x0000001318187220 */ /* 0x000fe20000410000 */
[----:B------:R-:W-:Y:S01]  /*1460*/  FMUL.FTZ R25, R20, R25 ;  /* 0x0000001914197220 */ /* 0x000fe20000410000 */
[----:B------:R-:W-:Y:S01]  /*1470*/  FMUL.FTZ R27, R18, -1.4426950216293334961 ;  /* 0xbfb8aa3b121b7820 */ /* 0x000fe20000410000 */
[----:B------:R-:W-:Y:S01]  /*1480*/  FFMA.FTZ R21, R14, R21, 1 ;  /* 0x3f8000000e157423 */ /* 0x000fe20000010015 */
[----:B------:R-:W-:-:S03]  /*1490*/  FMUL.FTZ R14, R22, UR8 ;  /* 0x00000008160e7c20 */ /* 0x000fc60008410000 */
[----:B------:R-:W-:Y:S01]  /*14a0*/  FMUL.FTZ R17, R24, R21 ;  /* 0x0000001518117220 */ /* 0x000fe20000410000 */
[----:B------:R-:W-:Y:S01]  /*14b0*/  FFMA.FTZ R19, R9, R14, R7 ;  /* 0x0000000e09137223 */ /* 0x000fe20000010007 */
[----:B------:R-:W0:Y:S01]  /*14c0*/  MUFU.EX2 R27, R27 ;  /* 0x0000001b001b7308 */ /* 0x000e220000000800 */
[----:B------:R-:W-:Y:S02]  /*14d0*/  SHF.L.U32 R24, R31, 0x10, RZ ;  /* 0x000000101f187819 */ /* 0x000fe400000006ff */
[----:B------:R-:W-:-:S06]  /*14e0*/  FMUL.FTZ R41, R19, -1.4426950216293334961 ;  /* 0xbfb8aa3b13297820 */ /* 0x000fcc0000410000 */
[----:B------:R-:W1:Y:S01]  /*14f0*/  MUFU.EX2 R41, R41 ;  /* 0x0000002900297308 */ /* 0x000e620000000800 */
[----:B0-----:R-:W-:Y:S01]  /*1500*/  FADD.FTZ R22, R27, 1 ;  /* 0x3f8000001b167421 */ /* 0x001fe20000010000 */
[----:B------:R-:W-:-:S05]  /*1510*/  SHF.L.U32 R27, R32, 0x10, RZ ;  /* 0x00000010201b7819 */ /* 0x000fca00000006ff */
[----:B------:R-:W0:Y:S01]  /*1520*/  MUFU.RCP R22, R22 ;  /* 0x0000001600167308 */ /* 0x000e220000001000 */
[----:B-1----:R-:W-:-:S07]  /*1530*/  FADD.FTZ R23, R41, 1 ;  /* 0x3f80000029177421 */ /* 0x002fce0000010000 */
[----:B------:R-:W1:Y:S01]  /*1540*/  MUFU.RCP R23, R23 ;  /* 0x0000001700177308 */ /* 0x000e620000001000 */
[----:B0-----:R-:W-:-:S04]  /*1550*/  FADD.FTZ R21, -R22, 1 ;  /* 0x3f80000016157421 */ /* 0x001fc80000010100 */
[----:B------:R-:W-:Y:S01]  /*1560*/  FFMA.FTZ R18, R18, R21, 1 ;  /* 0x3f80000012127423 */ /* 0x000fe20000010015 */
[----:B------:R-:W-:Y:S01]  /*1570*/  FMUL.FTZ R21, R27, R22 ;  /* 0x000000161b157220 */ /* 0x000fe20000410000 */
[----:B-1----:R-:W-:-:S03]  /*1580*/  FADD.FTZ R20, -R23, 1 ;  /* 0x3f80000017147421 */ /* 0x002fc60000010100 */
[----:B------:R-:W-:Y:S01]  /*1590*/  FMUL.FTZ R18, R21, R18 ;  /* 0x0000001215127220 */ /* 0x000fe20000410000 */
[----:B------:R-:W-:Y:S01]  /*15a0*/  SHF.L.U32 R21, R29, 0x10, RZ ;  /* 0x000000101d157819 */ /* 0x000fe200000006ff */
[----:B------:R-:W-:Y:S01]  /*15b0*/  FFMA.FTZ R22, R19, R20, 1 ;  /* 0x3f80000013167423 */ /* 0x000fe20000010014 */
[----:B------:R-:W-:Y:S01]  /*15c0*/  FMUL.FTZ R19, R24, R23 ;  /* 0x0000001718137220 */ /* 0x000fe20000410000 */
[----:B------:R-:W-:Y:S02]  /*15d0*/  FMUL.FTZ R20, R8, R26 ;  /* 0x0000001a08147220 */ /* 0x000fe40000410000 */
[----:B------:R-:W-:Y:S01]  /*15e0*/  FADD.FTZ R21, R21, -UR13 ;  /* 0x8000000d15157e21 */ /* 0x000fe20008010000 */
[----:B------:R-:W-:Y:S01]  /*15f0*/  FMUL.FTZ R23, R9, R16 ;  /* 0x0000001009177220 */ /* 0x000fe20000410000 */
[----:B------:R-:W-:Y:S01]  /*1600*/  FMUL.FTZ R19, R19, R22 ;  /* 0x0000001613137220 */ /* 0x000fe20000410000 */
[----:B------:R-:W-:Y:S01]  /*1610*/  FFMA.FTZ R27, R11, R20, RZ ;  /* 0x000000140b1b7223 */ /* 0x000fe200000100ff */
[----:B------:R-:W-:Y:S01]  /*1620*/  FADD.FTZ R22, RZ, R20 ;  /* 0x00000014ff167221 */ /* 0x000fe20000010000 */
[----:B------:R-:W-:-:S02]  /*1630*/  FMUL.FTZ R21, R21, UR8 ;  /* 0x0000000815157c20 */ /* 0x000fc40008410000 */
[----:B------:R-:W-:Y:S01]  /*1640*/  FFMA.FTZ R20, R10, R23, R27 ;  /* 0x000000170a147223 */ /* 0x000fe2000001001b */
[----:B------:R-:W-:Y:S01]  /*1650*/  FADD.FTZ R22, R23, R22 ;  /* 0x0000001617167221 */ /* 0x000fe20000010000 */
[----:B------:R-:W-:Y:S01]  /*1660*/  FFMA.FTZ R23, R8, R21, R6 ;  /* 0x0000001508177223 */ /* 0x000fe20000010006 */
[----:B------:R-:W-:Y:S01]  /*1670*/  FFMA.FTZ R27, R11, R26, RZ ;  /* 0x0000001a0b1b7223 */ /* 0x000fe200000100ff */
[----:B------:R-:W-:Y:S02]  /*1680*/  FADD.FTZ R26, RZ, R26 ;  /* 0x0000001aff1a7221 */ /* 0x000fe40000010000 */
[----:B------:R-:W-:Y:S01]  /*1690*/  FMUL.FTZ R41, R23, -1.4426950216293334961 ;  /* 0xbfb8aa3b17297820 */ /* 0x000fe20000410000 */
[-C--:B------:R-:W-:Y:S01]  /*16a0*/  FFMA.FTZ R27, R13, R25.reuse, R27 ;  /* 0x000000190d1b7223 */ /* 0x080fe2000001001b */
[----:B------:R-:W-:Y:S01]  /*16b0*/  FADD.FTZ R11, R26, R25 ;  /* 0x000000191a0b7221 */ /* 0x000fe20000010000 */
[----:B------:R-:W-:-:S03]  /*16c0*/  FMUL.FTZ R25, R8, R25 ;  /* 0x0000001908197220 */ /* 0x000fc60000410000 */
[----:B------:R-:W0:Y:S01]  /*16d0*/  MUFU.EX2 R41, R41 ;  /* 0x0000002900297308 */ /* 0x000e220000000800 */
[----:B------:R-:W-:Y:S01]  /*16e0*/  FFMA.FTZ R13, R13, R25, R20 ;  /* 0x000000190d0d7223 */ /* 0x000fe20000010014 */
[----:B------:R-:W-:Y:S01]  /*16f0*/  SHF.L.U32 R20, R28, 0x10, RZ ;  /* 0x000000101c147819 */ /* 0x000fe200000006ff */
[----:B------:R-:W-:Y:S01]  /*1700*/  FADD.FTZ R22, R22, R25 ;  /* 0x0000001916167221 */ /* 0x000fe20000010000 */
[----:B------:R-:W-:Y:S01]  /*1710*/  FFMA.FTZ R25, R10, R16, RZ ;  /* 0x000000100a197223 */ /* 0x000fe200000100ff */
[----:B------:R-:W-:-:S03]  /*1720*/  FADD.FTZ R10, RZ, R16 ;  /* 0x00000010ff0a7221 */ /* 0x000fc60000010000 */
[-C--:B------:R-:W-:Y:S01]  /*1730*/  FFMA.FTZ R25, R12, R17.reuse, R25 ;  /* 0x000000110c197223 */ /* 0x080fe20000010019 */
[----:B------:R-:W-:Y:S01]  /*1740*/  FADD.FTZ R10, R10, R17 ;  /* 0x000000110a0a7221 */ /* 0x000fe20000010000 */
[----:B------:R-:W-:Y:S02]  /*1750*/  FMUL.FTZ R17, R9, R17 ;  /* 0x0000001109117220 */ /* 0x000fe40000410000 */
[----:B------:R-:W-:Y:S01]  /*1760*/  FFMA.FTZ R25, R14, R19, R25 ;  /* 0x000000130e197223 */ /* 0x000fe20000010019 */
[----:B0-----:R-:W-:Y:S01]  /*1770*/  FADD.FTZ R24, R41, 1 ;  /* 0x3f80000029187421 */ /* 0x001fe20000010000 */
[----:B------:R-:W-:Y:S01]  /*1780*/  FFMA.FTZ R12, R12, R17, R13 ;  /* 0x000000110c0c7223 */ /* 0x000fe2000001000d */
[----:B------:R-:W-:Y:S01]  /*1790*/  SHF.L.U32 R13, R5, 0x10, RZ ;  /* 0x00000010050d7819 */ /* 0x000fe200000006ff */
[----:B------:R-:W-:-:S03]  /*17a0*/  FADD.FTZ R22, R17, R22 ;  /* 0x0000001611167221 */ /* 0x000fc60000010000 */
[----:B------:R-:W0:Y:S02]  /*17b0*/  MUFU.RCP R24, R24 ;  /* 0x0000001800187308 */ /* 0x000e240000001000 */
[----:B0-----:R-:W-:Y:S01]  /*17c0*/  FMUL.FTZ R20, R20, R24 ;  /* 0x0000001814147220 */ /* 0x001fe20000410000 */
[----:B------:R-:W-:Y:S01]  /*17d0*/  FADD.FTZ R26, -R24, 1 ;  /* 0x3f800000181a7421 */ /* 0x000fe20000010100 */
[----:B------:R-:W-:-:S03]  /*17e0*/  SHF.L.U32 R24, R4, 0x10, RZ ;  /* 0x0000001004187819 */ /* 0x000fc600000006ff */
[----:B------:R-:W-:Y:S02]  /*17f0*/  FFMA.FTZ R23, R23, R26, 1 ;  /* 0x3f80000017177423 */ /* 0x000fe4000001001a */
[----:B------:R-:W-:Y:S02]  /*1800*/  FADD.FTZ R24, R24, -UR13 ;  /* 0x8000000d18187e21 */ /* 0x000fe40008010000 */
[----:B------:R-:W-:Y:S02]  /*1810*/  FMUL.FTZ R23, R20, R23 ;  /* 0x0000001714177220 */ /* 0x000fe40000410000 */
[----:B------:R-:W-:-:S04]  /*1820*/  FMUL.FTZ R20, R24, UR8 ;  /* 0x0000000818147c20 */ /* 0x000fc80008410000 */
[----:B------:R-:W-:-:S04]  /*1830*/  FFMA.FTZ R26, R9, R20, R7 ;  /* 0x00000014091a7223 */ /* 0x000fc80000010007 */
[----:B------:R-:W-:-:S06]  /*1840*/  FMUL.FTZ R41, R26, -1.4426950216293334961 ;  /* 0xbfb8aa3b1a297820 */ /* 0x000fcc0000410000 */
[----:B------:R-:W0:Y:S02]  /*1850*/  MUFU.EX2 R41, R41 ;  /* 0x0000002900297308 */ /* 0x000e240000000800 */
[----:B0-----:R-:W-:-:S06]  /*1860*/  FADD.FTZ R24, R41, 1 ;  /* 0x3f80000029187421 */ /* 0x001fcc0000010000 */
[----:B------:R-:W0:Y:S02]  /*1870*/  MUFU.RCP R24, R24 ;  /* 0x0000001800187308 */ /* 0x000e240000001000 */
[----:B0-----:R-:W-:Y:S01]  /*1880*/  FMUL.FTZ R16, R13, R24 ;  /* 0x000000180d107220 */ /* 0x001fe20000410000 */
[----:B------:R-:W-:-:S04]  /*1890*/  FADD.FTZ R13, -R24, 1 ;  /* 0x3f800000180d7421 */ /* 0x000fc80000010100 */
[----:B------:R-:W-:-:S04]  /*18a0*/  FFMA.FTZ R13, R26, R13, 1 ;  /* 0x3f8000001a0d7423 */ /* 0x000fc8000001000d */
[----:B------:R-:W-:Y:S01]  /*18b0*/  FMUL.FTZ R16, R16, R13 ;  /* 0x0000000d10107220 */ /* 0x000fe20000410000 */
[----:B------:R-:W-:-:S04]  /*18c0*/  FMUL.FTZ R13, R8, R18 ;  /* 0x00000012080d7220 */ /* 0x000fc80000410000 */
[----:B------:R-:W-:Y:S01]  /*18d0*/  FFMA.FTZ R17, R15, R13, R12 ;  /* 0x0000000d0f117223 */ /* 0x000fe2000001000c */
[----:B------:R-:W-:Y:S01]  /*18e0*/  FADD.FTZ R24, R22, R13 ;  /* 0x0000000d16187221 */ /* 0x000fe20000010000 */
[----:B------:R-:W-:Y:S01]  /*18f0*/  FMUL.FTZ R13, R9, R19 ;  /* 0x00000013090d7220 */ /* 0x000fe20000410000 */
[----:B------:R-:W-:Y:S01]  /*1900*/  FFMA.FTZ R12, R15, R18, R27 ;  /* 0x000000120f0c7223 */ /* 0x000fe2000001001b */
[----:B------:R-:W-:Y:S01]  /*1910*/  FADD.FTZ R18, R11, R18 ;  /* 0x000000120b127221 */ /* 0x000fe20000010000 */
[-C--:B------:R-:W-:Y:S01]  /*1920*/  FMUL.FTZ R11, R9, R16.reuse ;  /* 0x00000010090b7220 */ /* 0x080fe20000410000 */
[----:B------:R-:W-:Y:S01]  /*1930*/  FFMA.FTZ R22, R14, R13, R17 ;  /* 0x0000000d0e167223 */ /* 0x000fe20000010011 */
[----:B------:R-:W-:Y:S01]  /*1940*/  FADD.FTZ R24, R13, R24 ;  /* 0x000000180d187221 */ /* 0x000fe20000010000 */
[-C--:B------:R-:W-:Y:S01]  /*1950*/  FMUL.FTZ R13, R8, R23.reuse ;  /* 0x00000017080d7220 */ /* 0x080fe20000410000 */
[----:B------:R-:W-:Y:S01]  /*1960*/  FADD.FTZ R15, R10, R19 ;  /* 0x000000130a0f7221 */ /* 0x000fe20000010000 */
[C---:B------:R-:W-:Y:S01]  /*1970*/  FFMA.FTZ R12, R21.reuse, R23, R12 ;  /* 0x00000017150c7223 */ /* 0x040fe2000001000c */
[----:B------:R-:W-:Y:S01]  /*1980*/  FADD.FTZ R14, R18, R23 ;  /* 0x00000017120e7221 */ /* 0x000fe20000010000 */
[----:B------:R-:W-:Y:S01]  /*1990*/  FFMA.FTZ R17, R21, R13, R22 ;  /* 0x0000000d15117223 */ /* 0x000fe20000010016 */
[----:B------:R-:W-:Y:S01]  /*19a0*/  FADD.FTZ R24, R24, R13 ;  /* 0x0000000d18187221 */ /* 0x000fe20000010000 */
[C---:B------:R-:W-:Y:S01]  /*19b0*/  FFMA.FTZ R13, R20.reuse, R16, R25 ;  /* 0x00000010140d7223 */ /* 0x040fe20000010019 */
[----:B------:R-:W-:Y:S01]  /*19c0*/  FADD.FTZ R15, R15, R16 ;  /* 0x000000100f0f7221 */ /* 0x000fe20000010000 */
[----:B------:R-:W-:Y:S01]  /*19d0*/  FFMA.FTZ R10, R20, R11, R17 ;  /* 0x0000000b140a7223 */ /* 0x000fe20000010011 */
[----:B------:R-:W-:-:S07]  /*19e0*/  FADD.FTZ R11, R11, R24 ;  /* 0x000000180b0b7221 */ /* 0x000fce0000010000 */
.L_x_105:
[----:B------:R-:W-:Y:S01]  /*19f0*/  MOV R17, R10 ;  /* 0x0000000a00117202 */ /* 0x000fe20000000f00 */
[----:B------:R-:W0:Y:S01]  /*1a00*/  S2UR UR9, SR_CgaCtaId ;  /* 0x00000000000979c3 */ /* 0x000e220000008800 */
[----:B------:R-:W-:Y:S01]  /*1a10*/  MOV R16, R11 ;  /* 0x0000000b00107202 */ /* 0x000fe20000000f00 */
[----:B------:R-:W-:Y:S01]  /*1a20*/  UMOV UR7, 0x400 ;  /* 0x0000040000077882 */ /* 0x000fe20000000000 */
[C---:B------:R-:W-:Y:S01]  /*1a30*/  ISETP.GT.AND P0, PT, R2.reuse, 0x1e, PT ;  /* 0x0000001e0200780c */ /* 0x040fe20003f04270 */
[----:B------:R-:W1:Y:S01]  /*1a40*/  SHFL.DOWN PT, R10, R17, 0x1, 0x1f ;  /* 0x08201f00110a7f89 */ /* 0x000e6200000e0000 */
[----:B------:R-:W-:Y:S01]  /*1a50*/  UIADD3 UR6, UPT, UPT, UR7, 0xd0, URZ ;  /* 0x000000d007067890 */ /* 0x000fe2000fffe0ff */
[C---:B------:R-:W-:Y:S01]  /*1a60*/  ISETP.GT.AND P2, PT, R2.reuse, 0xf, PT ;  /* 0x0000000f0200780c */ /* 0x040fe20003f44270 */
[----:B------:R-:W-:Y:S01]  /*1a70*/  BSSY.RECONVERGENT B0, `(.L_x_106) ;  /* 0x0000025000007945 */ /* 0x000fe20003800200 */
[----:B------:R-:W2:Y:S01]  /*1a80*/  SHFL.DOWN PT, R11, R16, 0x1, 0x1f ;  /* 0x08201f00100b7f89 */ /* 0x000ea200000e0000 */
[----:B------:R-:W-:-:S02]  /*1a90*/  ISETP.GT.AND P1, PT, R2, 0x17, PT ;  /* 0x000000170200780c */ /* 0x000fc40003f24270 */
[----:B------:R-:W-:Y:S01]  /*1aa0*/  ISETP.GT.U32.AND P3, PT, R0, 0x4, PT ;  /* 0x000000040000780c */ /* 0x000fe20003f64070 */
[----:B0-----:R-:W-:-:S04]  /*1ab0*/  ULEA UR6, UR9, UR6, 0x18 ;  /* 0x0000000609067291 */ /* 0x001fc8000f8ec0ff */
[----:B-1----:R-:W-:Y:S02]  /*1ac0*/  @!P0 FADD.FTZ R17, R10, R17 ;  /* 0x000000110a118221 */ /* 0x002fe40000010000 */
[----:B------:R-:W-:Y:S01]  /*1ad0*/  LEA R41, R0, UR6, 0x4 ;  /* 0x0000000600297c11 */ /* 0x000fe2000f8e20ff */
[----:B--2---:R-:W-:Y:S02]  /*1ae0*/  @!P0 FADD.FTZ R16, R11, R16 ;  /* 0x000000100b108221 */ /* 0x004fe40000010000 */
[----:B------:R-:W0:Y:S01]  /*1af0*/  SHFL.DOWN PT, R10, R17, 0x2, 0x1f ;  /* 0x08401f00110a7f89 */ /* 0x000e2200000e0000 */
[----:B------:R-:W-:-:S03]  /*1b00*/  ISETP.GT.AND P0, PT, R2, 0x1d, PT ;  /* 0x0000001d0200780c */ /* 0x000fc60003f04270 */
        /* <DEDUP_REMOVED lines=27> */
.L_x_107:
[----:B------:R-:W-:Y:S05]  /*1cc0*/  BSYNC.RECONVERGENT B0 ;  /* 0x0000000000007941 */ /* 0x000fea0003800200 */
.L_x_106:
[----:B------:R-:W-:Y:S06]  /*1cd0*/  BAR.SYNC.DEFER_BLOCKING 0x0 ;  /* 0x0000000000007b1d */ /* 0x000fec0000010000 */
[----:B------:R-:W-:Y:S04]  /*1ce0*/  BSSY.RECONVERGENT B0, `(.L_x_108) ;  /* 0x0000033000007945 */ /* 0x000fe80003800200 */
[----:B------:R-:W-:Y:S05]  /*1cf0*/  @P0 BRA `(.L_x_109) ;  /* 0x0000000000c40947 */ /* 0x000fea0003800000 */
[----:B------:R-:W-:-:S09]  /*1d00*/  ULEA UR6, UR9, UR7, 0x18 ;  /* 0x0000000709067291 */ /* 0x000fd2000f8ec0ff */
[----:B-1-3--:R-:W1:Y:S04]  /*1d10*/  LDS.128 R16, [UR6+0x20] ;  /* 0x00002006ff107984 */ /* 0x00ae680008000c00 */
[----:B--2---:R-:W2:Y:S04]  /*1d20*/  LDS.128 R20, [UR6+0x30] ;  /* 0x00003006ff147984 */ /* 0x004ea80008000c00 */
[----:B------:R-:W3:Y:S01]  /*1d30*/  LDS.128 R24, [UR6+0x40] ;  /* 0x00004006ff187984 */ /* 0x000ee20008000c00 */
[----:B-1----:R-:W-:Y:S01]  /*1d40*/  FADD.FTZ R16, R10, R16 ;  /* 0x000000100a107221 */ /* 0x002fe20000010000 */
[----:B0-----:R-:W-:-:S03]  /*1d50*/  FADD.FTZ R10, R11, R17 ;  /* 0x000000110b0a7221 */ /* 0x001fc60000010000 */
[----:B------:R-:W-:Y:S01]  /*1d60*/  FADD.FTZ R11, R16, R18 ;  /* 0x00000012100b7221 */ /* 0x000fe20000010000 */
[----:B------:R-:W-:Y:S02]  /*1d70*/  FADD.FTZ R10, R10, R19 ;  /* 0x000000130a0a7221 */ /* 0x000fe40000010000 */
[----:B------:R-:W0:Y:S01]  /*1d80*/  LDS.128 R16, [UR6+0x50] ;  /* 0x00005006ff107984 */ /* 0x000e220008000c00 */
[----:B--2---:R-:W-:Y:S01]  /*1d90*/  FADD.FTZ R11, R11, R20 ;  /* 0x000000140b0b7221 */ /* 0x004fe20000010000 */
[----:B------:R-:W-:-:S03]  /*1da0*/  FADD.FTZ R10, R10, R21 ;  /* 0x000000150a0a7221 */ /* 0x000fc60000010000 */
[----:B------:R-:W-:Y:S01]  /*1db0*/  FADD.FTZ R11, R11, R22 ;  /* 0x000000160b0b7221 */ /* 0x000fe20000010000 */
[----:B------:R-:W-:Y:S02]  /*1dc0*/  FADD.FTZ R10, R10, R23 ;  /* 0x000000170a0a7221 */ /* 0x000fe40000010000 */
[----:B------:R-:W1:Y:S01]  /*1dd0*/  LDS.128 R20, [UR6+0x60] ;  /* 0x00006006ff147984 */ /* 0x000e620008000c00 */
[----:B---3--:R-:W-:Y:S01]  /*1de0*/  FADD.FTZ R11, R11, R24 ;  /* 0x000000180b0b7221 */ /* 0x008fe20000010000 */
[----:B------:R-:W-:-:S03]  /*1df0*/  FADD.FTZ R10, R10, R25 ;  /* 0x000000190a0a7221 */ /* 0x000fc60000010000 */
[----:B------:R-:W-:Y:S01]  /*1e00*/  FADD.FTZ R11, R11, R26 ;  /* 0x0000001a0b0b7221 */ /* 0x000fe20000010000 */
[----:B------:R-:W-:Y:S02]  /*1e10*/  FADD.FTZ R10, R10, R27 ;  /* 0x0000001b0a0a7221 */ /* 0x000fe40000010000 */
[----:B------:R-:W2:Y:S01]  /*1e20*/  LDS.128 R24, [UR6+0x70] ;  /* 0x00007006ff187984 */ /* 0x000ea20008000c00 */
        /* <DEDUP_REMOVED lines=10> */
[----:B--2---:R-:W-:Y:S01]  /*1ed0*/  FADD.FTZ R11, R11, R24 ;  /* 0x000000180b0b7221 */ /* 0x004fe20000010000 */
        /* <DEDUP_REMOVED lines=8> */
[----:B------:R-:W0:Y:S01]  /*1f60*/  LDS.64 R10, [UR6+0xb0] ;  /* 0x0000b006ff0a7984 */ /* 0x000e220008000a00 */
        /* <DEDUP_REMOVED lines=8> */
[----:B0-----:R-:W-:Y:S01]  /*1ff0*/  FADD.FTZ R10, R17, R10 ;  /* 0x0000000a110a7221 */ /* 0x001fe20000010000 */
[----:B------:R-:W-:-:S07]  /*2000*/  FADD.FTZ R11, R16, R11 ;  /* 0x0000000b100b7221 */ /* 0x000fce0000010000 */
.L_x_109:
[----:B------:R-:W-:Y:S05]  /*2010*/  BSYNC.RECONVERGENT B0 ;  /* 0x0000000000007941 */ /* 0x000fea0003800200 */
.L_x_108:
[----:B------:R-:W-:Y:S06]  /*2020*/  BAR.SYNC.DEFER_BLOCKING 0x0 ;  /* 0x0000000000007b1d */ /* 0x000fec0000010000 */
[----:B------:R-:W-:Y:S04]  /*2030*/  BSSY.RECONVERGENT B0, `(.L_x_110) ;  /* 0x00000f4000007945 */ /* 0x000fe80003800200 */
[----:B------:R-:W-:Y:S05]  /*2040*/  @P3 BRA `(.L_x_111) ;  /* 0x0000000c00c83947 */ /* 0x000fea0003800000 */
[----:B-1-3--:R-:W1:Y:S01]  /*2050*/  LDS.128 R16, [R41+0x50] ;  /* 0x0000500029107984 */ /* 0x00ae620000000c00 */
[----:B------:R-:W-:-:S03]  /*2060*/  UMOV UR6, 0x1e0 ;  /* 0x000001e000067882 */ /* 0x000fc60000000000 */
[----:B--2---:R-:W2:Y:S04]  /*2070*/  LDS.128 R20, [R41+0xa0] ;  /* 0x0000a00029147984 */ /* 0x004ea80000000c00 */
[----:B------:R-:W3:Y:S01]  /*2080*/  LDS.128 R24, [R41+0xf0] ;  /* 0x0000f00029187984 */ /* 0x000ee20000000c00 */
        /* <DEDUP_REMOVED lines=8> */
[----:B------:R-:W1:Y:S01]  /*2110*/  LDS.128 R16, [R41+0x140] ;  /* 0x0001400029107984 */ /* 0x000e620000000c00 */
[----:B---3--:R-:W-:Y:S01]  /*2120*/  FADD.FTZ R23, R13, R24 ;  /* 0x000000180d177221 */ /* 0x008fe20000010000 */
[----:B------:R-:W-:Y:S01]  /*2130*/  FADD.FTZ R22, R12, R25 ;  /* 0x000000190c167221 */ /* 0x000fe20000010000 */
[----:B------:R-:W-:Y:S01]  /*2140*/  FADD.FTZ R21, R21, R26 ;  /* 0x0000001a15157221 */ /* 0x000fe20000010000 */
[----:B------:R-:W2:Y:S01]  /*2150*/  LDS.128 R12, [R41+0x190] ;  /* 0x00019000290c7984 */ /* 0x000ea20000000c00 */
[----:B------:R-:W-:Y:S01]  /*2160*/  FADD.FTZ R20, R20, R27 ;  /* 0x0000001b14147221 */ /* 0x000fe20000010000 */
        /* <DEDUP_REMOVED lines=9> */
[----:B------:R2:W3:Y:S02]  /*2200*/  LDS.128 R20, [R41+0x230] ;  /* 0x0002300029147984 */ /* 0x0004e40000000c00 */
[----:B--2---:R-:W-:Y:S01]  /*2210*/  IADD3 R41, PT, PT, R41, 0x1e0, RZ ;  /* 0x000001e029297810 */ /* 0x004fe20007ffe0ff */
[----:B-1----:R-:W-:Y:S01]  /*2220*/  FADD.FTZ R14, R12, R17 ;  /* 0x000000110c0e7221 */ /* 0x002fe20000010000 */
[----:B------:R-:W-:Y:S01]  /*2230*/  FADD.FTZ R27, R27, R16 ;  /* 0x000000101b1b7221 */ /* 0x000fe20000010000 */
[----:B------:R-:W-:Y:S01]  /*2240*/  FADD.FTZ R25, R25, R18 ;  /* 0x0000001219197221 */ /* 0x000fe20000010000 */
[----:B------:R-:W-:Y:S01]  /*2250*/  FADD.FTZ R24, R24, R19 ;  /* 0x0000001318187221 */ /* 0x000fe20000010000 */
[----:B---3--:R-:W-:Y:S01]  /*2260*/  FADD.FTZ R13, R14, R21 ;  /* 0x000000150e0d7221 */ /* 0x008fe20000010000 */
[----:B------:R-:W-:Y:S01]  /*2270*/  FADD.FTZ R12, R27, R20 ;  /* 0x000000141b0c7221 */ /* 0x000fe20000010000 */
[----:B------:R-:W-:Y:S01]  /*2280*/  FADD.FTZ R14, R25, R22 ;  /* 0x00000016190e7221 */ /* 0x000fe20000010000 */
[----:B------:R-:W-:-:S07]  /*2290*/  FADD.FTZ R15, R24, R23 ;  /* 0x00000017180f7221 */ /* 0x000fce0000010000 */
.L_x_112:
[----:B------:R-:W1:Y:S01]  /*22a0*/  LDS.128 R16, [R41+0xa0] ;  /* 0x0000a00029107984 */ /* 0x000e620000000c00 */
[----:B------:R-:W-:-:S03]  /*22b0*/  UIADD3 UR6, UPT, UPT, UR6, 0xc80, URZ ;  /* 0x00000c8006067890 */ /* 0x000fc6000fffe0ff */
[----:B------:R-:W2:Y:S01]  /*22c0*/  LDS.128 R20, [R41+0xf0] ;  /* 0x0000f00029147984 */ /* 0x000ea20000000c00 */
[----:B------:R-:W-:-:S03]  /*22d0*/  UISETP.NE.AND UP0, UPT, UR6, 0x2760, UPT ;  /* 0x000027600600788c */ /* 0x000fc6000bf05270 */
        /* <DEDUP_REMOVED lines=8> */
[----:B------:R-:W1:Y:S01]  /*2360*/  LDS.128 R12, [R41+0x190] ;  /* 0x00019000290c7984 */ /* 0x000e620000000c00 */
[----:B------:R-:W-:Y:S01]  /*2370*/  FADD.FTZ R20, R18, R23 ;  /* 0x0000001712147221 */ /* 0x000fe20000010000 */
        /* <DEDUP_REMOVED lines=8> */
[----:B------:R-:W1:Y:S01]  /*2400*/  LDS.128 R20, [R41+0x230] ;  /* 0x0002300029147984 */ /* 0x000e620000000c00 */
[----:B------:R-:W-:Y:S01]  /*2410*/  FADD.FTZ R24, R24, R15 ;  /* 0x0000000f18187221 */ /* 0x000fe20000010000 */
[----:B--2---:R-:W-:Y:S01]  /*2420*/  FADD.FTZ R27, R27, R16 ;  /* 0x000000101b1b7221 */ /* 0x004fe20000010000 */
        /* <DEDUP_REMOVED lines=142> */
[----:B------:R-:W-:-:S02]  /*2d10*/  FADD.FTZ R24, R24, R23 ;  /* 0x0000001718187221 */ /* 0x000fc40000010000 */
[----:B------:R-:W2:Y:S01]  /*2d20*/  LDS.128 R20, [R41+0xb40] ;  /* 0x000b400029147984 */ /* 0x000ea20000000c00 */
        /* <DEDUP_REMOVED lines=36> */
.L_x_111:
[----:B------:R-:W-:Y:S05]  /*2f70*/  BSYNC.RECONVERGENT B0 ;  /* 0x0000000000007941 */ /* 0x000fea0003800200 */
.L_x_110:
[----:B------:R-:W4:Y:S01]  /*2f80*/  LDC R22, c[0x0][0x370] ;  /* 0x0000dc00ff167b82 */ /* 0x000f220000000800 */
[----:B------:R-:W-:Y:S01]  /*2f90*/  BSSY.RECONVERGENT B0, `(.L_x_113) ;  /* 0x000001e000007945 */ /* 0x000fe20003800200 */
[----:B----4-:R-:W-:-:S03]  /*2fa0*/  ISETP.GE.U32.AND P1, PT, R22, 0x2, PT ;  /* 0x000000021600780c */ /* 0x010fc60003f26070 */
[----:B------:R-:W-:Y:S10]  /*2fb0*/  @P3 BRA `(.L_x_114) ;  /* 0x00000000006c3947 */ /* 0x000ff40003800000 */
[----:B-1-3--:R-:W1:Y:S08]  /*2fc0*/  LDC.64 R16, c[0x0][0x3f8] ;  /* 0x0000fe00ff107b82 */ /* 0x00ae700000000a00 */
[----:B------:R-:W3:Y:S01]  /*2fd0*/  LDC.64 R24, c[0x0][0x3d8] ;  /* 0x0000f600ff187b82 */ /* 0x000ee20000000a00 */
[----:B-1----:R-:W-:Y:S01]  /*2fe0*/  IMAD.WIDE.U32 R18, R16, 0x3, RZ ;  /* 0x0000000310127825 */ /* 0x002fe200078e00ff */
[----:B------:R-:W-:-:S02]  /*2ff0*/  LEA R23, R17, R17, 0x1 ;  /* 0x0000001111177211 */ /* 0x000fc400078e08ff */
[----:B------:R-:W-:Y:S02]  /*3000*/  LEA.HI R21, P2, R17, R16, RZ, 0x1 ;  /* 0x0000001011157211 */ /* 0x000fe400078508ff */
[----:B------:R-:W-:Y:S01]  /*3010*/  IADD3 R23, PT, PT, R19, R23, RZ ;  /* 0x0000001713177210 */ /* 0x000fe20007ffe0ff */
[----:B------:R-:W-:Y:S01]  /*3020*/  IMAD R19, R40, 0x5, R0 ;  /* 0x0000000528137824 */ /* 0x000fe200078e0200 */
[----:B--2---:R-:W-:Y:S02]  /*3030*/  IADD3.X R20, PT, PT, RZ, R17, RZ, P2, !PT ;  /* 0x00000011ff147210 */ /* 0x004fe400017fe4ff */
[----:B------:R-:W-:Y:S01]  /*3040*/  LEA.HI R18, P3, R23, R18, RZ, 0x1 ;  /* 0x0000001217127211 */ /* 0x000fe200078708ff */
[----:B---3--:R-:W-:Y:S01]  /*3050*/  IMAD.WIDE R24, R19, 0x4, R24 ;  /* 0x0000000413187825 */ /* 0x008fe200078e0218 */
[----:B------:R-:W-:Y:S02]  /*3060*/  SHF.L.U32 R19, R21, 0x1, RZ ;  /* 0x0000000115137819 */ /* 0x000fe400000006ff */
[----:B------:R-:W-:-:S02]  /*3070*/  IADD3.X R23, PT, PT, RZ, R23, RZ, P3, !PT ;  /* 0x00000017ff177210 */ /* 0x000fc40001ffe4ff */
[C---:B------:R-:W-:Y:S01]  /*3080*/  SHF.L.U32 R27, R18.reuse, 0x1, RZ ;  /* 0x00000001121b7819 */ /* 0x040fe200000006ff */
[----:B------:R4:W-:Y:S01]  /*3090*/  REDG.E.ADD.F32.FTZ.RN.STRONG.GPU desc[UR10][R24.64], R12 ;  /* 0x0000000c180079a6 */ /* 0x0009e2000c12f30a */
[----:B------:R-:W-:Y:S02]  /*30a0*/  SHF.L.U64.HI R23, R18, 0x1, R23 ;  /* 0x0000000112177819 */ /* 0x000fe40000010217 */
[----:B------:R-:W-:Y:S02]  /*30b0*/  LOP3.LUT R19, R19, 0xfffffffc, RZ, 0xc0, !PT ;  /* 0xfffffffc13137812 */ /* 0x000fe400078ec0ff */
[----:B------:R-:W-:Y:S02]  /*30c0*/  LEA R18, P3, R16, R24, 0x2 ;  /* 0x0000001810127211 */ /* 0x000fe400078610ff */
[----:B------:R-:W-:Y:S02]  /*30d0*/  LOP3.LUT R27, R27, 0xfffffffc, RZ, 0xc0, !PT ;  /* 0xfffffffc1b1b7812 */ /* 0x000fe400078ec0ff */
[----:B------:R-:W-:-:S02]  /*30e0*/  SHF.L.U64.HI R21, R21, 0x1, R20 ;  /* 0x0000000115157819 */ /* 0x000fc40000010214 */
[----:B------:R-:W-:Y:S02]  /*30f0*/  IADD3 R20, P2, PT, R24, R19, RZ ;  /* 0x0000001318147210 */ /* 0x000fe40007f5e0ff */
[----:B------:R-:W-:Y:S02]  /*3100*/  LEA.HI.X R19, R16, R25, R17, 0x2, P3 ;  /* 0x0000001910137211 */ /* 0x000fe400018f1411 */
[----:B------:R-:W-:Y:S02]  /*3110*/  IADD3 R16, P3, PT, R24, R27, RZ ;  /* 0x0000001b18107210 */ /* 0x000fe40007f7e0ff */
[C---:B------:R-:W-:Y:S02]  /*3120*/  IADD3.X R21, PT, PT, R25.reuse, R21, RZ, P2, !PT ;  /* 0x0000001519157210 */ /* 0x040fe400017fe4ff */
[----:B------:R-:W-:-:S03]  /*3130*/  IADD3.X R17, PT, PT, R25, R23, RZ, P3, !PT ;  /* 0x0000001719117210 */ /* 0x000fc60001ffe4ff */
[----:B------:R4:W-:Y:S04]  /*3140*/  REDG.E.ADD.F32.FTZ.RN.STRONG.GPU desc[UR10][R20.64], R13 ;  /* 0x0000000d140079a6 */ /* 0x0009e8000c12f30a */
[----:B------:R4:W-:Y:S04]  /*3150*/  REDG.E.ADD.F32.FTZ.RN.STRONG.GPU desc[UR10][R18.64], R14 ;  /* 0x0000000e120079a6 */ /* 0x0009e8000c12f30a */
[----:B------:R4:W-:Y:S02]  /*3160*/  REDG.E.ADD.F32.FTZ.RN.STRONG.GPU desc[UR10][R16.64], R15 ;  /* 0x0000000f100079a6 */ /* 0x0009e4000c12f30a */
.L_x_114:
[----:B------:R-:W-:Y:S05]  /*3170*/  BSYNC.RECONVERGENT B0 ;  /* 0x0000000000007941 */ /* 0x000fea0003800200 */
.L_x_113:
[----:B------:R-:W-:Y:S05]  /*3180*/  @!P1 BRA `(.L_x_115) ;  /* 0x0000000800909947 */ /* 0x000fea0003800000 */
[----:B----4-:R-:W4:Y:S01]  /*3190*/  LDC R24, c[0x0][0x374] ;  /* 0x0000dd00ff187b82 */ /* 0x010f220000000800 */
[----:B------:R-:W-:Y:S01]  /*31a0*/  ULOP3.LUT UR7, UR4, 0x1, URZ, 0xc0, !UPT ;  /* 0x0000000104077892 */ /* 0x000fe2000f8ec0ff */
[----:B------:R-:W0:Y:S01]  /*31b0*/  S2R R23, SR_CTAID.Y ;  /* 0x0000000000177919 */ /* 0x000e220000002600 */
[----:B------:R-:W-:-:S05]  /*31c0*/  ISETP.GE.U32.AND P2, PT, R22, 0x8, PT ;  /* 0x000000081600780c */ /* 0x000fca0003f46070 */
[----:B------:R-:W5:Y:S01]  /*31d0*/  LDC.64 R40, c[0x0][0x3d0] ;  /* 0x0000f400ff287b82 */ /* 0x000f620000000a00 */
[----:B----4-:R-:W-:-:S04]  /*31e0*/  IMAD R13, R24, UR7, RZ ;  /* 0x00000007180d7c24 */ /* 0x010fc8000f8e02ff */
[----:B------:R-:W-:-:S05]  /*31f0*/  IMAD R13, R13, R22, RZ ;  /* 0x000000160d0d7224 */ /* 0x000fca00078e02ff */
[----:B------:R-:W-:-:S05]  /*3200*/  SHF.L.U32 R13, R13, 0x1, RZ ;  /* 0x000000010d0d7819 */ /* 0x000fca00000006ff */
[----:B-----5:R-:W-:Y:S01]  /*3210*/  IMAD.WIDE R40, R13, 0x4, R40 ;  /* 0x000000040d287825 */ /* 0x020fe200078e0228 */
[----:B0-----:R-:W-:Y:S06]  /*3220*/  @P0 BRA `(.L_x_116) ;  /* 0x0000000000580947 */ /* 0x001fec0003800000 */
[----:B------:R-:W0:Y:S01]  /*3230*/  LDC.64 R12, c[0x0][0x3c8] ;  /* 0x0000f200ff0c7b82 */ /* 0x000e220000000a00 */
[----:B------:R-:W-:Y:S01]  /*3240*/  ULOP3.LUT UP0, UR6, UR4, 0x2, URZ, 0xc0, !UPT ;  /* 0x0000000204067892 */ /* 0x000fe2000f80c0ff */
[C-C-:B------:R-:W-:Y:S02]  /*3250*/  IMAD R15, R24.reuse, UR7, R23.reuse ;  /* 0x00000007180f7c24 */ /* 0x140fe4000f8e0217 */
[----:B-1----:R-:W-:Y:S01]  /*3260*/  IMAD R17, R24, UR12, R23 ;  /* 0x0000000c18117c24 */ /* 0x002fe2000f8e0217 */
[----:B------:R-:W-:Y:S02]  /*3270*/  UIADD3 UR6, UPT, UPT, -UR6, 0x1, URZ ;  /* 0x0000000106067890 */ /* 0x000fe4000fffe1ff */
[----:B------:R-:W-:-:S04]  /*3280*/  PLOP3.LUT P1, PT, PT, PT, UP0, 0x80, 0x8 ;  /* 0x000000000008781c */ /* 0x000fc80003f2f008 */
[----:B------:R-:W-:Y:S01]  /*3290*/  MOV R19, UR6 ;  /* 0x0000000600137c02 */ /* 0x000fe20008000f00 */
[----:B0-----:R-:W-:-:S04]  /*32a0*/  IMAD.WIDE.U32 R12, R15, 0x4, R12 ;  /* 0x000000040f0c7825 */ /* 0x001fc800078e000c */
[----:B------:R-:W-:Y:S01]  /*32b0*/  IMAD.WIDE.U32 R14, R17, 0x8, R40 ;  /* 0x00000008110e7825 */ /* 0x000fe200078e0028 */
[----:B------:R-:W-:-:S04]  /*32c0*/  SEL R17, R22, RZ, !P1 ;  /* 0x000000ff16117207 */ /* 0x000fc80004800000 */
[----:B------:R-:W-:Y:S01]  /*32d0*/  ISETP.NE.AND P1, PT, R17, -0x1, PT ;  /* 0xffffffff1100780c */ /* 0x000fe20003f25270 */
[----:B------:R0:W-:Y:S01]  /*32e0*/  STG.E.64 desc[UR10][R14.64], R10 ;  /* 0x0000000a0e007986 */ /* 0x0001e2000c101b0a */
[----:B------:R-:W-:Y:S06]  /*32f0*/  MEMBAR.ALL.GPU ;  /* 0x0000000000007992 */ /* 0x000fec000000a000 */
[----:B------:R-:W-:-:S00]  /*3300*/  ERRBAR ;  /* 0x00000000000079ab */ /* 0x000fc00000000000 */
[----:B------:R-:W-:Y:S06]  /*3310*/  CGAERRBAR ;  /* 0x00000000000075ab */ /* 0x000fec0000000000 */
[----:B------:R0:W-:Y:S01]  /*3320*/  REDG.E.ADD.S32.STRONG.GPU desc[UR10][R12.64], R19 ;  /* 0x000000130c00798e */ /* 0x0001e2000c12e30a */
[----:B------:R-:W-:Y:S05]  /*3330*/  @!P1 BRA `(.L_x_116) ;  /* 0x0000000000149947 */ /* 0x000fea0003800000 */
.L_x_117:
[----:B0-----:R-:W4:Y:S04]  /*3340*/  LDG.E.STRONG.GPU R14, desc[UR10][R12.64] ;  /* 0x0000000a0c0e7981 */ /* 0x001f28000c1ef900 */
[----:B----4-:R-:W-:Y:S01]  /*3350*/  CCTL.IVALL ;  /* 0x00000000ff00798f */ /* 0x010fe20002000000 */
[----:B------:R-:W-:Y:S05]  /*3360*/  YIELD ;  /* 0x0000000000007946 */ /* 0x000fea0003800000 */
[----:B------:R-:W-:-:S13]  /*3370*/  ISETP.NE.AND P1, PT, R14, R17, PT ;  /* 0x000000110e00720c */ /* 0x000fda0003f25270 */
[----:B------:R-:W-:Y:S05]  /*3380*/  @P1 BRA `(.L_x_117) ;  /* 0xfffffffc00ec1947 */ /* 0x000fea000383ffff */
.L_x_116:
[----:B------:R-:W-:Y:S05]  /*3390*/  WARPSYNC.ALL ;  /* 0x0000000000007948 */ /* 0x000fea0003800000 */
[----:B------:R-:W-:Y:S01]  /*33a0*/  BAR.SYNC.DEFER_BLOCKING 0x0 ;  /* 0x0000000000007b1d */ /* 0x000fe20000010000 */
[----:B------:R-:W-:-:S05]  /*33b0*/  HFMA2 R25, -RZ, RZ, 0, 0 ;  /* 0x00000000ff197431 */ /* 0x000fca00000001ff */
[----:B------:R-:W-:Y:S05]  /*33c0*/  @!P2 BRA `(.L_x_118) ;  /* 0x0000000000f4a947 */ /* 0x000fea0003800000 */
[----:B------:R-:W-:Y:S02]  /*33d0*/  MOV R26, RZ ;  /* 0x000000ff001a7202 */ /* 0x000fe40000000f00 */
[----:B------:R-:W-:-:S07]  /*33e0*/  LOP3.LUT R25, R22, 0x7ffffff8, RZ, 0xc0, !PT ;  /* 0x7ffffff816197812 */ /* 0x000fce00078ec0ff */
.L_x_119:
[C---:B0-----:R-:W-:Y:S02]  /*33f0*/  IADD3 R12, PT, PT, R26.reuse, 0x1, RZ ;  /* 0x000000011a0c7810 */ /* 0x041fe40007ffe0ff */
[----:B------:R-:W-:Y:S02]  /*3400*/  ISETP.EQ.OR P1, PT, R26, UR12, P0 ;  /* 0x0000000c1a007c0c */ /* 0x000fe40008722670 */
[----:B------:R-:W-:Y:S02]  /*3410*/  ISETP.EQ.OR P2, PT, R12, UR12, P0 ;  /* 0x0000000c0c007c0c */ /* 0x000fe40008742670 */
[----:B------:R-:W-:-:S04]  /*3420*/  IADD3 R13, PT, PT, R26, 0x2, RZ ;  /* 0x000000021a0d7810 */ /* 0x000fc80007ffe0ff */
[----:B------:R-:W-:-:S05]  /*3430*/  ISETP.EQ.OR P5, PT, R13, UR12, P0 ;  /* 0x0000000c0d007c0c */ /* 0x000fca00087a2670 */
[CC--:B------:R-:W-:Y:S02]  /*3440*/  @!P1 IMAD R15, R24.reuse, R26.reuse, R23 ;  /* 0x0000001a180f9224 */ /* 0x0c0fe400078e0217 */
[----:B------:R-:W-:Y:S02]  /*3450*/  @!P2 IMAD R12, R24, R26, R24 ;  /* 0x0000001a180ca224 */ /* 0x000fe400078e0218 */
[----:B------:R-:W-:-:S03]  /*3460*/  @!P1 IMAD.WIDE.U32 R14, R15, 0x8, R40 ;  /* 0x000000080f0e9825 */ /* 0x000fc600078e0028 */
[----:B-1----:R-:W-:Y:S01]  /*3470*/  @!P2 IADD3 R17, PT, PT, R12, R23, RZ ;  /* 0x000000170c11a210 */ /* 0x002fe20007ffe0ff */
[----:B------:R-:W-:Y:S01]  /*3480*/  @!P5 IMAD R19, R13, R24, R23 ;  /* 0x000000180d13d224 */ /* 0x000fe200078e0217 */
[----:B------:R-:W-:Y:S01]  /*3490*/  IADD3 R12, PT, PT, R26, 0x3, RZ ;  /* 0x000000031a0c7810 */ /* 0x000fe20007ffe0ff */
[----:B------:R-:W4:Y:S02]  /*34a0*/  @!P1 LDG.E.64 R14, desc[UR10][R14.64] ;  /* 0x0000000a0e0e9981 */ /* 0x000f24000c1e1b00 */
[----:B---3--:R-:W-:-:S06]  /*34b0*/  @!P2 IMAD.WIDE.U32 R16, R17, 0x8, R40 ;  /* 0x000000081110a825 */ /* 0x008fcc00078e0028 */
[----:B------:R-:W3:Y:S01]  /*34c0*/  @!P2 LDG.E.64 R16, desc[UR10][R16.64] ;  /* 0x0000000a1010a981 */ /* 0x000ee2000c1e1b00 */
[----:B------:R-:W-:-:S06]  /*34d0*/  @!P5 IMAD.WIDE.U32 R18, R19, 0x8, R40 ;  /* 0x000000081312d825 */ /* 0x000fcc00078e0028 */
[----:B------:R-:W5:Y:S01]  /*34e0*/  @!P5 LDG.E.64 R18, desc[UR10][R18.64] ;  /* 0x0000000a1212d981 */ /* 0x000f62000c1e1b00 */
[----:B------:R-:W-:Y:S02]  /*34f0*/  ISETP.EQ.OR P4, PT, R12, UR12, P0 ;  /* 0x0000000c0c007c0c */ /* 0x000fe40008782670 */
[----:B------:R-:W-:-:S11]  /*3500*/  IADD3 R21, PT, PT, R26, 0x7, RZ ;  /* 0x000000071a157810 */ /* 0x000fd60007ffe0ff */
[----:B------:R-:W-:-:S04]  /*3510*/  @!P4 IMAD R13, R12, R24, R23 ;  /* 0x000000180c0dc224 */ /* 0x000fc800078e0217 */
[----:B------:R-:W-:-:S06]  /*3520*/  @!P4 IMAD.WIDE.U32 R12, R13, 0x8, R40 ;  /* 0x000000080d0cc825 */ /* 0x000fcc00078e0028 */
[----:B------:R-:W2:Y:S01]  /*3530*/  @!P4 LDG.E.64 R12, desc[UR10][R12.64] ;  /* 0x0000000a0c0cc981 */ /* 0x000ea2000c1e1b00 */
[----:B----4-:R-:W-:Y:S01]  /*3540*/  @!P1 FADD.FTZ R11, R11, R15 ;  /* 0x0000000f0b0b9221 */ /* 0x010fe20000010000 */
[----:B------:R-:W-:Y:S01]  /*3550*/  IADD3 R15, PT, PT, R26, 0x4, RZ ;  /* 0x000000041a0f7810 */ /* 0x000fe20007ffe0ff */
[----:B------:R-:W-:-:S03]  /*3560*/  @!P1 FADD.FTZ R10, R10, R14 ;  /* 0x0000000e0a0a9221 */ /* 0x000fc60000010000 */
[----:B------:R-:W-:Y:S01]  /*3570*/  ISETP.EQ.OR P3, PT, R15, UR12, P0 ;  /* 0x0000000c0f007c0c */ /* 0x000fe20008762670 */
[----:B---3--:R-:W-:Y:S01]  /*3580*/  @!P2 FADD.FTZ R11, R11, R17 ;  /* 0x000000110b0ba221 */ /* 0x008fe20000010000 */
[----:B------:R-:W-:Y:S01]  /*3590*/  IADD3 R17, PT, PT, R26, 0x5, RZ ;  /* 0x000000051a117810 */ /* 0x000fe20007ffe0ff */
[----:B------:R-:W-:Y:S01]  /*35a0*/  @!P2 FADD.FTZ R10, R10, R16 ;  /* 0x000000100a0aa221 */ /* 0x000fe20000010000 */
[----:B------:R-:W-:Y:S02]  /*35b0*/  IADD3 R16, PT, PT, R26, 0x6, RZ ;  /* 0x000000061a107810 */ /* 0x000fe40007ffe0ff */
[----:B------:R-:W-:Y:S02]  /*35c0*/  ISETP.EQ.OR P2, PT, R17, UR12, P0 ;  /* 0x0000000c11007c0c */ /* 0x000fe40008742670 */
[----:B------:R-:W-:-:S05]  /*35d0*/  ISETP.EQ.OR P1, PT, R16, UR12, P0 ;  /* 0x0000000c10007c0c */ /* 0x000fca0008722670 */
[----:B------:R-:W-:Y:S02]  /*35e0*/  @!P3 IMAD R15, R15, R24, R23 ;  /* 0x000000180f0fb224 */ /* 0x000fe400078e0217 */
[----:B-----5:R-:W-:Y:S01]  /*35f0*/  @!P5 FADD.FTZ R10, R10, R18 ;  /* 0x000000120a0ad221 */ /* 0x020fe20000010000 */
[----:B------:R-:W-:Y:S01]  /*3600*/  @!P5 FADD.FTZ R11, R11, R19 ;  /* 0x000000130b0bd221 */ /* 0x000fe20000010000 */
[----:B------:R-:W-:Y:S01]  /*3610*/  @!P3 IMAD.WIDE.U32 R14, R15, 0x8, R40 ;  /* 0x000000080f0eb825 */ /* 0x000fe200078e0028 */
[----:B------:R-:W-:-:S03]  /*3620*/  ISETP.EQ.OR P5, PT, R21, UR12, P0 ;  /* 0x0000000c15007c0c */ /* 0x000fc600087a2670 */
[-CC-:B------:R-:W-:Y:S02]  /*3630*/  @!P2 IMAD R17, R17, R24.reuse, R23.reuse ;  /* 0x000000181111a224 */ /* 0x180fe400078e0217 */
[----:B------:R-:W-:Y:S01]  /*3640*/  @!P1 IMAD R19, R16, R24, R23 ;  /* 0x0000001810139224 */ /* 0x000fe200078e0217 */
[----:B------:R-:W3:Y:S01]  /*3650*/  @!P3 LDG.E.64 R14, desc[UR10][R14.64] ;  /* 0x0000000a0e0eb981 */ /* 0x000ee2000c1e1b00 */
[----:B------:R-:W-:-:S06]  /*3660*/  @!P2 IMAD.WIDE.U32 R16, R17, 0x8, R40 ;  /* 0x000000081110a825 */ /* 0x000fcc00078e0028 */
[----:B------:R-:W4:Y:S01]  /*3670*/  @!P2 LDG.E.64 R16, desc[UR10][R16.64] ;  /* 0x0000000a1010a981 */ /* 0x000f22000c1e1b00 */
[----:B------:R-:W-:-:S04]  /*3680*/  @!P1 IMAD.WIDE.U32 R18, R19, 0x8, R40 ;  /* 0x0000000813129825 */ /* 0x000fc800078e0028 */
[----:B------:R-:W-:Y:S02]  /*3690*/  @!P5 IMAD R21, R21, R24, R23 ;  /* 0x000000181515d224 */ /* 0x000fe400078e0217 */
[----:B------:R-:W5:Y:S02]  /*36a0*/  @!P1 LDG.E.64 R18, desc[UR10][R18.64] ;  /* 0x0000000a12129981 */ /* 0x000f64000c1e1b00 */
[----:B--2---:R-:W-:-:S06]  /*36b0*/  @!P5 IMAD.WIDE.U32 R20, R21, 0x8, R40 ;  /* 0x000000081514d825 */ /* 0x004fcc00078e0028 */
[----:B------:R-:W2:Y:S01]  /*36c0*/  @!P5 LDG.E.64 R20, desc[UR10][R20.64] ;  /* 0x0000000a1414d981 */ /* 0x000ea2000c1e1b00 */
[----:B------:R-:W-:Y:S01]  /*36d0*/  @!P4 FADD.FTZ R10, R10, R12 ;  /* 0x0000000c0a0ac221 */ /* 0x000fe20000010000 */
[----:B------:R-:W-:Y:S01]  /*36e0*/  @!P4 FADD.FTZ R11, R11, R13 ;  /* 0x0000000d0b0bc221 */ /* 0x000fe20000010000 */
[----:B------:R-:W-:Y:S02]  /*36f0*/  IADD3 R26, PT, PT, R26, 0x8, RZ ;  /* 0x000000081a1a7810 */ /* 0x000fe40007ffe0ff */
[----:B---3--:R-:W-:Y:S01]  /*3700*/  @!P3 FADD.FTZ R10, R10, R14 ;  /* 0x0000000e0a0ab221 */ /* 0x008fe20000010000 */
[----:B------:R-:W-:-:S03]  /*3710*/  @!P3 FADD.FTZ R11, R11, R15 ;  /* 0x0000000f0b0bb221 */ /* 0x000fc60000010000 */
[----:B----4-:R-:W-:Y:S01]  /*3720*/  @!P2 FADD.FTZ R10, R10, R16 ;  /* 0x000000100a0aa221 */ /* 0x010fe20000010000 */
[----:B------:R-:W-:Y:S01]  /*3730*/  @!P2 FADD.FTZ R11, R11, R17 ;  /* 0x000000110b0ba221 */ /* 0x000fe20000010000 */
[----:B------:R-:W-:Y:S02]  /*3740*/  ISETP.NE.AND P2, PT, R26, R25, PT ;  /* 0x000000191a00720c */ /* 0x000fe40003f45270 */
[----:B-----5:R-:W-:Y:S01]  /*3750*/  @!P1 FADD.FTZ R10, R10, R18 ;  /* 0x000000120a0a9221 */ /* 0x020fe20000010000 */
[----:B------:R-:W-:-:S03]  /*3760*/  @!P1 FADD.FTZ R11, R11, R19 ;  /* 0x000000130b0b9221 */ /* 0x000fc60000010000 */
[----:B--2---:R-:W-:Y:S01]  /*3770*/  @!P5 FADD.FTZ R10, R10, R20 ;  /* 0x000000140a0ad221 */ /* 0x004fe20000010000 */
[----:B------:R-:W-:-:S06]  /*3780*/  @!P5 FADD.FTZ R11, R11, R21 ;  /* 0x000000150b0bd221 */ /* 0x000fcc0000010000 */
[----:B------:R-:W-:Y:S05]  /*3790*/  @P2 BRA `(.L_x_119) ;  /* 0xfffffffc00142947 */ /* 0x000fea000383ffff */
.L_x_118:
[----:B0-----:R-:W-:-:S13]  /*37a0*/  LOP3.LUT P1, R12, R22, 0x7, RZ, 0xc0, !PT ;  /* 0x00000007160c7812 */ /* 0x001fda000782c0ff */
[----:B------:R-:W-:Y:S05]  /*37b0*/  @!P1 BRA `(.L_x_115) ;  /* 0x0000000400049947 */ /* 0x000fea0003800000 */
[----:B------:R-:W-:-:S04]  /*37c0*/  IADD3 R12, PT, PT, R12, -0x1, RZ ;  /* 0xffffffff0c0c7810 */ /* 0x000fc80007ffe0ff */
[----:B------:R-:W-:-:S13]  /*37d0*/  ISETP.GE.U32.AND P1, PT, R12, 0x3, PT ;  /* 0x000000030c00780c */ /* 0x000fda0003f26070 */
[----:B------:R-:W-:Y:S05]  /*37e0*/  @!P1 BRA `(.L_x_120) ;  /* 0x0000000000789947 */ /* 0x000fea0003800000 */
[----:B------:R-:W0:Y:S01]  /*37f0*/  S2UR UR6, SR_CTAID.X ;  /* 0x00000000000679c3 */ /* 0x000e220000002500 */
[C---:B------:R-:W-:Y:S02]  /*3800*/  IADD3 R12, PT, PT, R25.reuse, 0x1, RZ ;  /* 0x00000001190c7810 */ /* 0x040fe40007ffe0ff */
[C---:B-1----:R-:W-:Y:S02]  /*3810*/  IADD3 R17, PT, PT, R25.reuse, 0x2, RZ ;  /* 0x0000000219117810 */ /* 0x042fe40007ffe0ff */
[C---:B------:R-:W-:Y:S02]  /*3820*/  IADD3 R19, PT, PT, R25.reuse, 0x3, RZ ;  /* 0x0000000319137810 */ /* 0x040fe40007ffe0ff */
[----:B0-----:R-:W-:Y:S02]  /*3830*/  ISETP.EQ.OR P2, PT, R12, UR6, P0 ;  /* 0x000000060c007c0c */ /* 0x001fe40008742670 */
[----:B------:R-:W-:Y:S02]  /*3840*/  ISETP.EQ.OR P1, PT, R25, UR6, P0 ;  /* 0x0000000619007c0c */ /* 0x000fe40008722670 */
[----:B------:R-:W-:-:S02]  /*3850*/  ISETP.EQ.OR P3, PT, R17, UR6, P0 ;  /* 0x0000000611007c0c */ /* 0x000fc40008762670 */
[----:B------:R-:W-:-:S07]  /*3860*/  ISETP.EQ.OR P4, PT, R19, UR6, P0 ;  /* 0x0000000613007c0c */ /* 0x000fce0008782670 */
[CC--:B------:R-:W-:Y:S02]  /*3870*/  @!P2 IMAD R12, R25.reuse, R24.reuse, R24 ;  /* 0x00000018190ca224 */ /* 0x0c0fe400078e0218 */
[-CC-:B------:R-:W-:Y:S02]  /*3880*/  @!P1 IMAD R13, R25, R24.reuse, R23.reuse ;  /* 0x00000018190d9224 */ /* 0x180fe400078e0217 */
[----:B------:R-:W-:Y:S01]  /*3890*/  @!P3 IMAD R17, R17, R24, R23 ;  /* 0x000000181111b224 */ /* 0x000fe200078e0217 */
[----:B------:R-:W-:Y:S01]  /*38a0*/  @!P2 IADD3 R15, PT, PT, R12, R23, RZ ;  /* 0x000000170c0fa210 */ /* 0x000fe20007ffe0ff */
[----:B------:R-:W-:-:S04]  /*38b0*/  @!P1 IMAD.WIDE.U32 R12, R13, 0x8, R40 ;  /* 0x000000080d0c9825 */ /* 0x000fc800078e0028 */
[----:B------:R-:W-:Y:S02]  /*38c0*/  @!P2 IMAD.WIDE.U32 R14, R15, 0x8, R40 ;  /* 0x000000080f0ea825 */ /* 0x000fe400078e0028 */
[----:B------:R-:W4:Y:S02]  /*38d0*/  @!P1 LDG.E.64 R12, desc[UR10][R12.64] ;  /* 0x0000000a0c0c9981 */ /* 0x000f24000c1e1b00 */
[----:B------:R-:W-:Y:S02]  /*38e0*/  @!P4 IMAD R19, R19, R24, R23 ;  /* 0x000000181313c224 */ /* 0x000fe400078e0217 */
[--C-:B---3--:R-:W-:Y:S01]  /*38f0*/  @!P3 IMAD.WIDE.U32 R16, R17, 0x8, R40.reuse ;  /* 0x000000081110b825 */ /* 0x108fe200078e0028 */
[----:B------:R-:W3:Y:S03]  /*3900*/  @!P2 LDG.E.64 R14, desc[UR10][R14.64] ;  /* 0x0000000a0e0ea981 */ /* 0x000ee6000c1e1b00 */
[----:B------:R-:W-:-:S02]  /*3910*/  @!P4 IMAD.WIDE.U32 R18, R19, 0x8, R40 ;  /* 0x000000081312c825 */ /* 0x000fc400078e0028 */
[----:B------:R-:W5:Y:S04]  /*3920*/  @!P3 LDG.E.64 R16, desc[UR10][R16.64] ;  /* 0x0000000a1010b981 */ /* 0x000f68000c1e1b00 */
[----:B------:R-:W2:Y:S01]  /*3930*/  @!P4 LDG.E.64 R18, desc[UR10][R18.64] ;  /* 0x0000000a1212c981 */ /* 0x000ea2000c1e1b00 */
[----:B------:R-:W-:Y:S01]  /*3940*/  IADD3 R25, PT, PT, R25, 0x4, RZ ;  /* 0x0000000419197810 */ /* 0x000fe20007ffe0ff */
[----:B----4-:R-:W-:Y:S01]  /*3950*/  @!P1 FADD.FTZ R10, R10, R12 ;  /* 0x0000000c0a0a9221 */ /* 0x010fe20000010000 */
[----:B------:R-:W-:-:S03]  /*3960*/  @!P1 FADD.FTZ R11, R11, R13 ;  /* 0x0000000d0b0b9221 */ /* 0x000fc60000010000 */
[----:B---3--:R-:W-:Y:S01]  /*3970*/  @!P2 FADD.FTZ R10, R10, R14 ;  /* 0x0000000e0a0aa221 */ /* 0x008fe20000010000 */
[----:B------:R-:W-:-:S03]  /*3980*/  @!P2 FADD.FTZ R11, R11, R15 ;  /* 0x0000000f0b0ba221 */ /* 0x000fc60000010000 */
[----:B-----5:R-:W-:Y:S01]  /*3990*/  @!P3 FADD.FTZ R10, R10, R16 ;  /* 0x000000100a0ab221 */ /* 0x020fe20000010000 */
[----:B------:R-:W-:-:S03]  /*39a0*/  @!P3 FADD.FTZ R11, R11, R17 ;  /* 0x000000110b0bb221 */ /* 0x000fc60000010000 */
[----:B--2---:R-:W-:Y:S01]  /*39b0*/  @!P4 FADD.FTZ R10, R10, R18 ;  /* 0x000000120a0ac221 */ /* 0x004fe20000010000 */
[----:B------:R-:W-:-:S07]  /*39c0*/  @!P4 FADD.FTZ R11, R11, R19 ;  /* 0x000000130b0bc221 */ /* 0x000fce0000010000 */
.L_x_120:
[----:B------:R-:W-:-:S13]  /*39d0*/  LOP3.LUT P1, R12, R22, 0x3, RZ, 0xc0, !PT ;  /* 0x00000003160c7812 */ /* 0x000fda000782c0ff */
[----:B------:R-:W-:Y:S05]  /*39e0*/  @!P1 BRA `(.L_x_115) ;  /* 0x0000000000789947 */ /* 0x000fea0003800000 */
[----:B------:R-:W-:Y:S01]  /*39f0*/  ISETP.NE.AND P1, PT, R12, 0x1, PT ;  /* 0x000000010c00780c */ /* 0x000fe20003f25270 */
[----:B------:R-:W0:Y:S01]  /*3a00*/  S2UR UR7, SR_CTAID.X ;  /* 0x00000000000779c3 */ /* 0x000e220000002500 */
[----:B------:R-:W-:-:S11]  /*3a10*/  LOP3.LUT R22, R22, 0x1, RZ, 0xc0, !PT ;  /* 0x0000000116167812 */ /* 0x000fd600078ec0ff */
[----:B------:R-:W-:Y:S05]  /*3a20*/  @!P1 BRA `(.L_x_121) ;  /* 0x0000000000409947 */ /* 0x000fea0003800000 */
[----:B------:R-:W4:Y:S01]  /*3a30*/  S2UR UR6, SR_CTAID.X ;  /* 0x00000000000679c3 */ /* 0x000f220000002500 */
[----:B------:R-:W-:-:S04]  /*3a40*/  IADD3 R12, PT, PT, R25, 0x1, RZ ;  /* 0x00000001190c7810 */ /* 0x000fc80007ffe0ff */
[----:B----4-:R-:W-:Y:S02]  /*3a50*/  ISETP.EQ.OR P2, PT, R12, UR6, P0 ;  /* 0x000000060c007c0c */ /* 0x010fe40008742670 */
[----:B------:R-:W-:-:S11]  /*3a60*/  ISETP.EQ.OR P1, PT, R25, UR6, P0 ;  /* 0x0000000619007c0c */ /* 0x000fd60008722670 */
[CC--:B------:R-:W-:Y:S02]  /*3a70*/  @!P2 IMAD R12, R25.reuse, R24.reuse, R24 ;  /* 0x00000018190ca224 */ /* 0x0c0fe400078e0218 */
[----:B------:R-:W-:-:S03]  /*3a80*/  @!P1 IMAD R13, R25, R24, R23 ;  /* 0x00000018190d9224 */ /* 0x000fc600078e0217 */
[----:B------:R-:W-:Y:S01]  /*3a90*/  @!P2 IADD3 R15, PT, PT, R12, R23, RZ ;  /* 0x000000170c0fa210 */ /* 0x000fe20007ffe0ff */
[----:B------:R-:W-:-:S04]  /*3aa0*/  @!P1 IMAD.WIDE.U32 R12, R13, 0x8, R40 ;  /* 0x000000080d0c9825 */ /* 0x000fc800078e0028 */
[----:B------:R-:W-:Y:S02]  /*3ab0*/  @!P2 IMAD.WIDE.U32 R14, R15, 0x8, R40 ;  /* 0x000000080f0ea825 */ /* 0x000fe400078e0028 */
[----:B------:R-:W3:Y:S04]  /*3ac0*/  @!P1 LDG.E.64 R12, desc[UR10][R12.64] ;  /* 0x0000000a0c0c9981 */ /* 0x000ee8000c1e1b00 */
[----:B------:R-:W4:Y:S01]  /*3ad0*/  @!P2 LDG.E.64 R14, desc[UR10][R14.64] ;  /* 0x0000000a0e0ea981 */ /* 0x000f22000c1e1b00 */
[----:B------:R-:W-:Y:S01]  /*3ae0*/  IADD3 R25, PT, PT, R25, 0x2, RZ ;  /* 0x0000000219197810 */ /* 0x000fe20007ffe0ff */
[----:B---3--:R-:W-:Y:S01]  /*3af0*/  @!P1 FADD.FTZ R10, R10, R12 ;  /* 0x0000000c0a0a9221 */ /* 0x008fe20000010000 */
[----:B------:R-:W-:-:S03]  /*3b00*/  @!P1 FADD.FTZ R11, R11, R13 ;  /* 0x0000000d0b0b9221 */ /* 0x000fc60000010000 */
[----:B----4-:R-:W-:Y:S01]  /*3b10*/  @!P2 FADD.FTZ R10, R10, R14 ;  /* 0x0000000e0a0aa221 */ /* 0x010fe20000010000 */
[----:B------:R-:W-:-:S07]  /*3b20*/  @!P2 FADD.FTZ R11, R11, R15 ;  /* 0x0000000f0b0ba221 */ /* 0x000fce0000010000 */
.L_x_121:
[----:B0-----:R-:W-:Y:S01]  /*3b30*/  ISETP.EQ.OR P0, PT, R25, UR7, P0 ;  /* 0x0000000719007c0c */ /* 0x001fe20008702670 */
[----:B------:R-:W-:Y:S03]  /*3b40*/  BSSY.RECONVERGENT B0, `(.L_x_115) ;  /* 0x0000008000007945 */ /* 0x000fe60003800200 */
[----:B------:R-:W-:-:S13]  /*3b50*/  ISETP.NE.U32.OR P0, PT, R22, 0x1, P0 ;  /* 0x000000011600780c */ /* 0x000fda0000705470 */
[----:B------:R-:W-:Y:S05]  /*3b60*/  @P0 BRA `(.L_x_122) ;  /* 0x0000000000140947 */ /* 0x000fea0003800000 */
[----:B------:R-:W-:-:S04]  /*3b70*/  IMAD R13, R24, R25, R23 ;  /* 0x00000019180d7224 */ /* 0x000fc800078e0217 */
[----:B------:R-:W-:-:S06]  /*3b80*/  IMAD.WIDE.U32 R12, R13, 0x8, R40 ;  /* 0x000000080d0c7825 */ /* 0x000fcc00078e0028 */
[----:B------:R-:W3:Y:S02]  /*3b90*/  LDG.E.64 R12, desc[UR10][R12.64] ;  /* 0x0000000a0c0c7981 */ /* 0x000ee4000c1e1b00 */
[----:B---3--:R-:W-:Y:S01]  /*3ba0*/  FADD.FTZ R10, R10, R12 ;  /* 0x0000000c0a0a7221 */ /* 0x008fe20000010000 */
[----:B------:R-:W-:-:S07]  /*3bb0*/  FADD.FTZ R11, R11, R13 ;  /* 0x0000000d0b0b7221 */ /* 0x000fce0000010000 */
.L_x_122:
[----:B------:R-:W-:Y:S05]  /*3bc0*/  BSYNC.RECONVERGENT B0 ;  /* 0x0000000000007941 */ /* 0x000fea0003800200 */
.L_x_115:
[----:B------:R-:W5:Y:S01]  /*3bd0*/  S2UR UR7, SR_CgaCtaId ;  /* 0x00000000000779c3 */ /* 0x000f620000008800 */
[----:B------:R-:W-:Y:S01]  /*3be0*/  ISETP.NE.AND P0, PT, R0, RZ, PT ;  /* 0x000000ff0000720c */ /* 0x000fe20003f05270 */
[----:B------:R-:W-:Y:S01]  /*3bf0*/  UMOV UR6, 0x400 ;  /* 0x0000040000067882 */ /* 0x000fe20000000000 */
[C---:B----4-:R-:W-:Y:S02]  /*3c00*/  PRMT R15, R39.reuse, 0x7632, R15 ;  /* 0x00007632270f7816 */ /* 0x050fe4000000000f */
[----:B------:R-:W-:Y:S02]  /*3c10*/  SHF.L.U32 R39, R39, 0x10, RZ ;  /* 0x0000001027277819 */ /* 0x000fe400000006ff */
[----:B------:R-:W-:Y:S01]  /*3c20*/  SHF.L.U32 R15, R15, 0x10, RZ ;  /* 0x000000100f0f7819 */ /* 0x000fe200000006ff */
[----:B------:R-:W4:Y:S02]  /*3c30*/  LDC R14, c[0x0][0x41c] ;  /* 0x00010700ff0e7b82 */ /* 0x000f240000000800 */
[----:B------:R-:W-:-:S02]  /*3c40*/  FADD.FTZ R19, R39, -UR13 ;  /* 0x8000000d27137e21 */ /* 0x000fc40008010000 */
[----:B------:R-:W-:Y:S02]  /*3c50*/  FADD.FTZ R15, R15, -UR13 ;  /* 0x8000000d0f0f7e21 */ /* 0x000fe40008010000 */
[----:B------:R-:W-:Y:S02]  /*3c60*/  FMUL.FTZ R19, R19, UR8 ;  /* 0x0000000813137c20 */ /* 0x000fe40008410000 */
[----:B---3--:R-:W-:Y:S01]  /*3c70*/  FMUL.FTZ R16, R15, UR8 ;  /* 0x000000080f107c20 */ /* 0x008fe20008410000 */
[----:B-----5:R-:W-:Y:S01]  /*3c80*/  ULEA UR6, UR7, UR6, 0x18 ;  /* 0x0000000607067291 */ /* 0x020fe2000f8ec0ff */
[----:B------:R-:W3:Y:S08]  /*3c90*/  LDCU.U8 UR7, c[0x0][0x414] ;  /* 0x00008280ff0777ac */ /* 0x000ef00008000000 */
[----:B------:R0:W-:Y:S01]  /*3ca0*/  @!P0 STS.64 [UR6+0xc0], R10 ;  /* 0x0000c00aff008988 */ /* 0x0001e20008000a06 */
[----:B------:R-:W-:Y:S01]  /*3cb0*/  BAR.SYNC.DEFER_BLOCKING 0x0 ;  /* 0x0000000000007b1d */ /* 0x000fe20000010000 */
[C---:B0-----:R-:W-:Y:S01]  /*3cc0*/  PRMT R10, R38.reuse, 0x7632, R10 ;  /* 0x00007632260a7816 */ /* 0x041fe2000000000a */
[----:B---3--:R-:W-:Y:S01]  /*3cd0*/  UISETP.NE.AND UP0, UPT, UR7, URZ, UPT ;  /* 0x000000ff0700728c */ /* 0x008fe2000bf05270 */
[----:B------:R-:W-:-:S02]  /*3ce0*/  SHF.L.U32 R11, R38, 0x10, RZ ;  /* 0x00000010260b7819 */ /* 0x000fc400000006ff */
[----:B------:R-:W-:Y:S01]  /*3cf0*/  SHF.L.U32 R10, R10, 0x10, RZ ;  /* 0x000000100a0a7819 */ /* 0x000fe200000006ff */
[----:B------:R-:W0:Y:S01]  /*3d00*/  LDS.64 R12, [UR6+0xc0] ;  /* 0x0000c006ff0c7984 */ /* 0x000e220008000a00 */
[----:B------:R-:W0:Y:S02]  /*3d10*/  LDCU UR6, c[0x0][0x42c] ;  /* 0x00008580ff0677ac */ /* 0x000e240008000800 */
[----:B0-----:R-:W-:Y:S01]  /*3d20*/  FMUL.FTZ R12, R12, UR6 ;  /* 0x000000060c0c7c20 */ /* 0x001fe20008410000 */
[----:B------:R-:W-:Y:S01]  /*3d30*/  FMUL.FTZ R27, R13, UR6 ;  /* 0x000000060d1b7c20 */ /* 0x000fe20008410000 */
[----:B----4-:R-:W-:Y:S06]  /*3d40*/  BRA.U !UP0, `(.L_x_123) ;  /* 0x0000000108487547 */ /* 0x010fec000b800000 */
[----:B------:R-:W-:Y:S01]  /*3d50*/  FFMA.FTZ R13, R8, R19, R6 ;  /* 0x00000013080d7223 */ /* 0x000fe20000010006 */
[----:B------:R-:W-:-:S03]  /*3d60*/  FFMA.FTZ R15, R9, R16, R7 ;  /* 0x00000010090f7223 */ /* 0x000fc60000010007 */
[----:B-1----:R-:W-:Y:S01]  /*3d70*/  FMUL.FTZ R17, R13, -1.4426950216293334961 ;  /* 0xbfb8aa3b0d117820 */ /* 0x002fe20000410000 */
[----:B--2---:R-:W-:-:S05]  /*3d80*/  FMUL.FTZ R20, R15, -1.4426950216293334961 ;  /* 0xbfb8aa3b0f147820 */ /* 0x004fca0000410000 */
        /* <DEDUP_REMOVED lines=14> */
.L_x_123:
[----:B------:R-:W0:Y:S01]  /*3e70*/  S2UR UR6, SR_CTAID.X ;  /* 0x00000000000679c3 */ /* 0x000e220000002500 */
[----:B------:R-:W-:Y:S01]  /*3e80*/  LOP3.LUT R13, R0, 0xffff, RZ, 0xc0, !PT ;  /* 0x0000ffff000d7812 */ /* 0x000fe200078ec0ff */
[----:B------:R-:W3:Y:S01]  /*3e90*/  LDCU.64 UR14, c[0x0][0x400] ;  /* 0x00008000ff0e77ac */ /* 0x000ee20008000a00 */
[----:B------:R-:W-:Y:S01]  /*3ea0*/  SHF.L.U32 R34, R34, 0x10, RZ ;  /* 0x0000001022227819 */ /* 0x000fe200000006ff */
[----:B------:R-:W-:Y:S01]  /*3eb0*/  BSSY.RECONVERGENT B0, `(.L_x_124) ;  /* 0x000003b000007945 */ /* 0x000fe20003800200 */
[----:B------:R-:W-:Y:S01]  /*3ec0*/  SHF.L.U32 R37, R37, 0x10, RZ ;  /* 0x0000001025257819 */ /* 0x000fe200000006ff */
[----:B------:R-:W-:Y:S01]  /*3ed0*/  IMAD R13, R13, 0x3334, RZ ;  /* 0x000033340d0d7824 */ /* 0x000fe200078e02ff */
[----:B------:R-:W-:Y:S01]  /*3ee0*/  SHF.L.U32 R33, R33, 0x10, RZ ;  /* 0x0000001021217819 */ /* 0x000fe200000006ff */
[----:B------:R-:W-:Y:S01]  /*3ef0*/  FADD.FTZ R26, R34, -UR13 ;  /* 0x8000000d221a7e21 */ /* 0x000fe20008010000 */
[----:B------:R-:W-:Y:S01]  /*3f00*/  SHF.L.U32 R30, R30, 0x10, RZ ;  /* 0x000000101e1e7819 */ /* 0x000fe200000006ff */
[----:B------:R-:W-:Y:S01]  /*3f10*/  FADD.FTZ R24, R37, -UR13 ;  /* 0x8000000d25187e21 */ /* 0x000fe20008010000 */
[----:B------:R-:W-:Y:S01]  /*3f20*/  SHF.R.U32.HI R13, RZ, 0x10, R13 ;  /* 0x00000010ff0d7819 */ /* 0x000fe2000001160d */
[----:B------:R-:W-:Y:S01]  /*3f30*/  FADD.FTZ R15, R33, -UR13 ;  /* 0x8000000d210f7e21 */ /* 0x000fe20008010000 */
[----:B------:R-:W-:Y:S01]  /*3f40*/  SHF.L.U32 R29, R29, 0x10, RZ ;  /* 0x000000101d1d7819 */ /* 0x000fe200000006ff */
[--C-:B------:R-:W-:Y:S01]  /*3f50*/  FFMA.FTZ R34, R12, R16, R27.reuse ;  /* 0x000000100c227223 */ /* 0x100fe2000001001b */
[----:B------:R-:W-:Y:S01]  /*3f60*/  FMUL.FTZ R24, R24, UR8 ;  /* 0x0000000818187c20 */ /* 0x000fe20008410000 */
[----:B------:R-:W-:Y:S01]  /*3f70*/  FMUL.FTZ R26, R26, UR8 ;  /* 0x000000081a1a7c20 */ /* 0x000fe20008410000 */
[----:B------:R-:W-:Y:S01]  /*3f80*/  FMUL.FTZ R15, R15, UR8 ;  /* 0x000000080f0f7c20 */ /* 0x000fe20008410000 */
[----:B-1----:R-:W-:Y:S01]  /*3f90*/  FADD.FTZ R17, R29, -UR13 ;  /* 0x8000000d1d117e21 */ /* 0x002fe20008010000 */
[C-C-:B------:R-:W-:Y:S01]  /*3fa0*/  FFMA.FTZ R37, R12.reuse, R19, R27.reuse ;  /* 0x000000130c257223 */ /* 0x140fe2000001001b */
[C-C-:B------:R-:W-:Y:S01]  /*3fb0*/  FFMA.FTZ R33, R12.reuse, R24, R27.reuse ;  /* 0x000000180c217223 */ /* 0x140fe2000001001b */
[----:B------:R-:W-:Y:S01]  /*3fc0*/  FFMA.FTZ R21, R12, R15, R27 ;  /* 0x0000000f0c157223 */ /* 0x000fe2000001001b */
[----:B------:R-:W-:Y:S01]  /*3fd0*/  FMUL.FTZ R17, R17, UR8 ;  /* 0x0000000811117c20 */ /* 0x000fe20008410000 */
[----:B0-----:R-:W-:Y:S01]  /*3fe0*/  IMAD R13, R14, UR6, R13 ;  /* 0x000000060e0d7c24 */ /* 0x001fe2000f8e020d */
[----:B------:R-:W-:Y:S01]  /*3ff0*/  SHF.L.U32 R14, R4, 0x10, RZ ;  /* 0x00000010040e7819 */ /* 0x000fe200000006ff */
[----:B------:R-:W-:Y:S01]  /*4000*/  FADD.FTZ R4, R30, -UR13 ;  /* 0x8000000d1e047e21 */ /* 0x000fe20008010000 */
[C-C-:B------:R-:W-:Y:S01]  /*4010*/  FFMA.FTZ R30, R12.reuse, R26, R27.reuse ;  /* 0x0000001a0c1e7223 */ /* 0x140fe2000001001b */
[----:B------:R-:W-:Y:S01]  /*4020*/  FFMA.FTZ R23, R12, R17, R27 ;  /* 0x000000110c177223 */ /* 0x000fe2000001001b */
[C---:B---3--:R-:W-:Y:S01]  /*4030*/  ISETP.GE.U32.AND P0, PT, R13.reuse, UR14, PT ;  /* 0x0000000e0d007c0c */ /* 0x048fe2000bf06070 */
[----:B------:R-:W-:Y:S01]  /*4040*/  FADD.FTZ R14, R14, -UR13 ;  /* 0x8000000d0e0e7e21 */ /* 0x000fe20008010000 */
[----:B------:R-:W-:Y:S01]  /*4050*/  SHF.R.S32.HI R38, RZ, 0x1f, R13 ;  /* 0x0000001fff267819 */ /* 0x000fe2000001140d */
[----:B------:R-:W-:Y:S01]  /*4060*/  FMUL.FTZ R4, R4, UR8 ;  /* 0x0000000804047c20 */ /* 0x000fe20008410000 */
[C---:B------:R-:W-:Y:S01]  /*4070*/  IADD3 R25, PT, PT, R13.reuse, 0x80, RZ ;  /* 0x000000800d197810 */ /* 0x040fe20007ffe0ff */
[----:B------:R-:W-:Y:S01]  /*4080*/  FMUL.FTZ R14, R14, UR8 ;  /* 0x000000080e0e7c20 */ /* 0x000fe20008410000 */
[----:B------:R-:W-:Y:S01]  /*4090*/  ISETP.GE.AND.EX P1, PT, R38, UR15, PT, P0 ;  /* 0x0000000f26007c0c */ /* 0x000fe2000bf26300 */
[C-C-:B--2---:R-:W-:Y:S01]  /*40a0*/  FFMA.FTZ R20, R12.reuse, R4, R27.reuse ;  /* 0x000000040c147223 */ /* 0x144fe2000001001b */
[C---:B------:R-:W-:Y:S01]  /*40b0*/  IADD3 R16, PT, PT, R13.reuse, 0x100, RZ ;  /* 0x000001000d107810 */ /* 0x040fe20007ffe0ff */
[----:B------:R-:W-:Y:S01]  /*40c0*/  FFMA.FTZ R22, R12, R14, R27 ;  /* 0x0000000e0c167223 */ /* 0x000fe2000001001b */
[----:B------:R-:W-:Y:S01]  /*40d0*/  IADD3 R18, PT, PT, R13, 0x180, RZ ;  /* 0x000001800d127810 */ /* 0x000fe20007ffe0ff */
[----:B------:R-:W-:Y:S01]  /*40e0*/  FFMA.FTZ R12, R8, R11, -R37 ;  /* 0x0000000b080c7223 */ /* 0x000fe20000010825 */
[----:B------:R-:W-:Y:S01]  /*40f0*/  ISETP.GE.U32.AND P2, PT, R25, UR14, PT ;  /* 0x0000000e19007c0c */ /* 0x000fe2000bf46070 */
[----:B------:R-:W-:Y:S01]  /*4100*/  FFMA.FTZ R27, R9, R10, -R34 ;  /* 0x0000000a091b7223 */ /* 0x000fe20000010822 */
[----:B------:R-:W-:-:S02]  /*4110*/  ISETP.GE.U32.AND P3, PT, R16, UR14, PT ;  /* 0x0000000e10007c0c */ /* 0x000fc4000bf66070 */
[----:B------:R-:W-:Y:S02]  /*4120*/  SHF.R.S32.HI R29, RZ, 0x1f, R25 ;  /* 0x0000001fff1d7819 */ /* 0x000fe40000011419 */
[----:B------:R-:W-:Y:S02]  /*4130*/  SHF.R.S32.HI R19, RZ, 0x1f, R16 ;  /* 0x0000001fff137819 */ /* 0x000fe40000011410 */
[----:B------:R-:W-:Y:S02]  /*4140*/  ISETP.GE.U32.AND P0, PT, R18, UR14, PT ;  /* 0x0000000e12007c0c */ /* 0x000fe4000bf06070 */
[----:B------:R-:W-:Y:S02]  /*4150*/  ISETP.GE.AND.EX P2, PT, R29, UR15, PT, P2 ;  /* 0x0000000f1d007c0c */ /* 0x000fe4000bf46320 */
[----:B------:R-:W-:Y:S01]  /*4160*/  ISETP.GE.AND.EX P3, PT, R19, UR15, PT, P3 ;  /* 0x0000000f13007c0c */ /* 0x000fe2000bf66330 */
[----:B------:R-:W-:-:S12]  /*4170*/  @P1 BRA `(.L_x_125) ;  /* 0x0000000000381947 */ /* 0x000fd80003800000 */
[----:B------:R-:W0:Y:S01]  /*4180*/  LDCU.64 UR16, c[0x0][0x3f8] ;  /* 0x00007f00ff1077ac */ /* 0x000e220008000a00 */
[----:B------:R-:W-:Y:S01]  /*4190*/  MOV R10, R42 ;  /* 0x0000002a000a7202 */ /* 0x000fe20000000f00 */
[----:B------:R-:W-:Y:S01]  /*41a0*/  FMUL.FTZ R34, R12, UR8 ;  /* 0x000000080c227c20 */ /* 0x000fe20008410000 */
[----:B------:R-:W-:Y:S01]  /*41b0*/  MOV R11, R45 ;  /* 0x0000002d000b7202 */ /* 0x000fe20000000f00 */
[----:B------:R-:W1:Y:S01]  /*41c0*/  LDCU.64 UR6, c[0x0][0x380] ;  /* 0x00007000ff0677ac */ /* 0x000e620008000a00 */
[----:B------:R-:W-:-:S05]  /*41d0*/  FMUL.FTZ R27, R27, UR8 ;  /* 0x000000081b1b7c20 */ /* 0x000fca0008410000 */
[----:B------:R-:W-:Y:S01]  /*41e0*/  F2FP.BF16.F32.PACK_AB R27, R27, R34 ;  /* 0x000000221b1b723e */ /* 0x000fe200000010ff */
[----:B0-----:R-:W-:Y:S02]  /*41f0*/  IMAD R38, R38, UR16, RZ ;  /* 0x0000001026267c24 */ /* 0x001fe4000f8e02ff */
[----:B------:R-:W-:-:S04]  /*4200*/  IMAD.WIDE.U32 R10, R13, UR16, R10 ;  /* 0x000000100d0a7c25 */ /* 0x000fc8000f8e000a */
[----:B------:R-:W-:Y:S01]  /*4210*/  IMAD R13, R13, UR17, R38 ;  /* 0x000000110d0d7c24 */ /* 0x000fe2000f8e0226 */
[----:B-1----:R-:W-:-:S04]  /*4220*/  LEA R12, P1, R10, UR6, 0x1 ;  /* 0x000000060a0c7c11 */ /* 0x002fc8000f8208ff */
[----:B------:R-:W-:-:S04]  /*4230*/  IADD3 R13, PT, PT, R11, R13, RZ ;  /* 0x0000000d0b0d7210 */ /* 0x000fc80007ffe0ff */
[----:B------:R-:W-:-:S05]  /*4240*/  LEA.HI.X R13, R10, UR7, R13, 0x1, P1 ;  /* 0x000000070a0d7c11 */ /* 0x000fca00088f0c0d */
[----:B------:R0:W-:Y:S02]  /*4250*/  STG.E desc[UR10][R12.64], R27 ;  /* 0x0000001b0c007986 */ /* 0x0001e4000c10190a */
.L_x_125:
[----:B------:R-:W-:Y:S05]  /*4260*/  BSYNC.RECONVERGENT B0 ;  /* 0x0000000000007941 */ /* 0x000fea0003800200 */
.L_x_124:
[----:B------:R-:W-:Y:S02]  /*4270*/  SHF.L.U32 R36, R36, 0x10, RZ ;  /* 0x0000001024247819 */ /* 0x000fe400000006ff */
[----:B------:R-:W-:Y:S01]  /*4280*/  SHF.L.U32 R35, R35, 0x10, RZ ;  /* 0x0000001023237819 */ /* 0x000fe200000006ff */
[----:B------:R-:W-:Y:S06]  /*4290*/  BRA.U !UP0, `(.L_x_126) ;  /* 0x0000000108487547 */ /* 0x000fec000b800000 */
[----:B------:R-:W-:Y:S01]  /*42a0*/  FFMA.FTZ R24, R8, R24, R6 ;  /* 0x0000001808187223 */ /* 0x000fe20000010006 */
[----:B------:R-:W-:-:S03]  /*42b0*/  FFMA.FTZ R26, R9, R26, R7 ;  /* 0x0000001a091a7223 */ /* 0x000fc60000010007 */
[----:B------:R-:W-:Y:S01]  /*42c0*/  FMUL.FTZ R10, R24, -1.4426950216293334961 ;  /* 0xbfb8aa3b180a7820 */ /* 0x000fe20000410000 */
[----:B0-----:R-:W-:-:S05]  /*42d0*/  FMUL.FTZ R12, R26, -1.4426950216293334961 ;  /* 0xbfb8aa3b1a0c7820 */ /* 0x001fca0000410000 */
        /* <DEDUP_REMOVED lines=14> */
.L_x_126:
[----:B------:R-:W-:Y:S01]  /*43c0*/  BSSY.RECONVERGENT B0, `(.L_x_127) ;  /* 0x0000012000007945 */ /* 0x000fe20003800200 */
[----:B------:R-:W-:Y:S01]  /*43d0*/  FFMA.FTZ R33, R8, R36, -R33 ;  /* 0x0000002408217223 */ /* 0x000fe20000010821 */
[----:B------:R-:W-:Y:S02]  /*43e0*/  FFMA.FTZ R24, R9, R35, -R30 ;  /* 0x0000002309187223 */ /* 0x000fe4000001081e */
[----:B------:R-:W-:Y:S05]  /*43f0*/  @P2 BRA `(.L_x_128) ;  /* 0x0000000000382947 */ /* 0x000fea0003800000 */
[----:B------:R-:W0:Y:S01]  /*4400*/  LDCU.64 UR6, c[0x0][0x3f8] ;  /* 0x00007f00ff0677ac */ /* 0x000e220008000a00 */
[----:B------:R-:W-:Y:S01]  /*4410*/  MOV R10, R42 ;  /* 0x0000002a000a7202 */ /* 0x000fe20000000f00 */
[----:B------:R-:W-:Y:S01]  /*4420*/  FMUL.FTZ R33, R33, UR8 ;  /* 0x0000000821217c20 */ /* 0x000fe20008410000 */
[----:B------:R-:W-:Y:S01]  /*4430*/  MOV R11, R45 ;  /* 0x0000002d000b7202 */ /* 0x000fe20000000f00 */
[----:B------:R-:W1:Y:S01]  /*4440*/  LDCU.64 UR16, c[0x0][0x380] ;  /* 0x00007000ff1077ac */ /* 0x000e620008000a00 */
[----:B------:R-:W-:Y:S01]  /*4450*/  FMUL.FTZ R24, R24, UR8 ;  /* 0x0000000818187c20 */ /* 0x000fe20008410000 */
[----:B0-----:R-:W-:Y:S02]  /*4460*/  IMAD R12, R29, UR6, RZ ;  /* 0x000000061d0c7c24 */ /* 0x001fe4000f8e02ff */
[----:B------:R-:W-:-:S04]  /*4470*/  IMAD.WIDE.U32 R10, R25, UR6, R10 ;  /* 0x00000006190a7c25 */ /* 0x000fc8000f8e000a */
[----:B------:R-:W-:Y:S01]  /*4480*/  IMAD R25, R25, UR7, R12 ;  /* 0x0000000719197c24 */ /* 0x000fe2000f8e020c */
[----:B-1----:R-:W-:-:S04]  /*4490*/  LEA R12, P1, R10, UR16, 0x1 ;  /* 0x000000100a0c7c11 */ /* 0x002fc8000f8208ff */
[----:B------:R-:W-:Y:S02]  /*44a0*/  IADD3 R25, PT, PT, R11, R25, RZ ;  /* 0x000000190b197210 */ /* 0x000fe40007ffe0ff */
[----:B------:R-:W-:Y:S02]  /*44b0*/  F2FP.BF16.F32.PACK_AB R11, R24, R33 ;  /* 0x00000021180b723e */ /* 0x000fe400000010ff */
[----:B------:R-:W-:-:S05]  /*44c0*/  LEA.HI.X R13, R10, UR17, R25, 0x1, P1 ;  /* 0x000000110a0d7c11 */ /* 0x000fca00088f0c19 */
[----:B------:R1:W-:Y:S02]  /*44d0*/  STG.E desc[UR10][R12.64], R11 ;  /* 0x0000000b0c007986 */ /* 0x0003e4000c10190a */
.L_x_128:
[----:B------:R-:W-:Y:S05]  /*44e0*/  BSYNC.RECONVERGENT B0 ;  /* 0x0000000000007941 */ /* 0x000fea0003800200 */
.L_x_127:
[----:B------:R-:W-:Y:S02]  /*44f0*/  SHF.L.U32 R32, R32, 0x10, RZ ;  /* 0x0000001020207819 */ /* 0x000fe400000006ff */
[----:B------:R-:W-:Y:S01]  /*4500*/  SHF.L.U32 R31, R31, 0x10, RZ ;  /* 0x000000101f1f7819 */ /* 0x000fe200000006ff */
[----:B------:R-:W-:Y:S06]  /*4510*/  BRA.U !UP0, `(.L_x_129) ;  /* 0x0000000108487547 */ /* 0x000fec000b800000 */
[----:B------:R-:W-:Y:S01]  /*4520*/  FFMA.FTZ R15, R8, R15, R6 ;  /* 0x0000000f080f7223 */ /* 0x000fe20000010006 */
[----:B------:R-:W-:-:S03]  /*4530*/  FFMA.FTZ R4, R9, R4, R7 ;  /* 0x0000000409047223 */ /* 0x000fc60000010007 */
[----:B------:R-:W-:Y:S01]  /*4540*/  FMUL.FTZ R10, R15, -1.4426950216293334961 ;  /* 0xbfb8aa3b0f0a7820 */ /* 0x000fe20000410000 */
[----:B01----:R-:W-:-:S05]  /*4550*/  FMUL.FTZ R12, R4, -1.4426950216293334961 ;  /* 0xbfb8aa3b040c7820 */ /* 0x003fca0000410000 */
        /* <DEDUP_REMOVED lines=14> */
.L_x_129:
[----:B------:R-:W-:Y:S01]  /*4640*/  BSSY.RECONVERGENT B0, `(.L_x_130) ;  /* 0x0000012000007945 */ /* 0x000fe20003800200 */
[----:B------:R-:W-:Y:S01]  /*4650*/  FFMA.FTZ R21, R8, R32, -R21 ;  /* 0x0000002008157223 */ /* 0x000fe20000010815 */
[----:B------:R-:W-:Y:S02]  /*4660*/  FFMA.FTZ R4, R9, R31, -R20 ;  /* 0x0000001f09047223 */ /* 0x000fe40000010814 */
[----:B------:R-:W-:Y:S05]  /*4670*/  @P3 BRA `(.L_x_131) ;  /* 0x0000000000383947 */ /* 0x000fea0003800000 */
[----:B------:R-:W2:Y:S01]  /*4680*/  LDCU.64 UR6, c[0x0][0x3f8] ;  /* 0x00007f00ff0677ac */ /* 0x000ea20008000a00 */
[----:B------:R-:W-:Y:S01]  /*4690*/  MOV R10, R42 ;  /* 0x0000002a000a7202 */ /* 0x000fe20000000f00 */
[----:B------:R-:W-:Y:S01]  /*46a0*/  FMUL.FTZ R21, R21, UR8 ;  /* 0x0000000815157c20 */ /* 0x000fe20008410000 */
[----:B-1----:R-:W-:Y:S01]  /*46b0*/  MOV R11, R45 ;  /* 0x0000002d000b7202 */ /* 0x002fe20000000f00 */
[----:B------:R-:W0:Y:S01]  /*46c0*/  LDCU.64 UR16, c[0x0][0x380] ;  /* 0x00007000ff1077ac */ /* 0x000e220008000a00 */
[----:B------:R-:W-:Y:S01]  /*46d0*/  FMUL.FTZ R4, R4, UR8 ;  /* 0x0000000804047c20 */ /* 0x000fe20008410000 */
[----:B--2---:R-:W-:Y:S02]  /*46e0*/  IMAD R19, R19, UR6, RZ ;  /* 0x0000000613137c24 */ /* 0x004fe4000f8e02ff */
[----:B------:R-:W-:-:S04]  /*46f0*/  IMAD.WIDE.U32 R10, R16, UR6, R10 ;  /* 0x00000006100a7c25 */ /* 0x000fc8000f8e000a */
[----:B------:R-:W-:Y:S01]  /*4700*/  IMAD R19, R16, UR7, R19 ;  /* 0x0000000710137c24 */ /* 0x000fe2000f8e0213 */
[----:B0-----:R-:W-:-:S04]  /*4710*/  LEA R12, P1, R10, UR16, 0x1 ;  /* 0x000000100a0c7c11 */ /* 0x001fc8000f8208ff */
[----:B------:R-:W-:Y:S02]  /*4720*/  IADD3 R19, PT, PT, R11, R19, RZ ;  /* 0x000000130b137210 */ /* 0x000fe40007ffe0ff */
[----:B------:R-:W-:Y:S02]  /*4730*/  F2FP.BF16.F32.PACK_AB R11, R4, R21 ;  /* 0x00000015040b723e */ /* 0x000fe400000010ff */
[----:B------:R-:W-:-:S05]  /*4740*/  LEA.HI.X R13, R10, UR17, R19, 0x1, P1 ;  /* 0x000000110a0d7c11 */ /* 0x000fca00088f0c13 */
[----:B------:R2:W-:Y:S02]  /*4750*/  STG.E desc[UR10][R12.64], R11 ;  /* 0x0000000b0c007986 */ /* 0x0005e4000c10190a */
.L_x_131:
[----:B------:R-:W-:Y:S05]  /*4760*/  BSYNC.RECONVERGENT B0 ;  /* 0x0000000000007941 */ /* 0x000fea0003800200 */
.L_x_130:
[----:B------:R-:W-:Y:S02]  /*4770*/  SHF.L.U32 R28, R28, 0x10, RZ ;  /* 0x000000101c1c7819 */ /* 0x000fe400000006ff */
[----:B------:R-:W-:Y:S02]  /*4780*/  SHF.R.S32.HI R19, RZ, 0x1f, R18 ;  /* 0x0000001fff137819 */ /* 0x000fe40000011412 */
[----:B------:R-:W-:Y:S01]  /*4790*/  SHF.L.U32 R5, R5, 0x10, RZ ;  /* 0x0000001005057819 */ /* 0x000fe200000006ff */
[----:B------:R-:W-:Y:S06]  /*47a0*/  BRA.U !UP0, `(.L_x_132) ;  /* 0x0000000108487547 */ /* 0x000fec000b800000 */
[----:B------:R-:W-:Y:S01]  /*47b0*/  FFMA.FTZ R6, R8, R17, R6 ;  /* 0x0000001108067223 */ /* 0x000fe20000010006 */
[----:B------:R-:W-:-:S03]  /*47c0*/  FFMA.FTZ R7, R9, R14, R7 ;  /* 0x0000000e09077223 */ /* 0x000fc60000010007 */
[----:B------:R-:W-:Y:S01]  /*47d0*/  FMUL.FTZ R4, R6, -1.4426950216293334961 ;  /* 0xbfb8aa3b06047820 */ /* 0x000fe20000410000 */
[----:B012---:R-:W-:-:S05]  /*47e0*/  FMUL.FTZ R12, R7, -1.4426950216293334961 ;  /* 0xbfb8aa3b070c7820 */ /* 0x007fca0000410000 */
        /* <DEDUP_REMOVED lines=14> */
.L_x_132:
[----:B------:R-:W-:Y:S01]  /*48d0*/  ISETP.GE.AND.EX P0, PT, R19, UR15, PT, P0 ;  /* 0x0000000f13007c0c */ /* 0x000fe2000bf06300 */
[----:B------:R-:W-:Y:S01]  /*48e0*/  FFMA.FTZ R23, R8, R28, -R23 ;  /* 0x0000001c08177223 */ /* 0x000fe20000010817 */
[----:B------:R-:W-:Y:S01]  /*48f0*/  FFMA.FTZ R22, R9, R5, -R22 ;  /* 0x0000000509167223 */ /* 0x000fe20000010816 */
[----:B------:R-:W-:Y:S02]  /*4900*/  BSSY.RECONVERGENT B0, `(.L_x_133) ;  /* 0x000000f000007945 */ /* 0x000fe40003800200 */
[----:B------:R-:W-:Y:S01]  /*4910*/  FMUL.FTZ R7, R23, UR8 ;  /* 0x0000000817077c20 */ /* 0x000fe20008410000 */
[----:B------:R-:W-:-:S07]  /*4920*/  FMUL.FTZ R22, R22, UR8 ;  /* 0x0000000816167c20 */ /* 0x000fce0008410000 */
[----:B------:R-:W-:Y:S05]  /*4930*/  @P0 BRA `(.L_x_134) ;  /* 0x00000000002c0947 */ /* 0x000fea0003800000 */
[----:B------:R-:W3:Y:S01]  /*4940*/  LDCU.64 UR6, c[0x0][0x3f8] ;  /* 0x00007f00ff0677ac */ /* 0x000ee20008000a00 */
[----:B------:R-:W-:Y:S02]  /*4950*/  MOV R43, R45 ;  /* 0x0000002d002b7202 */ /* 0x000fe40000000f00 */
[----:B------:R-:W-:Y:S01]  /*4960*/  F2FP.BF16.F32.PACK_AB R7, R22, R7 ;  /* 0x000000071607723e */ /* 0x000fe200000010ff */
[----:B------:R-:W4:Y:S01]  /*4970*/  LDCU.64 UR8, c[0x0][0x380] ;  /* 0x00007000ff0877ac */ /* 0x000f220008000a00 */
[----:B---3--:R-:W-:Y:S02]  /*4980*/  IMAD R19, R19, UR6, RZ ;  /* 0x0000000613137c24 */ /* 0x008fe4000f8e02ff */
[----:B------:R-:W-:-:S04]  /*4990*/  IMAD.WIDE.U32 R42, R18, UR6, R42 ;  /* 0x00000006122a7c25 */ /* 0x000fc8000f8e002a */
[----:B------:R-:W-:Y:S01]  /*49a0*/  IMAD R19, R18, UR7, R19 ;  /* 0x0000000712137c24 */ /* 0x000fe2000f8e0213 */
[----:B----4-:R-:W-:-:S04]  /*49b0*/  LEA R4, P0, R42, UR8, 0x1 ;  /* 0x000000082a047c11 */ /* 0x010fc8000f8008ff */
[----:B------:R-:W-:-:S04]  /*49c0*/  IADD3 R19, PT, PT, R43, R19, RZ ;  /* 0x000000132b137210 */ /* 0x000fc80007ffe0ff */
[----:B------:R-:W-:-:S05]  /*49d0*/  LEA.HI.X R5, R42, UR9, R19, 0x1, P0 ;  /* 0x000000092a057c11 */ /* 0x000fca00080f0c13 */
[----:B------:R3:W-:Y:S02]  /*49e0*/  STG.E desc[UR10][R4.64], R7 ;  /* 0x0000000704007986 */ /* 0x0007e4000c10190a */
.L_x_134:
[----:B------:R-:W-:Y:S05]  /*49f0*/  BSYNC.RECONVERGENT B0 ;  /* 0x0000000000007941 */ /* 0x000fea0003800200 */
.L_x_133:
[----:B------:R-:W4:Y:S01]  /*4a00*/  LDCU UR6, c[0x0][0x374] ;  /* 0x00006e80ff0677ac */ /* 0x000f220008000800 */
[----:B------:R-:W5:Y:S01]  /*4a10*/  LDCU UR7, c[0x0][0x410] ;  /* 0x00008200ff0777ac */ /* 0x000f620008000800 */
[----:B------:R-:W5:Y:S01]  /*4a20*/  LDCU UR8, c[0x0][0x3e0] ;  /* 0x00007c00ff0877ac */ /* 0x000f620008000800 */
[----:B------:R-:W-:Y:S02]  /*4a30*/  UIADD3 UR4, UPT, UPT, UR4, 0x1, URZ ;  /* 0x0000000104047890 */ /* 0x000fe4000fffe0ff */
[----:B----4-:R-:W-:Y:S02]  /*4a40*/  UIADD3 UR5, UPT, UPT, UR6, UR5, URZ ;  /* 0x0000000506057290 */ /* 0x010fe4000fffe0ff */
[----:B-----5:R-:W-:-:S04]  /*4a50*/  UIMAD UR7, UR7, UR8, URZ ;  /* 0x00000008070772a4 */ /* 0x020fc8000f8e02ff */
[----:B------:R-:W-:-:S09]  /*4a60*/  UISETP.GE.AND UP0, UPT, UR5, UR7, UPT ;  /* 0x000000070500728c */ /* 0x000fd2000bf06270 */
[----:B------:R-:W-:Y:S05]  /*4a70*/  BRA.U !UP0, `(.L_x_135) ;  /* 0xffffffb508b47547 */ /* 0x000fea000b83ffff */
.L_x_103:
[----:B------:R-:W4:Y:S01]  /*4a80*/  LDC R6, c[0x0][0x370] ;  /* 0x0000dc00ff067b82 */ /* 0x000f220000000800 */
[----:B------:R-:W-:Y:S01]  /*4a90*/  ISETP.NE.AND P1, PT, R0, RZ, PT ;  /* 0x000000ff0000720c */ /* 0x000fe20003f25270 */
[----:B------:R-:W-:Y:S06]  /*4aa0*/  BSSY.RECONVERGENT B0, `(.L_x_136) ;  /* 0x000000d000007945 */ /* 0x000fec0003800200 */
[----:B---3--:R-:W3:Y:S08]  /*4ab0*/  LDC R7, c[0x0][0x374] ;  /* 0x0000dd00ff077b82 */ /* 0x008ef00000000800 */
[----:B------:R-:W5:Y:S01]  /*4ac0*/  LDC.64 R2, c[0x0][0x3c8] ;  /* 0x0000f200ff027b82 */ /* 0x000f620000000a00 */
[----:B----4-:R-:W-:-:S02]  /*4ad0*/  ISETP.NE.AND P0, PT, R6, 0x1, PT ;  /* 0x000000010600780c */ /* 0x010fc40003f05270 */
[----:B---3--:R-:W-:-:S04]  /*4ae0*/  SHF.L.U32 R4, R7, 0x1, RZ ;  /* 0x0000000107047819 */ /* 0x008fc800000006ff */
[----:B------:R-:W-:-:S05]  /*4af0*/  SEL R5, R4, RZ, P0 ;  /* 0x000000ff04057207 */ /* 0x000fca0000000000 */
[----:B-----5:R-:W-:Y:S01]  /*4b00*/  IMAD.WIDE.U32 R2, R5, 0x4, R2 ;  /* 0x0000000405027825 */ /* 0x020fe200078e0002 */
[----:B------:R-:W-:Y:S06]  /*4b10*/  @P1 BRA `(.L_x_137) ;  /* 0x0000000000141947 */ /* 0x000fec0003800000 */
[----:B------:R-:W-:Y:S01]  /*4b20*/  HFMA2 R5, -RZ, RZ, 0, 5.9604644775390625e-08 ;  /* 0x00000001ff057431 */ /* 0x000fe200000001ff */
[----:B------:R-:W-:Y:S06]  /*4b30*/  MEMBAR.ALL.GPU ;  /* 0x0000000000007992 */ /* 0x000fec000000a000 */
[----:B------:R-:W-:-:S00]  /*4b40*/  ERRBAR ;  /* 0x00000000000079ab */ /* 0x000fc00000000000 */
[----:B------:R-:W-:Y:S06]  /*4b50*/  CGAERRBAR ;  /* 0x00000000000075ab */ /* 0x000fec0000000000 */
[----:B------:R3:W-:Y:S02]  /*4b60*/  REDG.E.ADD.S32.STRONG.GPU desc[UR10][R2.64], R5 ;  /* 0x000000050200798e */ /* 0x0007e4000c12e30a */
.L_x_137:
[----:B------:R-:W-:Y:S05]  /*4b70*/  BSYNC.RECONVERGENT B0 ;  /* 0x0000000000007941 */ /* 0x000fea0003800200 */
.L_x_136:
[----:B------:R-:W4:Y:S01]  /*4b80*/  S2UR UR5, SR_CTAID.Y ;  /* 0x00000000000579c3 */ /* 0x000f220000002600 */
[----:B---3--:R-:W-:Y:S02]  /*4b90*/  IADD3 R5, PT, PT, R7, -0x1, RZ ;  /* 0xffffffff07057810 */ /* 0x008fe40007ffe0ff */
[----:B------:R-:W-:-:S05]  /*4ba0*/  IADD3 R4, PT, PT, R6, -0x1, RZ ;  /* 0xffffffff06047810 */ /* 0x000fca0007ffe0ff */
[----:B------:R-:W3:Y:S01]  /*4bb0*/  S2UR UR4, SR_CTAID.X ;  /* 0x00000000000479c3 */ /* 0x000ee20000002500 */
[----:B----4-:R-:W-:-:S04]  /*4bc0*/  ISETP.NE.AND P0, PT, R5, UR5, PT ;  /* 0x0000000505007c0c */ /* 0x010fc8000bf05270 */
[----:B---3--:R-:W-:-:S13]  /*4bd0*/  ISETP.NE.OR P0, PT, R4, UR4, P0 ;  /* 0x0000000404007c0c */ /* 0x008fda0008705670 */
[----:B------:R-:W-:Y:S05]  /*4be0*/  @P0 EXIT ;  /* 0x000000000000094d */ /* 0x000fea0003800000 */
[----:B------:R-:W-:Y:S05]  /*4bf0*/  @P1 BRA `(.L_x_138) ;  /* 0x0000000000201947 */ /* 0x000fea0003800000 */
[----:B------:R-:W-:-:S05]  /*4c00*/  IMAD R4, R6, R7, RZ ;  /* 0x0000000706047224 */ /* 0x000fca00078e02ff */
[----:B------:R-:W-:-:S13]  /*4c10*/  ISETP.NE.AND P0, PT, R4, -0x1, PT ;  /* 0xffffffff0400780c */ /* 0x000fda0003f05270 */
[----:B------:R-:W-:Y:S05]  /*4c20*/  @!P0 BRA `(.L_x_138) ;  /* 0x0000000000148947 */ /* 0x000fea0003800000 */
.L_x_139:
[----:B------:R-:W3:Y:S04]  /*4c30*/  LDG.E.STRONG.GPU R5, desc[UR10][R2.64] ;  /* 0x0000000a02057981 */ /* 0x000ee8000c1ef900 */
[----:B---3--:R-:W-:Y:S01]  /*4c40*/  CCTL.IVALL ;  /* 0x00000000ff00798f */ /* 0x008fe20002000000 */
[----:B------:R-:W-:Y:S05]  /*4c50*/  YIELD ;  /* 0x0000000000007946 */ /* 0x000fea0003800000 */
[----:B------:R-:W-:-:S13]  /*4c60*/  ISETP.NE.AND P0, PT, R5, R4, PT ;  /* 0x000000040500720c */ /* 0x000fda0003f05270 */
[----:B------:R-:W-:Y:S05]  /*4c70*/  @P0 BRA `(.L_x_139) ;  /* 0xfffffffc00ec0947 */ /* 0x000fea000383ffff */
.L_x_138:
[----:B------:R-:W-:Y:S05]  /*4c80*/  WARPSYNC.ALL ;  /* 0x0000000000007948 */ /* 0x000fea0003800000 */
[----:B------:R-:W3:Y:S08]  /*4c90*/  LDC.64 R4, c[0x0][0x3f8] ;  /* 0x0000fe00ff047b82 */ /* 0x000ef00000000a00 */
[----:B------:R-:W-:Y:S01]  /*4ca0*/  BAR.SYNC.DEFER_BLOCKING 0x0 ;  /* 0x0000000000007b1d */ /* 0x000fe20000010000 */
[----:B---3--:R-:W-:-:S04]  /*4cb0*/  LEA.HI R3, P0, R5, R4, RZ, 0x1 ;  /* 0x0000000405037211 */ /* 0x008fc800078108ff */
        /* <DEDUP_REMOVED lines=12> */
[----:B012---:R-:W-:Y:S02]  /*4d80*/  SEL R13, R3, R6, P0 ;  /* 0x00000006030d7207 */ /* 0x007fe40000000000 */
[----:B------:R-:W-:Y:S02]  /*4d90*/  SEL R6, R2, R9, P0 ;  /* 0x0000000902067207 */ /* 0x000fe40000000000 */
[----:B------:R-:W-:-:S04]  /*4da0*/  IADD3 R13, P0, PT, R13, -0x280, RZ ;  /* 0xfffffd800d0d7810 */ /* 0x000fc80007f1e0ff */
        /* <DEDUP_REMOVED lines=41> */
[C---:B0-----:R-:W-:Y:S01]  /*5040*/  LEA R20, P1, R0.reuse, UR4, 0x2 ;  /* 0x0000000400147c11 */ /* 0x041fe2000f8210ff */
        /* <DEDUP_REMOVED lines=13> */
.L_x_142:
        /* <DEDUP_REMOVED lines=27> */
.L_x_141:
[----:B------:R-:W-:Y:S05]  /*52d0*/  BSYNC.RECONVERGENT B0 ;  /* 0x0000000000007941 */ /* 0x000fea0003800200 */
.L_x_140:
        /* <DEDUP_REMOVED lines=10> */
.L_x_143:
[C---:B------:R-:W-:Y:S02]  /*5380*/  SHF.L.U32 R6, R0.reuse, 0x2, RZ ;  /* 0x0000000200067819 */ /* 0x040fe400000006ff */
[----:B------:R-:W-:Y:S02]  /*5390*/  SHF.L.U64.HI R14, R0, 0x2, R7 ;  /* 0x00000002000e7819 */ /* 0x000fe40000010207 */
[----:B-1----:R-:W-:-:S04]  /*53a0*/  IADD3 R16, P0, PT, R6, UR4, RZ ;  /* 0x0000000406107c10 */ /* 0x002fc8000ff1e0ff */
[----:B------:R-:W-:Y:S02]  /*53b0*/  IADD3.X R17, PT, PT, R14, UR5, RZ, P0, !PT ;  /* 0x000000050e117c10 */ /* 0x000fe400087fe4ff */
[C---:B------:R-:W-:Y:S02]  /*53c0*/  IADD3 R18, P0, PT, R16.reuse, R11, RZ ;  /* 0x0000000b10127210 */ /* 0x040fe40007f1e0ff */
[C---:B---3--:R-:W-:Y:S01]  /*53d0*/  IADD3 R26, P1, PT, R16.reuse, R15, RZ ;  /* 0x0000000f101a7210 */ /* 0x048fe20007f3e0ff */
[----:B------:R-:W3:Y:S01]  /*53e0*/  LDG.E R24, desc[UR10][R16.64] ;  /* 0x0000000a10187981 */ /* 0x000ee2000c1e1900 */
[C---:B------:R-:W-:Y:S02]  /*53f0*/  IADD3.X R19, PT, PT, R17.reuse, R9, RZ, P0, !PT ;  /* 0x0000000911137210 */ /* 0x040fe400007fe4ff */
[----:B------:R-:W-:Y:S02]  /*5400*/  IADD3 R20, P0, PT, R16, R4, RZ ;  /* 0x0000000410147210 */ /* 0x000fe40007f1e0ff */
[C---:B------:R-:W-:Y:S01]  /*5410*/  IADD3.X R27, PT, PT, R17.reuse, R13, RZ, P1, !PT ;  /* 0x0000000d111b7210 */ /* 0x040fe20000ffe4ff */
[----:B------:R1:W3:Y:S01]  /*5420*/  LDG.E R25, desc[UR10][R18.64] ;  /* 0x0000000a12197981 */ /* 0x0002e2000c1e1900 */
        /* <DEDUP_REMOVED lines=9> */
[----:B------:R-:W-:Y:S02]  /*54c0*/  LOP3.LUT R7, R14, 0x3, RZ, 0xc0, !PT ;  /* 0x000000030e077812 */ /* 0x000fe400078ec0ff */
[----:B--2---:R-:W-:Y:S02]  /*54d0*/  IADD3 R32, P1, PT, R32, UR8, RZ ;  /* 0x0000000820207c10 */ /* 0x004fe4000ff3e0ff */
[----:B------:R-:W-:Y:S02]  /*54e0*/  IADD3 R6, P2, PT, R6, UR4, RZ ;  /* 0x0000000406067c10 */ /* 0x000fe4000ff5e0ff */
[----:B------:R-:W-:-:S02]  /*54f0*/  IADD3.X R31, PT, PT, R12, UR7, RZ, P0, !PT ;  /* 0x000000070c1f7c10 */ /* 0x000fc400087fe4ff */
[----:B------:R-:W-:Y:S02]  /*5500*/  IADD3.X R33, PT, PT, R12, UR9, RZ, P1, !PT ;  /* 0x000000090c217c10 */ /* 0x000fe40008ffe4ff */
[----:B------:R-:W-:Y:S02]  /*5510*/  IADD3.X R7, PT, PT, R7, UR5, RZ, P2, !PT ;  /* 0x0000000507077c10 */ /* 0x000fe400097fe4ff */
[C---:B-1----:R-:W-:Y:S02]  /*5520*/  IADD3 R18, P0, PT, R6.reuse, R11, RZ ;  /* 0x0000000b06127210 */ /* 0x042fe40007f1e0ff */
[C---:B-----5:R-:W-:Y:S02]  /*5530*/  IADD3 R20, P1, PT, R6.reuse, R4, RZ ;  /* 0x0000000406147210 */ /* 0x060fe40007f3e0ff */
        /* <DEDUP_REMOVED lines=34> */
[----:B------:R1:W4:Y:S04]  /*5760*/  LDG.E R30, desc[UR10][R6.64+0x1e00] ;  /* 0x001e000a061e7981 */ /* 0x000328000c1e1900 */
        /* <DEDUP_REMOVED lines=14> */
[----:B-1----:R-:W-:Y:S01]  /*5850*/  HFMA2 R7, -RZ, RZ, 0, 0 ;  /* 0x00000000ff077431 */ /* 0x002fe200000001ff */
[----:B----4-:R3:W-:Y:S04]  /*5860*/  STG.E.64 desc[UR10][R26.64], R30 ;  /* 0x0000001e1a007986 */ /* 0x0107e8000c101b0a */
[----:B--2---:R3:W-:Y:S07]  /*5870*/  STG.E.64 desc[UR10][R24.64], R34 ;  /* 0x0000002218007986 */ /* 0x0047ee000c101b0a */
[----:B------:R-:W-:Y:S05]  /*5880*/  @P0 BRA `(.L_x_143) ;  /* 0xfffffff800bc0947 */ /* 0x000fea000383ffff */
[----:B------:R-:W-:Y:S05]  /*5890*/  EXIT ;  /* 0x000000000000794d */ /* 0x000fea0003800000 */
.L_x_144:
        /* <DEDUP_REMOVED lines=14> */
.L_x_2060:


//--------------------- .text._Z35group_norm_nhwc_bwd_one_pass_kernelI11Bf16IOBf16WLi64ELi10ELi640EEv26Group_norm_nhwc_bwd_params --------------------------
	.section	.text._Z35group_norm_nhwc_bwd_one_pass_kernelI11Bf16IOBf16WLi64ELi10ELi640EEv26Group_norm_nhwc_bwd_params,"ax",@progbits
	.align	128
        .global         _Z35group_norm_nhwc_bwd_one_pass_kernelI11Bf16IOBf16WLi64ELi10ELi640EEv26Group_norm_nhwc_bwd_params
        .type           _Z35group_norm_nhwc_bwd_one_pass_kernelI11Bf16IOBf16WLi64ELi10ELi640EEv26Group_norm_nhwc_bwd_params,@function
        .size           _Z35group_norm_nhwc_bwd_one_pass_kernelI11Bf16IOBf16WLi64ELi10ELi640EEv26Group_norm_nhwc_bwd_params,(.L_x_2061 - _Z35group_norm_nhwc_bwd_one_pass_kernelI11Bf16IOBf16WLi64ELi10ELi640EEv26Group_norm_nhwc_bwd_params)
        .other          _Z35group_norm_nhwc_bwd_one_pass_kernelI11Bf16IOBf16WLi64ELi10ELi640EEv26Group_norm_nhwc_bwd_params,@"STO_CUDA_ENTRY STV_DEFAULT"
_Z35group_norm_nhwc_bwd_one_pass_kernelI11Bf16IOBf16WLi64ELi10ELi640EEv26Group_norm_nhwc_bwd_params:
.text._Z35group_norm_nhwc_bwd_one_pass_kernelI11Bf16IOBf16WLi64ELi10ELi640EEv26Group_norm_nhwc_bwd_params:
        /* <DEDUP_REMOVED lines=37> */
.L_x_167:
[----:B0-----:R-:W0:Y:S01]  /*0250*/  LDC R10, c[0x0][0x410] ;  /* 0x00010400ff0a7b82 */ /* 0x001e220000000800 */
[----:B-1----:R-:W1:Y:S01]  /*0260*/  LDCU.64 UR6, c[0x0][0x3b8] ;  /* 0x00007700ff0677ac */ /* 0x002e620008000a00 */
[----:B------:R-:W-:Y:S02]  /*0270*/  ISETP.LE.AND P1, PT, RZ, UR11, PT ;  /* 0x0000000bff007c0c */ /* 0x000fe4000bf23270 */
[----:B------:R-:W-:Y:S01]  /*0280*/  SHF.R.S32.HI R17, RZ, 0x1f, R33 ;  /* 0x0000001fff117819 */ /* 0x000fe20000011421 */
[----:B------:R-:W2:Y:S01]  /*0290*/  LDCU.128 UR24, c[0x0][0x400] ;  /* 0x00008000ff1877ac */ /* 0x000ea20008000c00 */
[----:B-1----:R-:W-:Y:S01]  /*02a0*/  UIMAD.WIDE UR6, UR11, 0x8, UR6 ;  /* 0x000000080b0678a5 */ /* 0x002fe2000f8e0206 */
[----:B--2---:R-:W-:Y:S02]  /*02b0*/  ISETP.GE.U32.AND P0, PT, R33, UR24, PT ;  /* 0x0000001821007c0c */ /* 0x004fe4000bf06070 */
[----:B0-----:R-:W-:-:S03]  /*02c0*/  IABS R7, R10 ;  /* 0x0000000a00077213 */ /* 0x001fc60000000000 */
[----:B------:R-:W-:Y:S01]  /*02d0*/  MOV R8, UR6 ;  /* 0x0000000600087c02 */ /* 0x000fe20008000f00 */
[----:B------:R-:W0:Y:S01]  /*02e0*/  I2F.RP R0, R7 ;  /* 0x0000000700007306 */ /* 0x000e220000209400 */
[----:B------:R-:W-:-:S13]  /*02f0*/  ISETP.GE.AND.EX P0, PT, R17, UR25, PT, P0 ;  /* 0x0000001911007c0c */ /* 0x000fda000bf06300 */
[----:B------:R-:W1:Y:S01]  /*0300*/  @!P0 LDC.64 R14, c[0x0][0x3f8] ;  /* 0x0000fe00ff0e8b82 */ /* 0x000e620000000a00 */
[----:B0-----:R-:W0:Y:S07]  /*0310*/  MUFU.RCP R0, R0 ;  /* 0x0000000000007308 */ /* 0x001e2e0000001000 */
[----:B------:R-:W2:Y:S01]  /*0320*/  @!P0 LDC.64 R12, c[0x0][0x398] ;  /* 0x0000e600ff0c8b82 */ /* 0x000ea20000000a00 */
[----:B0-----:R-:W-:-:S04]  /*0330*/  IADD3 R4, PT, PT, R0, 0xffffffe, RZ ;  /* 0x0ffffffe00047810 */ /* 0x001fc80007ffe0ff */
[----:B---3--:R0:W3:Y:S02]  /*0340*/  F2I.FTZ.U32.TRUNC.NTZ R5, R4 ;  /* 0x0000000400057305 */ /* 0x0080e4000021f000 */
[----:B0-----:R-:W-:Y:S01]  /*0350*/  HFMA2 R4, -RZ, RZ, 0, 0 ;  /* 0x00000000ff047431 */ /* 0x001fe200000001ff */
[----:B---3--:R-:W-:-:S05]  /*0360*/  IADD3 R2, PT, PT, RZ, -R5, RZ ;  /* 0x80000005ff027210 */ /* 0x008fca0007ffe0ff */
[----:B------:R-:W-:Y:S01]  /*0370*/  IMAD R9, R2, R7, RZ ;  /* 0x0000000702097224 */ /* 0x000fe200078e02ff */
[----:B------:R-:W-:-:S03]  /*0380*/  IABS R2, UR11 ;  /* 0x0000000b00027c13 */ /* 0x000fc60008000000 */
[----:B------:R-:W-:Y:S01]  /*0390*/  IMAD.HI.U32 R5, R5, R9, R4 ;  /* 0x0000000905057227 */ /* 0x000fe200078e0004 */
[----:B------:R-:W-:-:S05]  /*03a0*/  MOV R9, UR7 ;  /* 0x0000000700097c02 */ /* 0x000fca0008000f00 */
[----:B------:R-:W-:Y:S01]  /*03b0*/  IMAD.HI.U32 R5, R5, R2, RZ ;  /* 0x0000000205057227 */ /* 0x000fe200078e00ff */
[----:B------:R-:W3:Y:S04]  /*03c0*/  LDG.E.64 R8, desc[UR14][R8.64] ;  /* 0x0000000e08087981 */ /* 0x000ee8000c1e1b00 */
[----:B------:R-:W-:-:S05]  /*03d0*/  IADD3 R0, PT, PT, -R5, RZ, RZ ;  /* 0x000000ff05007210 */ /* 0x000fca0007ffe1ff */
[----:B------:R-:W-:Y:S01]  /*03e0*/  IMAD R0, R7, R0, R2 ;  /* 0x0000000007007224 */ /* 0x000fe200078e0202 */
[----:B------:R-:W-:-:S04]  /*03f0*/  LOP3.LUT R2, R10, UR11, RZ, 0x3c, !PT ;  /* 0x0000000b0a027c12 */ /* 0x000fc8000f8e3cff */
[----:B------:R-:W-:Y:S02]  /*0400*/  ISETP.GT.U32.AND P4, PT, R7, R0, PT ;  /* 0x000000000700720c */ /* 0x000fe40003f84070 */
[----:B------:R-:W-:-:S11]  /*0410*/  ISETP.GE.AND P2, PT, R2, RZ, PT ;  /* 0x000000ff0200720c */ /* 0x000fd60003f46270 */
[-C--:B------:R-:W-:Y:S02]  /*0420*/  @!P4 IADD3 R0, PT, PT, R0, -R7.reuse, RZ ;  /* 0x800000070000c210 */ /* 0x080fe40007ffe0ff */
[----:B------:R-:W-:Y:S02]  /*0430*/  @!P4 IADD3 R5, PT, PT, R5, 0x1, RZ ;  /* 0x000000010505c810 */ /* 0x000fe40007ffe0ff */
[CC--:B------:R-:W-:Y:S02]  /*0440*/  ISETP.GE.U32.AND P3, PT, R0.reuse, R7.reuse, PT ;  /* 0x000000070000720c */ /* 0x0c0fe40003f66070 */
[----:B------:R-:W-:Y:S02]  /*0450*/  ISETP.GT.U32.AND P4, PT, R7, R0, PT ;  /* 0x000000000700720c */ /* 0x000fe40003f84070 */
[----:B------:R-:W-:-:S04]  /*0460*/  IADD3 R7, PT, PT, R0, -R7, RZ ;  /* 0x8000000700077210 */ /* 0x000fc80007ffe0ff */
[----:B------:R-:W-:Y:S02]  /*0470*/  SEL R0, R7, R0, !P4 ;  /* 0x0000000007007207 */ /* 0x000fe40006000000 */
[----:B------:R-:W-:Y:S02]  /*0480*/  LOP3.LUT R7, RZ, R10, RZ, 0x33, !PT ;  /* 0x0000000aff077212 */ /* 0x000fe400078e33ff */
[----:B------:R-:W-:Y:S02]  /*0490*/  @!P1 IADD3 R0, PT, PT, -R0, RZ, RZ ;  /* 0x000000ff00009210 */ /* 0x000fe40007ffe1ff */
[----:B------:R-:W-:Y:S02]  /*04a0*/  @P3 IADD3 R5, PT, PT, R5, 0x1, RZ ;  /* 0x0000000105053810 */ /* 0x000fe40007ffe0ff */
[----:B------:R-:W-:Y:S02]  /*04b0*/  ISETP.NE.AND P3, PT, R10, RZ, PT ;  /* 0x000000ff0a00720c */ /* 0x000fe40003f65270 */
[----:B------:R-:W-:Y:S01]  /*04c0*/  @!P2 IADD3 R5, PT, PT, -R5, RZ, RZ ;  /* 0x000000ff0505a210 */ /* 0x000fe20007ffe1ff */
[----:B------:R-:W0:Y:S01]  /*04d0*/  @!P0 LDC.64 R10, c[0x0][0x3a0] ;  /* 0x0000e800ff0a8b82 */ /* 0x000e220000000a00 */
[----:B------:R-:W-:-:S02]  /*04e0*/  SEL R4, R7, R0, !P3 ;  /* 0x0000000007047207 */ /* 0x000fc40005800000 */
[----:B------:R-:W-:-:S03]  /*04f0*/  SEL R5, R7, R5, !P3 ;  /* 0x0000000507057207 */ /* 0x000fc60005800000 */
[----:B------:R-:W-:Y:S01]  /*0500*/  IMAD R2, R4, 0xa, RZ ;  /* 0x0000000a04027824 */ /* 0x000fe200078e02ff */
[----:B------:R-:W-:-:S04]  /*0510*/  SHF.R.S32.HI R0, RZ, 0x1f, R5 ;  /* 0x0000001fff007819 */ /* 0x000fc80000011405 */
[----:B------:R-:W-:Y:S01]  /*0520*/  IADD3 R34, P1, PT, R2, R3, RZ ;  /* 0x0000000302227210 */ /* 0x000fe20007f3e0ff */
[----:B------:R-:W-:-:S03]  /*0530*/  IMAD R0, R0, UR26, RZ ;  /* 0x0000001a00007c24 */ /* 0x000fc6000f8e02ff */
[----:B------:R-:W-:Y:S01]  /*0540*/  LEA.HI.X.SX32 R35, R2, RZ, 0x1, P1 ;  /* 0x000000ff02237211 */ /* 0x000fe200008f0eff */
[C---:B------:R-:W-:Y:S02]  /*0550*/  IMAD R37, R5.reuse, UR27, R0 ;  /* 0x0000001b05257c24 */ /* 0x040fe4000f8e0200 */
[----:B------:R-:W-:Y:S01]  /*0560*/  IMAD.WIDE.U32 R34, R5, UR26, R34 ;  /* 0x0000001a05227c25 */ /* 0x000fe2000f8e0022 */
[----:B------:R-:W-:-:S03]  /*0570*/  ISETP.NE.AND P2, PT, RZ, UR22, PT ;  /* 0x00000016ff007c0c */ /* 0x000fc6000bf45270 */
[----:B-1----:R-:W-:Y:S01]  /*0580*/  @!P0 IMAD R0, R17, R14, RZ ;  /* 0x0000000e11008224 */ /* 0x002fe200078e02ff */
[----:B------:R-:W-:Y:S02]  /*0590*/  IADD3 R37, PT, PT, R35, R37, RZ ;  /* 0x0000002523257210 */ /* 0x000fe40007ffe0ff */
[----:B------:R-:W-:Y:S01]  /*05a0*/  @!P0 MOV R36, R34 ;  /* 0x0000002200248202 */ /* 0x000fe20000000f00 */
[----:B------:R-:W-:-:S04]  /*05b0*/  @!P0 IMAD R7, R33, R15, R0 ;  /* 0x0000000f21078224 */ /* 0x000fc800078e0200 */
[----:B------:R-:W-:Y:S02]  /*05c0*/  @!P0 IMAD.WIDE.U32 R16, R33, R14, R36 ;  /* 0x0000000e21108225 */ /* 0x000fe400078e0024 */
[----:B------:R-:W1:Y:S03]  /*05d0*/  @P2 LDC.64 R14, c[0x0][0x3b0] ;  /* 0x0000ec00ff0e2b82 */ /* 0x000e660000000a00 */
[----:B------:R-:W-:Y:S02]  /*05e0*/  @!P0 IADD3 R7, PT, PT, R17, R7, RZ ;  /* 0x0000000711078210 */ /* 0x000fe40007ffe0ff */
[C---:B------:R-:W-:Y:S02]  /*05f0*/  @!P0 SHF.L.U32 R5, R16.reuse, 0x1, RZ ;  /* 0x0000000110058819 */ /* 0x040fe400000006ff */
[----:B------:R-:W-:Y:S02]  /*0600*/  @!P0 SHF.L.U64.HI R0, R16, 0x1, R7 ;  /* 0x0000000110008819 */ /* 0x000fe40000010207 */
[----:B------:R-:W4:Y:S01]  /*0610*/  LDC.64 R16, c[0x0][0x3a8] ;  /* 0x0000ea00ff107b82 */ /* 0x000f220000000a00 */
[----:B0-----:R-:W-:-:S02]  /*0620*/  @!P0 IADD3 R10, P1, PT, R5, R10, RZ ;  /* 0x0000000a050a8210 */ /* 0x001fc40007f3e0ff */
[----:B--2---:R-:W-:Y:S02]  /*0630*/  @!P0 IADD3 R12, P3, PT, R5, R12, RZ ;  /* 0x0000000c050c8210 */ /* 0x004fe40007f7e0ff */
[C---:B------:R-:W-:Y:S02]  /*0640*/  @!P0 IADD3.X R11, PT, PT, R0.reuse, R11, RZ, P1, !PT ;  /* 0x0000000b000b8210 */ /* 0x040fe40000ffe4ff */
[----:B------:R-:W-:-:S03]  /*0650*/  @!P0 IADD3.X R13, PT, PT, R0, R13, RZ, P3, !PT ;  /* 0x0000000d000d8210 */ /* 0x000fc60001ffe4ff */
[----:B------:R-:W2:Y:S01]  /*0660*/  @!P0 LDG.E R10, desc[UR14][R10.64] ;  /* 0x0000000e0a0a8981 */ /* 0x000ea2000c1e1900 */
[----:B------:R-:W-:-:S03]  /*0670*/  IADD3 R5, PT, PT, R2, R3, RZ ;  /* 0x0000000302057210 */ /* 0x000fc60007ffe0ff */
[----:B------:R-:W5:Y:S02]  /*0680*/  @!P0 LDG.E R12, desc[UR14][R12.64] ;  /* 0x0000000e0c0c8981 */ /* 0x000f64000c1e1900 */
[----:B-1----:R-:W-:-:S05]  /*0690*/  @P2 IMAD.WIDE R14, R5, 0x2, R14 ;  /* 0x00000002050e2825 */ /* 0x002fca00078e020e */
[----:B------:R-:W5:Y:S01]  /*06a0*/  @P2 LDG.E.U16 R19, desc[UR14][R14.64] ;  /* 0x0000000e0e132981 */ /* 0x000f62000c1e1500 */
[----:B----4-:R-:W-:-:S03]  /*06b0*/  IMAD.WIDE R16, R5, 0x2, R16 ;  /* 0x0000000205107825 */ /* 0x010fc600078e0210 */
[----:B------:R-:W4:Y:S04]  /*06c0*/  @P2 LDG.E.U16 R20, desc[UR14][R14.64+0x2] ;  /* 0x0000020e0e142981 */ /* 0x000f28000c1e1500 */
[----:B------:R-:W4:Y:S04]  /*06d0*/  LDG.E.U16 R7, desc[UR14][R16.64] ;  /* 0x0000000e10077981 */ /* 0x000f28000c1e1500 */
[----:B------:R-:W4:Y:S01]  /*06e0*/  LDG.E.U16 R18, desc[UR14][R16.64+0x2] ;  /* 0x0000020e10127981 */ /* 0x000f22000c1e1500 */
[----:B------:R-:W-:Y:S02]  /*06f0*/  PRMT R5, RZ, 0x7610, R5 ;  /* 0x00007610ff057816 */ /* 0x000fe40000000005 */
[----:B------:R-:W-:-:S02]  /*0700*/  PRMT R2, RZ, 0x7610, R2 ;  /* 0x00007610ff027816 */ /* 0x000fc40000000002 */
[----:B------:R-:W-:Y:S02]  /*0710*/  PRMT R28, RZ, 0x7610, R28 ;  /* 0x00007610ff1c7816 */ /* 0x000fe4000000001c */
[----:B------:R-:W-:Y:S01]  /*0720*/  PRMT R26, RZ, 0x7610, R26 ;  /* 0x00007610ff1a7816 */ /* 0x000fe2000000001a */
[----:B------:R-:W-:Y:S01]  /*0730*/  UMOV UR17, 0x3f800000 ;  /* 0x3f80000000117882 */ /* 0x000fe20000000000 */
[----:B------:R-:W-:Y:S01]  /*0740*/  HFMA2 R32, -RZ, RZ, 0, 0 ;  /* 0x00000000ff207431 */ /* 0x000fe200000001ff */
[----:B------:R-:W-:Y:S01]  /*0750*/  MOV R30, RZ ;  /* 0x000000ff001e7202 */ /* 0x000fe20000000f00 */
[----:B---3--:R-:W-:-:S05]  /*0760*/  FFMA.FTZ R9, -R8, R8, R9 ;  /* 0x0000000808097223 */ /* 0x008fca0000010109 */
[----:B------:R-:W-:-:S13]  /*0770*/  FSETP.GTU.FTZ.AND P1, PT, R9, RZ, PT ;  /* 0x000000ff0900720b */ /* 0x000fda0003f3c000 */
[----:B------:R-:W-:-:S05]  /*0780*/  VOTEU.ANY UP0, P1 ;  /* 0x0000000000ff7886 */ /* 0x000fca0000800100 */
[----:B------:R-:W0:Y:S01]  /*0790*/  @UP0 LDCU UR6, c[0x0][0x3c0] ;  /* 0x00007800ff0607ac */ /* 0x000e220008000800 */
[----:B------:R-:W-:-:S13]  /*07a0*/  PLOP3.LUT P1, PT, PT, PT, UP0, 0x80, 0x8 ;  /* 0x000000000008781c */ /* 0x000fda0003f2f008 */
[----:B0-----:R-:W-:-:S06]  /*07b0*/  @P1 FADD.FTZ R0, R9, UR6 ;  /* 0x0000000609001e21 */ /* 0x001fcc0008010000 */
[----:B------:R-:W0:Y:S02]  /*07c0*/  @P1 MUFU.RSQ R0, R0 ;  /* 0x0000000000001308 */ /* 0x000e240000001400 */
[----:B0-----:R-:W-:-:S13]  /*07d0*/  @P1 R2UR UR6, R0 ;  /* 0x00000000000612ca */ /* 0x001fda00000e0000 */
[----:B------:R-:W-:Y:S01]  /*07e0*/  @UP0 UMOV UR17, UR6 ;  /* 0x0000000600110c82 */ /* 0x000fe20008000000 */
[C---:B--2---:R-:W-:Y:S02]  /*07f0*/  @!P0 PRMT R5, R10.reuse, 0x7610, R5 ;  /* 0x000076100a058816 */ /* 0x044fe40000000005 */
[----:B------:R-:W-:Y:S02]  /*0800*/  @!P0 PRMT R2, R10, 0x7632, R2 ;  /* 0x000076320a028816 */ /* 0x000fe40000000002 */
[----:B------:R-:W-:Y:S02]  /*0810*/  SHF.L.U32 R5, R5, 0x10, RZ ;  /* 0x0000001005057819 */ /* 0x000fe400000006ff */
[----:B------:R-:W-:Y:S02]  /*0820*/  SHF.L.U32 R9, R2, 0x10, RZ ;  /* 0x0000001002097819 */ /* 0x000fe400000006ff */
[C---:B-----5:R-:W-:Y:S02]  /*0830*/  @!P0 PRMT R28, R12.reuse, 0x7610, R28 ;  /* 0x000076100c1c8816 */ /* 0x060fe4000000001c */
[----:B------:R-:W-:Y:S01]  /*0840*/  @!P0 PRMT R26, R12, 0x7632, R26 ;  /* 0x000076320c1a8816 */ /* 0x000fe2000000001a */
[C---:B------:R-:W-:Y:S01]  /*0850*/  FADD.FTZ R0, -R8.reuse, R5 ;  /* 0x0000000508007221 */ /* 0x040fe20000010100 */
[----:B------:R-:W-:Y:S01]  /*0860*/  FADD.FTZ R2, -R8, R9 ;  /* 0x0000000908027221 */ /* 0x000fe20000010100 */
[----:B------:R-:W-:-:S02]  /*0870*/  SHF.L.U32 R28, R28, 0x10, RZ ;  /* 0x000000101c1c7819 */ /* 0x000fc400000006ff */
[----:B------:R-:W-:Y:S01]  /*0880*/  SHF.L.U32 R26, R26, 0x10, RZ ;  /* 0x000000101a1a7819 */ /* 0x000fe200000006ff */
[----:B------:R-:W-:Y:S01]  /*0890*/  FMUL.FTZ R0, R0, UR17 ;  /* 0x0000001100007c20 */ /* 0x000fe20008410000 */
[----:B------:R-:W-:Y:S01]  /*08a0*/  @P2 SHF.L.U32 R32, R19, 0x10, RZ ;  /* 0x0000001013202819 */ /* 0x000fe200000006ff */
[----:B------:R-:W-:Y:S01]  /*08b0*/  FMUL.FTZ R2, R2, UR17 ;  /* 0x0000001102027c20 */ /* 0x000fe20008410000 */
[----:B----4-:R-:W-:Y:S02]  /*08c0*/  SHF.L.U32 R5, R7, 0x10, RZ ;  /* 0x0000001007057819 */ /* 0x010fe400000006ff */
[----:B------:R-:W-:Y:S02]  /*08d0*/  @P2 SHF.L.U32 R30, R20, 0x10, RZ ;  /* 0x00000010141e2819 */ /* 0x000fe400000006ff */
[----:B------:R-:W-:Y:S02]  /*08e0*/  SHF.L.U32 R7, R18, 0x10, RZ ;  /* 0x0000001012077819 */ /* 0x000fe400000006ff */
[----:B------:R-:W-:-:S02]  /*08f0*/  MOV R9, R26 ;  /* 0x0000001a00097202 */ /* 0x000fc40000000f00 */
[----:B------:R-:W-:Y:S01]  /*0900*/  MOV R8, R28 ;  /* 0x0000001c00087202 */ /* 0x000fe20000000f00 */
[----:B------:R-:W-:Y:S06]  /*0910*/  @!P2 BRA `(.L_x_146) ;  /* 0x000000000048a947 */ /* 0x000fec0003800000 */
        /* <DEDUP_REMOVED lines=10> */
[----:B0-----:R-:W-:-:S04]  /*09c0*/  FADD.FTZ R16, -R13, 1 ;  /* 0x3f8000000d107421 */ /* 0x001fc80000010100 */
[----:B------:R-:W-:Y:S01]  /*09d0*/  FFMA.FTZ R16, R9, R16, 1 ;  /* 0x3f80000009107423 */ /* 0x000fe20000010010 */
[----:B------:R-:W-:Y:S01]  /*09e0*/  FMUL.FTZ R9, R26, R13 ;  /* 0x0000000d1a097220 */ /* 0x000fe20000410000 */
[----:B-1----:R-:W-:Y:S01]  /*09f0*/  FADD.FTZ R15, -R11, 1 ;  /* 0x3f8000000b0f7421 */ /* 0x002fe20000010100 */
[----:B------:R-:W-:Y:S02]  /*0a00*/  FMUL.FTZ R14, R28, R11 ;  /* 0x0000000b1c0e7220 */ /* 0x000fe40000410000 */
[----:B------:R-:W-:Y:S01]  /*0a10*/  FMUL.FTZ R9, R9, R16 ;  /* 0x0000001009097220 */ /* 0x000fe20000410000 */
[----:B------:R-:W-:-:S04]  /*0a20*/  FFMA.FTZ R15, R8, R15, 1 ;  /* 0x3f800000080f7423 */ /* 0x000fc8000001000f */
[----:B------:R-:W-:-:S07]  /*0a30*/  FMUL.FTZ R8, R14, R15 ;  /* 0x0000000f0e087220 */ /* 0x000fce0000410000 */
.L_x_146:
[----:B------:R-:W-:Y:S01]  /*0a40*/  FMUL.FTZ R11, R5, R8 ;  /* 0x00000008050b7220 */ /* 0x000fe20000410000 */
[----:B------:R-:W-:Y:S01]  /*0a50*/  FMUL.FTZ R13, R7, R9 ;  /* 0x00000009070d7220 */ /* 0x000fe20000410000 */
[----:B------:R-:W-:Y:S01]  /*0a60*/  ISETP.GT.AND P1, PT, R6, 0x1e, PT ;  /* 0x0000001e0600780c */ /* 0x000fe20003f24270 */
[----:B------:R-:W-:Y:S01]  /*0a70*/  BSSY.RECONVERGENT B0, `(.L_x_147) ;  /* 0x0000029000007945 */ /* 0x000fe20003800200 */
[----:B------:R-:W-:Y:S01]  /*0a80*/  FFMA.FTZ R15, R0, R11, RZ ;  /* 0x0000000b000f7223 */ /* 0x000fe200000100ff */
[----:B------:R-:W-:Y:S01]  /*0a90*/  FADD.FTZ R10, RZ, R11 ;  /* 0x0000000bff0a7221 */ /* 0x000fe20000010000 */
[----:B------:R-:W-:Y:S01]  /*0aa0*/  FADD.FTZ R11, RZ, R9 ;  /* 0x00000009ff0b7221 */ /* 0x000fe20000010000 */
[C---:B------:R-:W-:Y:S01]  /*0ab0*/  FFMA.FTZ R9, R2.reuse, R9, RZ ;  /* 0x0000000902097223 */ /* 0x040fe200000100ff */
[----:B------:R-:W-:Y:S01]  /*0ac0*/  FFMA.FTZ R15, R2, R13, R15 ;  /* 0x0000000d020f7223 */ /* 0x000fe2000001000f */
[----:B------:R-:W-:Y:S01]  /*0ad0*/  FADD.FTZ R13, R13, R10 ;  /* 0x0000000a0d0d7221 */ /* 0x000fe20000010000 */
[----:B------:R-:W-:-:S02]  /*0ae0*/  ISETP.GT.AND P4, PT, R6, 0xf, PT ;  /* 0x0000000f0600780c */ /* 0x000fc40003f84270 */
[C---:B------:R-:W-:Y:S01]  /*0af0*/  ISETP.NE.AND P3, PT, R27.reuse, RZ, PT ;  /* 0x000000ff1b00720c */ /* 0x040fe20003f65270 */
        /* <DEDUP_REMOVED lines=14> */
[----:B------:R-:W-:Y:S01]  /*0be0*/  FADD.FTZ R10, RZ, R8 ;  /* 0x00000008ff0a7221 */ /* 0x000fe20000010000 */
[----:B------:R-:W-:Y:S01]  /*0bf0*/  FFMA.FTZ R8, R0, R8, RZ ;  /* 0x0000000800087223 */ /* 0x000fe200000100ff */
[----:B-1----:R-:W-:Y:S01]  /*0c00*/  @!P1 FADD.FTZ R13, R13, R12 ;  /* 0x0000000c0d0d9221 */ /* 0x002fe20000010000 */
[----:B------:R-:W-:Y:S01]  /*0c10*/  ISETP.GT.AND P1, PT, R6, 0x17, PT ;  /* 0x000000170600780c */ /* 0x000fe20003f24270 */
[----:B------:R-:W0:Y:S04]  /*0c20*/  SHFL.DOWN PT, R12, R15, 0x8, 0x1f ;  /* 0x09001f000f0c7f89 */ /* 0x000e2800000e0000 */
[----:B------:R-:W1:Y:S04]  /*0c30*/  SHFL.DOWN PT, R14, R13, 0x8, 0x1f ;  /* 0x09001f000d0e7f89 */ /* 0x000e6800000e0000 */
[----:B------:R2:W-:Y:S01]  /*0c40*/  STS.128 [R31], R8 ;  /* 0x000000081f007388 */ /* 0x0005e20000000c00 */
[----:B0-----:R-:W-:Y:S01]  /*0c50*/  FADD.FTZ R12, R15, R12 ;  /* 0x0000000c0f0c7221 */ /* 0x001fe20000010000 */
[----:B-1----:R-:W-:-:S04]  /*0c60*/  FADD.FTZ R14, R13, R14 ;  /* 0x0000000e0d0e7221 */ /* 0x002fc80000010000 */
[----:B------:R-:W-:Y:S02]  /*0c70*/  FSEL R24, R15, R12, P1 ;  /* 0x0000000c0f187208 */ /* 0x000fe40000800000 */
[----:B------:R-:W-:-:S03]  /*0c80*/  FSEL R25, R13, R14, P1 ;  /* 0x0000000e0d197208 */ /* 0x000fc60000800000 */
[----:B------:R2:W0:Y:S04]  /*0c90*/  SHFL.DOWN PT, R13, R24, 0x10, 0x1f ;  /* 0x0a001f00180d7f89 */ /* 0x00042800000e0000 */
[----:B------:R2:W1:Y:S01]  /*0ca0*/  SHFL.DOWN PT, R15, R25, 0x10, 0x1f ;  /* 0x0a001f00190f7f89 */ /* 0x00046200000e0000 */
[----:B------:R-:W-:Y:S05]  /*0cb0*/  @P4 BRA `(.L_x_148) ;  /* 0x0000000000104947 */ /* 0x000fea0003800000 */
[----:B------:R-:W-:Y:S01]  /*0cc0*/  ISETP.NE.AND P1, PT, R6, RZ, PT ;  /* 0x000000ff0600720c */ /* 0x000fe20003f25270 */
[----:B0-2---:R-:W-:Y:S01]  /*0cd0*/  FADD.FTZ R24, R12, R13 ;  /* 0x0000000d0c187221 */ /* 0x005fe20000010000 */
[----:B-1----:R-:W-:-:S11]  /*0ce0*/  FADD.FTZ R25, R14, R15 ;  /* 0x0000000f0e197221 */ /* 0x002fd60000010000 */
[----:B------:R3:W-:Y:S02]  /*0cf0*/  @!P1 STS.64 [R29+UR10+0x18], R24 ;  /* 0x000018181d009988 */ /* 0x0007e40008000a0a */
.L_x_148:
[----:B------:R-:W-:Y:S05]  /*0d00*/  BSYNC.RECONVERGENT B0 ;  /* 0x0000000000007941 */ /* 0x000fea0003800200 */
.L_x_147:
[----:B------:R-:W-:Y:S06]  /*0d10*/  BAR.SYNC.DEFER_BLOCKING 0x0 ;  /* 0x0000000000007b1d */ /* 0x000fec0000010000 */
[----:B------:R-:W-:Y:S04]  /*0d20*/  BSSY.RECONVERGENT B0, `(.L_x_149) ;  /* 0x0000035000007945 */ /* 0x000fe80003800200 */
[----:B------:R-:W-:Y:S05]  /*0d30*/  @P3 BRA `(.L_x_150) ;  /* 0x0000000000cc3947 */ /* 0x000fea0003800000 */
[----:B------:R-:W4:Y:S01]  /*0d40*/  S2UR UR7, SR_CgaCtaId ;  /* 0x00000000000779c3 */ /* 0x000f220000008800 */
[----:B------:R-:W-:Y:S02]  /*0d50*/  UMOV UR6, 0x400 ;  /* 0x0000040000067882 */ /* 0x000fe40000000000 */
[----:B----4-:R-:W-:-:S09]  /*0d60*/  ULEA UR6, UR7, UR6, 0x18 ;  /* 0x0000000607067291 */ /* 0x010fd2000f8ec0ff */
[----:B01----:R-:W0:Y:S04]  /*0d70*/  LDS.128 R12, [UR6+0x20] ;  /* 0x00002006ff0c7984 */ /* 0x003e280008000c00 */
[----:B------:R-:W1:Y:S04]  /*0d80*/  LDS.128 R16, [UR6+0x30] ;  /* 0x00003006ff107984 */ /* 0x000e680008000c00 */
[----:B------:R-:W4:Y:S01]  /*0d90*/  LDS.128 R20, [UR6+0x40] ;  /* 0x00004006ff147984 */ /* 0x000f220008000c00 */
[----:B0-----:R-:W-:Y:S01]  /*0da0*/  FADD.FTZ R39, R24, R12 ;  /* 0x0000000c18277221 */ /* 0x001fe20000010000 */
[----:B------:R-:W-:-:S02]  /*0db0*/  FADD.FTZ R12, R25, R13 ;  /* 0x0000000d190c7221 */ /* 0x000fc40000010000 */
[----:B--23--:R-:W-:Y:S01]  /*0dc0*/  LDS.64 R24, [UR6+0xb0] ;  /* 0x0000b006ff187984 */ /* 0x00cfe20008000a00 */
[----:B------:R-:W-:Y:S01]  /*0dd0*/  FADD.FTZ R39, R39, R14 ;  /* 0x0000000e27277221 */ /* 0x000fe20000010000 */
[----:B------:R-:W-:-:S03]  /*0de0*/  FADD.FTZ R12, R12, R15 ;  /* 0x0000000f0c0c7221 */ /* 0x000fc60000010000 */
[----:B-1----:R-:W-:Y:S01]  /*0df0*/  FADD.FTZ R39, R39, R16 ;  /* 0x0000001027277221 */ /* 0x002fe20000010000 */
[----:B------:R-:W-:Y:S02]  /*0e00*/  FADD.FTZ R16, R12, R17 ;  /* 0x000000110c107221 */ /* 0x000fe40000010000 */
[----:B------:R-:W0:Y:S01]  /*0e10*/  LDS.128 R12, [UR6+0x50] ;  /* 0x00005006ff0c7984 */ /* 0x000e220008000c00 */
[----:B------:R-:W-:Y:S01]  /*0e20*/  FADD.FTZ R39, R39, R18 ;  /* 0x0000001227277221 */ /* 0x000fe20000010000 */
[----:B------:R-:W-:-:S03]  /*0e30*/  FADD.FTZ R16, R16, R19 ;  /* 0x0000001310107221 */ /* 0x000fc60000010000 */
[----:B----4-:R-:W-:Y:S01]  /*0e40*/  FADD.FTZ R39, R39, R20 ;  /* 0x0000001427277221 */ /* 0x010fe20000010000 */
[----:B------:R-:W-:Y:S02]  /*0e50*/  FADD.FTZ R20, R16, R21 ;  /* 0x0000001510147221 */ /* 0x000fe40000010000 */
[----:B------:R-:W1:Y:S01]  /*0e60*/  LDS.128 R16, [UR6+0x60] ;  /* 0x00006006ff107984 */ /* 0x000e620008000c00 */
[----:B------:R-:W-:Y:S01]  /*0e70*/  FADD.FTZ R39, R39, R22 ;  /* 0x0000001627277221 */ /* 0x000fe20000010000 */
[----:B------:R-:W-:-:S03]  /*0e80*/  FADD.FTZ R20, R20, R23 ;  /* 0x0000001714147221 */ /* 0x000fc60000010000 */
[----:B0-----:R-:W-:Y:S01]  /*0e90*/  FADD.FTZ R39, R39, R12 ;  /* 0x0000000c27277221 */ /* 0x001fe20000010000 */
[----:B------:R-:W-:Y:S02]  /*0ea0*/  FADD.FTZ R12, R20, R13 ;  /* 0x0000000d140c7221 */ /* 0x000fe40000010000 */
[----:B------:R-:W0:Y:S01]  /*0eb0*/  LDS.128 R20, [UR6+0x70] ;  /* 0x00007006ff147984 */ /* 0x000e220008000c00 */
[----:B------:R-:W-:Y:S01]  /*0ec0*/  FADD.FTZ R39, R39, R14 ;  /* 0x0000000e27277221 */ /* 0x000fe20000010000 */
[----:B------:R-:W-:-:S03]  /*0ed0*/  FADD.FTZ R12, R12, R15 ;  /* 0x0000000f0c0c7221 */ /* 0x000fc60000010000 */
[----:B-1----:R-:W-:Y:S01]  /*0ee0*/  FADD.FTZ R39, R39, R16 ;  /* 0x0000001027277221 */ /* 0x002fe20000010000 */
[----:B------:R-:W-:Y:S02]  /*0ef0*/  FADD.FTZ R16, R12, R17 ;  /* 0x000000110c107221 */ /* 0x000fe40000010000 */
[----:B------:R-:W1:Y:S01]  /*0f00*/  LDS.128 R12, [UR6+0x80] ;  /* 0x00008006ff0c7984 */ /* 0x000e620008000c00 */
[----:B------:R-:W-:Y:S01]  /*0f10*/  FADD.FTZ R39, R39, R18 ;  /* 0x0000001227277221 */ /* 0x000fe20000010000 */
[----:B------:R-:W-:-:S04]  /*0f20*/  FADD.FTZ R16, R16, R19 ;  /* 0x0000001310107221 */ /* 0x000fc80000010000 */
[----:B0-----:R-:W-:Y:S01]  /*0f30*/  FADD.FTZ R16, R16, R21 ;  /* 0x0000001510107221 */ /* 0x001fe20000010000 */
[----:B------:R-:W-:-:S03]  /*0f40*/  FADD.FTZ R39, R39, R20 ;  /* 0x0000001427277221 */ /* 0x000fc60000010000 */
[----:B------:R-:W-:Y:S01]  /*0f50*/  FADD.FTZ R20, R16, R23 ;  /* 0x0000001710147221 */ /* 0x000fe20000010000 */
[----:B------:R-:W-:Y:S01]  /*0f60*/  FADD.FTZ R39, R39, R22 ;  /* 0x0000001627277221 */ /* 0x000fe20000010000 */
[----:B------:R-:W0:Y:S03]  /*0f70*/  LDS.128 R16, [UR6+0x90] ;  /* 0x00009006ff107984 */ /* 0x000e260008000c00 */
[----:B-1----:R-:W-:Y:S01]  /*0f80*/  FADD.FTZ R39, R39, R12 ;  /* 0x0000000c27277221 */ /* 0x002fe20000010000 */
[----:B------:R-:W-:Y:S02]  /*0f90*/  FADD.FTZ R12, R20, R13 ;  /* 0x0000000d140c7221 */ /* 0x000fe40000010000 */
[----:B------:R-:W1:Y:S01]  /*0fa0*/  LDS.128 R20, [UR6+0xa0] ;  /* 0x0000a006ff147984 */ /* 0x000e620008000c00 */
[----:B------:R-:W-:Y:S01]  /*0fb0*/  FADD.FTZ R39, R39, R14 ;  /* 0x0000000e27277221 */ /* 0x000fe20000010000 */
[----:B------:R-:W-:-:S03]  /*0fc0*/  FADD.FTZ R12, R12, R15 ;  /* 0x0000000f0c0c7221 */ /* 0x000fc60000010000 */
[----:B0-----:R-:W-:Y:S01]  /*0fd0*/  FADD.FTZ R39, R39, R16 ;  /* 0x0000001027277221 */ /* 0x001fe20000010000 */
[----:B------:R-:W-:-:S03]  /*0fe0*/  FADD.FTZ R12, R12, R17 ;  /* 0x000000110c0c7221 */ /* 0x000fc60000010000 */
[----:B------:R-:W-:Y:S01]  /*0ff0*/  FADD.FTZ R39, R39, R18 ;  /* 0x0000001227277221 */ /* 0x000fe20000010000 */
[----:B------:R-:W-:-:S03]  /*1000*/  FADD.FTZ R12, R12, R19 ;  /* 0x000000130c0c7221 */ /* 0x000fc60000010000 */
[----:B-1----:R-:W-:Y:S01]  /*1010*/  FADD.FTZ R39, R39, R20 ;  /* 0x0000001427277221 */ /* 0x002fe20000010000 */
[----:B------:R-:W-:-:S03]  /*1020*/  FADD.FTZ R12, R12, R21 ;  /* 0x000000150c0c7221 */ /* 0x000fc60000010000 */
[----:B------:R-:W-:Y:S01]  /*1030*/  FADD.FTZ R39, R39, R22 ;  /* 0x0000001627277221 */ /* 0x000fe20000010000 */
[----:B------:R-:W-:-:S03]  /*1040*/  FADD.FTZ R12, R12, R23 ;  /* 0x000000170c0c7221 */ /* 0x000fc60000010000 */
[----:B------:R-:W-:Y:S01]  /*1050*/  FADD.FTZ R24, R39, R24 ;  /* 0x0000001827187221 */ /* 0x000fe20000010000 */
[----:B------:R-:W-:-:S07]  /*1060*/  FADD.FTZ R25, R12, R25 ;  /* 0x000000190c197221 */ /* 0x000fce0000010000 */
.L_x_150:
[----:B------:R-:W-:Y:S05]  /*1070*/  BSYNC.RECONVERGENT B0 ;  /* 0x0000000000007941 */ /* 0x000fea0003800200 */
.L_x_149:
[----:B------:R-:W-:Y:S06]  /*1080*/  BAR.SYNC.DEFER_BLOCKING 0x0 ;  /* 0x0000000000007b1d */ /* 0x000fec0000010000 */
[----:B------:R-:W-:Y:S04]  /*1090*/  BSSY.RECONVERGENT B0, `(.L_x_151) ;  /* 0x00000f3000007945 */ /* 0x000fe80003800200 */
[----:B------:R-:W-:Y:S05]  /*10a0*/  @P5 BRA `(.L_x_152) ;  /* 0x0000000c00c45947 */ /* 0x000fea0003800000 */
[----:B01----:R-:W0:Y:S01]  /*10b0*/  LDS.128 R12, [R31+0x50] ;  /* 0x000050001f0c7984 */ /* 0x003e220000000c00 */
[----:B------:R-:W-:-:S03]  /*10c0*/  UMOV UR6, 0x1e0 ;  /* 0x000001e000067882 */ /* 0x000fc60000000000 */
[----:B------:R-:W1:Y:S04]  /*10d0*/  LDS.128 R16, [R31+0xa0] ;  /* 0x0000a0001f107984 */ /* 0x000e680000000c00 */
[----:B------:R-:W4:Y:S01]  /*10e0*/  LDS.128 R20, [R31+0xf0] ;  /* 0x0000f0001f147984 */ /* 0x000f220000000c00 */
[----:B0-----:R-:W-:Y:S01]  /*10f0*/  FADD.FTZ R39, R8, R12 ;  /* 0x0000000c08277221 */ /* 0x001fe20000010000 */
[----:B--2---:R-:W-:Y:S01]  /*1100*/  FADD.FTZ R8, R9, R13 ;  /* 0x0000000d09087221 */ /* 0x004fe20000010000 */
[----:B------:R-:W-:Y:S01]  /*1110*/  FADD.FTZ R9, R10, R14 ;  /* 0x0000000e0a097221 */ /* 0x000fe20000010000 */
[----:B------:R-:W-:Y:S01]  /*1120*/  FADD.FTZ R10, R11, R15 ;  /* 0x0000000f0b0a7221 */ /* 0x000fe20000010000 */
[----:B-1----:R-:W-:Y:S01]  /*1130*/  FADD.FTZ R39, R39, R16 ;  /* 0x0000001027277221 */ /* 0x002fe20000010000 */
[----:B------:R-:W-:Y:S01]  /*1140*/  FADD.FTZ R8, R8, R17 ;  /* 0x0000001108087221 */ /* 0x000fe20000010000 */
[----:B------:R-:W0:Y:S01]  /*1150*/  LDS.128 R12, [R31+0x140] ;  /* 0x000140001f0c7984 */ /* 0x000e220000000c00 */
[----:B------:R-:W-:Y:S01]  /*1160*/  FADD.FTZ R17, R9, R18 ;  /* 0x0000001209117221 */ /* 0x000fe20000010000 */
[----:B------:R-:W-:Y:S01]  /*1170*/  FADD.FTZ R16, R10, R19 ;  /* 0x000000130a107221 */ /* 0x000fe20000010000 */
[----:B----4-:R-:W-:Y:S01]  /*1180*/  FADD.FTZ R18, R8, R21 ;  /* 0x0000001508127221 */ /* 0x010fe20000010000 */
[----:B------:R-:W-:Y:S01]  /*1190*/  FADD.FTZ R39, R39, R20 ;  /* 0x0000001427277221 */ /* 0x000fe20000010000 */
[----:B------:R-:W1:Y:S01]  /*11a0*/  LDS.128 R8, [R31+0x190] ;  /* 0x000190001f087984 */ /* 0x000e620000000c00 */
[----:B------:R-:W-:Y:S01]  /*11b0*/  FADD.FTZ R17, R17, R22 ;  /* 0x0000001611117221 */ /* 0x000fe20000010000 */
[----:B------:R-:W-:Y:S01]  /*11c0*/  FADD.FTZ R16, R16, R23 ;  /* 0x0000001710107221 */ /* 0x000fe20000010000 */
[----:B0-----:R-:W-:Y:S01]  /*11d0*/  FADD.FTZ R39, R39, R12 ;  /* 0x0000000c27277221 */ /* 0x001fe20000010000 */
[----:B------:R-:W-:Y:S01]  /*11e0*/  FADD.FTZ R18, R18, R13 ;  /* 0x0000000d12127221 */ /* 0x000fe20000010000 */
[----:B------:R-:W-:Y:S01]  /*11f0*/  FADD.FTZ R21, R17, R14 ;  /* 0x0000000e11157221 */ /* 0x000fe20000010000 */
[----:B------:R-:W-:-:S02]  /*1200*/  FADD.FTZ R20, R16, R15 ;  /* 0x0000000f10147221 */ /* 0x000fc40000010000 */
[----:B------:R-:W0:Y:S01]  /*1210*/  LDS.128 R12, [R31+0x1e0] ;  /* 0x0001e0001f0c7984 */ /* 0x000e220000000c00 */
[----:B-1----:R-:W-:Y:S01]  /*1220*/  FADD.FTZ R39, R39, R8 ;  /* 0x0000000827277221 */ /* 0x002fe20000010000 */
[----:B------:R-:W-:Y:S01]  /*1230*/  FADD.FTZ R8, R18, R9 ;  /* 0x0000000912087221 */ /* 0x000fe20000010000 */
[----:B------:R-:W-:Y:S01]  /*1240*/  FADD.FTZ R20, R20, R11 ;  /* 0x0000000b14147221 */ /* 0x000fe20000010000 */
[----:B------:R-:W1:Y:S01]  /*1250*/  LDS.128 R16, [R31+0x230] ;  /* 0x000230001f107984 */ /* 0x000e620000000c00 */
[----:B------:R-:W-:Y:S01]  /*1260*/  FADD.FTZ R21, R21, R10 ;  /* 0x0000000a15157221 */ /* 0x000fe20000010000 */
        /* <DEDUP_REMOVED lines=8> */
[----:B------:R-:W-:-:S07]  /*12f0*/  IADD3 R20, PT, PT, R31, 0x1e0, RZ ;  /* 0x000001e01f147810 */ /* 0x000fce0007ffe0ff */
.L_x_153:
[----:B------:R-:W0:Y:S01]  /*1300*/  LDS.128 R16, [R20+0xa0] ;  /* 0x0000a00014107984 */ /* 0x000e220000000c00 */
[----:B------:R-:W-:-:S03]  /*1310*/  UIADD3 UR6, UPT, UPT, UR6, 0xc80, URZ ;  /* 0x00000c8006067890 */ /* 0x000fc6000fffe0ff */
[----:B------:R-:W1:Y:S01]  /*1320*/  LDS.128 R12, [R20+0xf0] ;  /* 0x0000f000140c7984 */ /* 0x000e620000000c00 */
[----:B------:R-:W-:Y:S01]  /*1330*/  UISETP.NE.AND UP0, UPT, UR6, 0x2760, UPT ;  /* 0x000027600600788c */ /* 0x000fe2000bf05270 */
        /* <DEDUP_REMOVED lines=9> */
[----:B------:R-:W1:Y:S01]  /*13d0*/  LDS.128 R8, [R20+0x190] ;  /* 0x0001900014087984 */ /* 0x000e620000000c00 */
        /* <DEDUP_REMOVED lines=165> */
[----:B------:R-:W-:Y:S01]  /*1e30*/  FADD.FTZ R21, R21, R8 ;  /* 0x0000000815157221 */ /* 0x000fe20000010000 */
[----:B------:R-:W0:Y:S01]  /*1e40*/  LDS.128 R12, [R20+0xbe0] ;  /* 0x000be000140c7984 */ /* 0x000e220000000c00 */
[----:B------:R-:W-:Y:S01]  /*1e50*/  FADD.FTZ R19, R17, R10 ;  /* 0x0000000a11137221 */ /* 0x000fe20000010000 */
[----:B------:R-:W-:-:S02]  /*1e60*/  FADD.FTZ R22, R22, R11 ;  /* 0x0000000b16167221 */ /* 0x000fc40000010000 */
[----:B------:R-:W1:Y:S01]  /*1e70*/  LDS.128 R8, [R20+0xc30] ;  /* 0x000c300014087984 */ /* 0x000e620000000c00 */
[----:B0-----:R-:W-:Y:S01]  /*1e80*/  FADD.FTZ R17, R12, R21 ;  /* 0x000000150c117221 */ /* 0x001fe20000010000 */
[----:B------:R-:W-:Y:S01]  /*1e90*/  FADD.FTZ R12, R13, R16 ;  /* 0x000000100d0c7221 */ /* 0x000fe20000010000 */
[----:B------:R-:W-:Y:S01]  /*1ea0*/  FADD.FTZ R19, R14, R19 ;  /* 0x000000130e137221 */ /* 0x000fe20000010000 */
[----:B------:R-:W-:Y:S01]  /*1eb0*/  FADD.FTZ R22, R15, R22 ;  /* 0x000000160f167221 */ /* 0x000fe20000010000 */
[----:B-1----:R-:W-:Y:S01]  /*1ec0*/  FADD.FTZ R21, R17, R8 ;  /* 0x0000000811157221 */ /* 0x002fe20000010000 */
[----:B------:R-:W-:Y:S01]  /*1ed0*/  FADD.FTZ R8, R12, R9 ;  /* 0x000000090c087221 */ /* 0x000fe20000010000 */
[----:B------:R-:W-:Y:S01]  /*1ee0*/  FADD.FTZ R9, R19, R10 ;  /* 0x0000000a13097221 */ /* 0x000fe20000010000 */
[----:B------:R-:W0:Y:S01]  /*1ef0*/  LDS.128 R12, [R20+0xc80] ;  /* 0x000c8000140c7984 */ /* 0x000e220000000c00 */
[----:B------:R-:W-:-:S03]  /*1f00*/  FADD.FTZ R22, R22, R11 ;  /* 0x0000000b16167221 */ /* 0x000fc60000010000 */
[----:B------:R1:W2:Y:S02]  /*1f10*/  LDS.128 R16, [R20+0xcd0] ;  /* 0x000cd00014107984 */ /* 0x0002a40000000c00 */
[----:B-1----:R-:W-:Y:S01]  /*1f20*/  IADD3 R20, PT, PT, R20, 0xc80, RZ ;  /* 0x00000c8014147810 */ /* 0x002fe20007ffe0ff */
[----:B0-----:R-:W-:Y:S01]  /*1f30*/  FADD.FTZ R10, R8, R13 ;  /* 0x0000000d080a7221 */ /* 0x001fe20000010000 */
[----:B------:R-:W-:Y:S01]  /*1f40*/  FADD.FTZ R11, R9, R14 ;  /* 0x0000000e090b7221 */ /* 0x000fe20000010000 */
[----:B------:R-:W-:Y:S01]  /*1f50*/  FADD.FTZ R21, R21, R12 ;  /* 0x0000000c15157221 */ /* 0x000fe20000010000 */
[----:B------:R-:W-:Y:S01]  /*1f60*/  FADD.FTZ R22, R22, R15 ;  /* 0x0000000f16167221 */ /* 0x000fe20000010000 */
[----:B--2---:R-:W-:Y:S01]  /*1f70*/  FADD.FTZ R9, R10, R17 ;  /* 0x000000110a097221 */ /* 0x004fe20000010000 */
[----:B------:R-:W-:Y:S01]  /*1f80*/  FADD.FTZ R10, R11, R18 ;  /* 0x000000120b0a7221 */ /* 0x000fe20000010000 */
[----:B------:R-:W-:Y:S01]  /*1f90*/  FADD.FTZ R8, R21, R16 ;  /* 0x0000001015087221 */ /* 0x000fe20000010000 */
[----:B------:R-:W-:Y:S01]  /*1fa0*/  FADD.FTZ R11, R22, R19 ;  /* 0x00000013160b7221 */ /* 0x000fe20000010000 */
[----:B------:R-:W-:Y:S06]  /*1fb0*/  BRA.U UP0, `(.L_x_153) ;  /* 0xfffffff100d07547 */ /* 0x000fec000b83ffff */
.L_x_152:
[----:B------:R-:W-:Y:S05]  /*1fc0*/  BSYNC.RECONVERGENT B0 ;  /* 0x0000000000007941 */ /* 0x000fea0003800200 */
.L_x_151:
[----:B------:R-:W-:Y:S04]  /*1fd0*/  BSSY.RECONVERGENT B0, `(.L_x_154) ;  /* 0x000001d000007945 */ /* 0x000fe80003800200 */
[----:B------:R-:W-:Y:S05]  /*1fe0*/  @P5 BRA `(.L_x_155) ;  /* 0x00000000006c5947 */ /* 0x000fea0003800000 */
[----:B0-----:R-:W1:Y:S08]  /*1ff0*/  LDC.64 R12, c[0x0][0x3f8] ;  /* 0x0000fe00ff0c7b82 */ /* 0x001e700000000a00 */
[----:B------:R-:W0:Y:S01]  /*2000*/  LDC.64 R18, c[0x0][0x3d8] ;  /* 0x0000f600ff127b82 */ /* 0x000e220000000a00 */
[----:B-1----:R-:W-:Y:S01]  /*2010*/  IMAD.WIDE.U32 R14, R12, 0x3, RZ ;  /* 0x000000030c0e7825 */ /* 0x002fe200078e00ff */
[----:B------:R-:W-:-:S02]  /*2020*/  LEA R21, R13, R13, 0x1 ;  /* 0x0000000d0d157211 */ /* 0x000fc400078e08ff */
[----:B------:R-:W-:Y:S02]  /*2030*/  LEA.HI R23, P1, R13, R12, RZ, 0x1 ;  /* 0x0000000c0d177211 */ /* 0x000fe400078308ff */
[----:B------:R-:W-:Y:S01]  /*2040*/  IADD3 R21, PT, PT, R15, R21, RZ ;  /* 0x000000150f157210 */ /* 0x000fe20007ffe0ff */
[----:B------:R-:W-:Y:S01]  /*2050*/  IMAD R15, R4, 0x5, R27 ;  /* 0x00000005040f7824 */ /* 0x000fe200078e021b */
[----:B------:R-:W-:Y:S02]  /*2060*/  IADD3.X R4, PT, PT, RZ, R13, RZ, P1, !PT ;  /* 0x0000000dff047210 */ /* 0x000fe40000ffe4ff */
[----:B------:R-:W-:Y:S01]  /*2070*/  LEA.HI R14, P4, R21, R14, RZ, 0x1 ;  /* 0x0000000e150e7211 */ /* 0x000fe200078908ff */
[----:B0-----:R-:W-:Y:S01]  /*2080*/  IMAD.WIDE R18, R15, 0x4, R18 ;  /* 0x000000040f127825 */ /* 0x001fe200078e0212 */
        /* <DEDUP_REMOVED lines=17> */
.L_x_155:
[----:B------:R-:W-:Y:S05]  /*21a0*/  BSYNC.RECONVERGENT B0 ;  /* 0x0000000000007941 */ /* 0x000fea0003800200 */
.L_x_154:
        /* <DEDUP_REMOVED lines=11> */
[----:B--2-4-:R-:W2:Y:S01]  /*2260*/  LDC.64 R8, c[0x0][0x3c8] ;  /* 0x0000f200ff087b82 */ /* 0x014ea20000000a00 */
[----:B------:R-:W-:Y:S01]  /*2270*/  MOV R4, UR4 ;  /* 0x0000000400047c02 */ /* 0x000fe20008000f00 */
[----:B------:R-:W-:Y:S02]  /*2280*/  UIADD3 UR18, UPT, UPT, UR13, UR12, URZ ;  /* 0x0000000c0d127290 */ /* 0x000fe4000fffe0ff */
[----:B------:R-:W-:Y:S01]  /*2290*/  UIMAD UR6, UR19, UR21, UR12 ;  /* 0x00000015130672a4 */ /* 0x000fe2000f8e020c */
[----:B------:R-:W-:-:S03]  /*22a0*/  LOP3.LUT P1, R4, R4, 0x2, RZ, 0xc0, !PT ;  /* 0x0000000204047812 */ /* 0x000fc6000782c0ff */
[----:B------:R-:W-:Y:S01]  /*22b0*/  UIMAD.WIDE.U32 UR6, UR6, 0x8, UR8 ;  /* 0x00000008060678a5 */ /* 0x000fe2000f8e0008 */
[----:B-1----:R-:W-:Y:S02]  /*22c0*/  SEL R15, RZ, UR20, P1 ;  /* 0x00000014ff0f7c07 */ /* 0x002fe40008800000 */
[----:B------:R-:W-:Y:S02]  /*22d0*/  MOV R11, UR18 ;  /* 0x00000012000b7c02 */ /* 0x000fe40008000f00 */
[----:B------:R-:W-:Y:S02]  /*22e0*/  ISETP.NE.AND P1, PT, R15, -0x1, PT ;  /* 0xffffffff0f00780c */ /* 0x000fe40003f25270 */
[----:B------:R-:W-:Y:S02]  /*22f0*/  MOV R10, UR6 ;  /* 0x00000006000a7c02 */ /* 0x000fe40008000f00 */
[----:B0-----:R-:W-:Y:S01]  /*2300*/  IADD3 R13, PT, PT, -R4, 0x1, RZ ;  /* 0x00000001040d7810 */ /* 0x001fe20007ffe1ff */
[----:B--2---:R-:W-:Y:S01]  /*2310*/  IMAD.WIDE.U32 R8, R11, 0x4, R8 ;  /* 0x000000040b087825 */ /* 0x004fe200078e0008 */
[----:B------:R-:W-:-:S05]  /*2320*/  MOV R11, UR7 ;  /* 0x00000007000b7c02 */ /* 0x000fca0008000f00 */
[----:B------:R0:W-:Y:S01]  /*2330*/  STG.E.64 desc[UR14][R10.64], R24 ;  /* 0x000000180a007986 */ /* 0x0001e2000c101b0e */
[----:B------:R-:W-:Y:S06]  /*2340*/  MEMBAR.ALL.GPU ;  /* 0x0000000000007992 */ /* 0x000fec000000a000 */
[----:B------:R-:W-:-:S00]  /*2350*/  ERRBAR ;  /* 0x00000000000079ab */ /* 0x000fc00000000000 */
[----:B------:R-:W-:Y:S06]  /*2360*/  CGAERRBAR ;  /* 0x00000000000075ab */ /* 0x000fec0000000000 */
[----:B------:R0:W-:Y:S01]  /*2370*/  REDG.E.ADD.S32.STRONG.GPU desc[UR14][R8.64], R13 ;  /* 0x0000000d0800798e */ /* 0x0001e2000c12e30e */
[----:B------:R-:W-:Y:S05]  /*2380*/  @!P1 BRA `(.L_x_157) ;  /* 0x0000000000149947 */ /* 0x000fea0003800000 */
.L_x_158:
[----:B------:R-:W2:Y:S04]  /*2390*/  LDG.E.STRONG.GPU R4, desc[UR14][R8.64] ;  /* 0x0000000e08047981 */ /* 0x000ea8000c1ef900 */
[----:B--2---:R-:W-:Y:S01]  /*23a0*/  CCTL.IVALL ;  /* 0x00000000ff00798f */ /* 0x004fe20002000000 */
[----:B------:R-:W-:Y:S05]  /*23b0*/  YIELD ;  /* 0x0000000000007946 */ /* 0x000fea0003800000 */
[----:B------:R-:W-:-:S13]  /*23c0*/  ISETP.NE.AND P1, PT, R4, R15, PT ;  /* 0x0000000f0400720c */ /* 0x000fda0003f25270 */
[----:B------:R-:W-:Y:S05]  /*23d0*/  @P1 BRA `(.L_x_158) ;  /* 0xfffffffc00ec1947 */ /* 0x000fea000383ffff */
.L_x_157:
[----:B------:R-:W-:Y:S05]  /*23e0*/  WARPSYNC.ALL ;  /* 0x0000000000007948 */ /* 0x000fea0003800000 */
[----:B------:R-:W-:Y:S01]  /*23f0*/  BAR.SYNC.DEFER_BLOCKING 0x0 ;  /* 0x0000000000007b1d */ /* 0x000fe20000010000 */
[----:B------:R-:W-:-:S05]  /*2400*/  HFMA2 R4, -RZ, RZ, 0, 0 ;  /* 0x00000000ff047431 */ /* 0x000fca00000001ff */
[----:B------:R-:W-:Y:S05]  /*2410*/  @!P4 BRA `(.L_x_159) ;  /* 0x000000040028c947 */ /* 0x000fea0003800000 */
[----:B------:R-:W-:-:S07]  /*2420*/  MOV R4, RZ ;  /* 0x000000ff00047202 */ /* 0x000fce0000000f00 */
.L_x_160:
[C---:B------:R-:W-:Y:S02]  /*2430*/  ISETP.EQ.OR P4, PT, R4.reuse, UR19, P3 ;  /* 0x0000001304007c0c */ /* 0x040fe40009f82670 */
[C---:B0-2-4-:R-:W-:Y:S02]  /*2440*/  IADD3 R10, PT, PT, R4.reuse, 0x1, RZ ;  /* 0x00000001040a7810 */ /* 0x055fe40007ffe0ff */
[----:B------:R-:W-:Y:S02]  /*2450*/  IADD3 R14, PT, PT, R4, 0x2, RZ ;  /* 0x00000002040e7810 */ /* 0x000fe40007ffe0ff */
[----:B------:R-:W-:Y:S02]  /*2460*/  ISETP.EQ.OR P5, PT, R10, UR19, P3 ;  /* 0x000000130a007c0c */ /* 0x000fe40009fa2670 */
[----:B------:R-:W-:Y:S02]  /*2470*/  MOV R9, UR21 ;  /* 0x0000001500097c02 */ /* 0x000fe40008000f00 */
[----:B------:R-:W-:-:S02]  /*2480*/  ISETP.EQ.OR P6, PT, R14, UR19, P3 ;  /* 0x000000130e007c0c */ /* 0x000fc40009fc2670 */
[C---:B------:R-:W-:Y:S01]  /*2490*/  IADD3 R12, PT, PT, R4.reuse, 0x3, RZ ;  /* 0x00000003040c7810 */ /* 0x040fe20007ffe0ff */
[----:B------:R-:W-:Y:S01]  /*24a0*/  @!P4 IMAD R8, R4, R9, UR12 ;  /* 0x0000000c0408ce24 */ /* 0x000fe2000f8e0209 */
[----:B------:R-:W-:Y:S02]  /*24b0*/  MOV R11, 0x8 ;  /* 0x00000008000b7802 */ /* 0x000fe40000000f00 */
[----:B------:R-:W-:Y:S02]  /*24c0*/  MOV R13, UR21 ;  /* 0x00000015000d7c02 */ /* 0x000fe40008000f00 */
[----:B------:R-:W-:Y:S01]  /*24d0*/  ISETP.EQ.OR P1, PT, R12, UR19, P3 ;  /* 0x000000130c007c0c */ /* 0x000fe20009f22670 */
[----:B------:R-:W-:Y:S01]  /*24e0*/  @!P4 IMAD.WIDE.U32 R8, R8, R11, UR8 ;  /* 0x000000080808ce25 */ /* 0x000fe2000f8e000b */
[----:B-1----:R-:W-:Y:S02]  /*24f0*/  MOV R15, UR21 ;  /* 0x00000015000f7c02 */ /* 0x002fe40008000f00 */
[----:B------:R-:W-:Y:S01]  /*2500*/  MOV R17, UR21 ;  /* 0x0000001500117c02 */ /* 0x000fe20008000f00 */
[----:B------:R-:W-:-:S02]  /*2510*/  @!P5 IMAD R10, R10, R13, UR12 ;  /* 0x0000000c0a0ade24 */ /* 0x000fc4000f8e020d */
[----:B------:R-:W-:Y:S02]  /*2520*/  HFMA2 R13, -RZ, RZ, 0, 4.76837158203125e-07 ;  /* 0x00000008ff0d7431 */ /* 0x000fe400000001ff */
[----:B------:R-:W-:Y:S01]  /*2530*/  @!P6 IMAD R14, R14, R15, UR12 ;  /* 0x0000000c0e0eee24 */ /* 0x000fe2000f8e020f */
[----:B------:R-:W-:Y:S01]  /*2540*/  MOV R15, 0x8 ;  /* 0x00000008000f7802 */ /* 0x000fe20000000f00 */
[----:B------:R-:W3:Y:S01]  /*2550*/  @!P4 LDG.E.64 R8, desc[UR14][R8.64] ;  /* 0x0000000e0808c981 */ /* 0x000ee2000c1e1b00 */
[----:B------:R-:W-:-:S04]  /*2560*/  @!P5 IMAD.WIDE.U32 R10, R10, R13, UR8 ;  /* 0x000000080a0ade25 */ /* 0x000fc8000f8e000d */
[----:B------:R-:W-:Y:S02]  /*2570*/  @!P1 IMAD R12, R12, R17, UR12 ;  /* 0x0000000c0c0c9e24 */ /* 0x000fe4000f8e0211 */
[----:B------:R-:W-:Y:S01]  /*2580*/  @!P6 IMAD.WIDE.U32 R14, R14, R15, UR8 ;  /* 0x000000080e0eee25 */ /* 0x000fe2000f8e000f */
[----:B------:R-:W2:Y:S03]  /*2590*/  @!P5 LDG.E.64 R10, desc[UR14][R10.64] ;  /* 0x0000000e0a0ad981 */ /* 0x000ea6000c1e1b00 */
[----:B------:R-:W-:Y:S02]  /*25a0*/  @!P1 IMAD.WIDE.U32 R12, R12, R13, UR8 ;  /* 0x000000080c0c9e25 */ /* 0x000fe4000f8e000d */
[----:B------:R-:W4:Y:S04]  /*25b0*/  @!P6 LDG.E.64 R14, desc[UR14][R14.64] ;  /* 0x0000000e0e0ee981 */ /* 0x000f28000c1e1b00 */
[----:B------:R-:W5:Y:S01]  /*25c0*/  @!P1 LDG.E.64 R12, desc[UR14][R12.64] ;  /* 0x0000000e0c0c9981 */ /* 0x000f62000c1e1b00 */
[----:B---3--:R-:W-:Y:S01]  /*25d0*/  @!P4 FADD.FTZ R24, R24, R8 ;  /* 0x000000081818c221 */ /* 0x008fe20000010000 */
[C---:B------:R-:W-:Y:S01]  /*25e0*/  IADD3 R8, PT, PT, R4.reuse, 0x4, RZ ;  /* 0x0000000404087810 */ /* 0x040fe20007ffe0ff */
[----:B------:R-:W-:Y:S01]  /*25f0*/  @!P4 FADD.FTZ R25, R25, R9 ;  /* 0x000000091919c221 */ /* 0x000fe20000010000 */
[----:B------:R-:W-:-:S02]  /*2600*/  IADD3 R9, PT, PT, R4, 0x5, RZ ;  /* 0x0000000504097810 */ /* 0x000fc40007ffe0ff */
[----:B------:R-:W-:Y:S01]  /*2610*/  ISETP.EQ.OR P4, PT, R8, UR19, P3 ;  /* 0x0000001308007c0c */ /* 0x000fe20009f82670 */
[----:B--2---:R-:W-:Y:S01]  /*2620*/  @!P5 FADD.FTZ R24, R24, R10 ;  /* 0x0000000a1818d221 */ /* 0x004fe20000010000 */
[----:B------:R-:W-:Y:S01]  /*2630*/  @!P5 FADD.FTZ R25, R25, R11 ;  /* 0x0000000b1919d221 */ /* 0x000fe20000010000 */
[----:B------:R-:W-:Y:S02]  /*2640*/  ISETP.EQ.OR P5, PT, R9, UR19, P3 ;  /* 0x0000001309007c0c */ /* 0x000fe40009fa2670 */
        /* <DEDUP_REMOVED lines=8> */
[----:B------:R-:W-:Y:S01]  /*26d0*/  HFMA2 R13, -RZ, RZ, 0, 4.76837158203125e-07 ;  /* 0x00000008ff0d7431 */ /* 0x000fe200000001ff */
[----:B------:R-:W-:Y:S01]  /*26e0*/  MOV R12, UR21 ;  /* 0x00000015000c7c02 */ /* 0x000fe20008000f00 */
[----:B------:R-:W-:Y:S01]  /*26f0*/  @!P4 IMAD R8, R8, R11, UR12 ;  /* 0x0000000c0808ce24 */ /* 0x000fe2000f8e020b */
[----:B------:R-:W-:-:S03]  /*2700*/  ISETP.EQ.OR P1, PT, R14, UR19, P3 ;  /* 0x000000130e007c0c */ /* 0x000fc60009f22670 */
[----:B------:R-:W-:Y:S01]  /*2710*/  @!P5 IMAD R12, R9, R12, UR12 ;  /* 0x0000000c090cde24 */ /* 0x000fe2000f8e020c */
[----:B------:R-:W-:Y:S01]  /*2720*/  MOV R15, UR21 ;  /* 0x00000015000f7c02 */ /* 0x000fe20008000f00 */
[----:B------:R-:W-:Y:S01]  /*2730*/  @!P4 IMAD.WIDE.U32 R8, R8, R13, UR8 ;  /* 0x000000080808ce25 */ /* 0x000fe2000f8e000d */
[----:B------:R-:W-:-:S03]  /*2740*/  MOV R11, 0x8 ;  /* 0x00000008000b7802 */ /* 0x000fc60000000f00 */
[----:B------:R-:W-:Y:S02]  /*2750*/  @!P6 IMAD R10, R10, R15, UR12 ;  /* 0x0000000c0a0aee24 */ /* 0x000fe4000f8e020f */
[----:B------:R-:W-:Y:S01]  /*2760*/  HFMA2 R15, -RZ, RZ, 0, 4.76837158203125e-07 ;  /* 0x00000008ff0f7431 */ /* 0x000fe200000001ff */
        /* <DEDUP_REMOVED lines=21> */
.L_x_159:
[----:B------:R-:W-:-:S04]  /*28c0*/  ULOP3.LUT UR6, UR20, 0x7, URZ, 0xc0, !UPT ;  /* 0x0000000714067892 */ /* 0x000fc8000f8ec0ff */
[----:B------:R-:W-:-:S09]  /*28d0*/  UISETP.NE.AND UP0, UPT, UR6, URZ, UPT ;  /* 0x000000ff0600728c */ /* 0x000fd2000bf05270 */
[----:B------:R-:W-:Y:S05]  /*28e0*/  BRA.U !UP0, `(.L_x_156) ;  /* 0x0000000508287547 */ /* 0x000fea000b800000 */
[----:B------:R-:W-:Y:S02]  /*28f0*/  UIADD3 UR6, UPT, UPT, UR6, -0x1, URZ ;  /* 0xffffffff06067890 */ /* 0x000fe4000fffe0ff */
[----:B------:R-:W-:Y:S02]  /*2900*/  ULOP3.LUT UP1, UR7, UR20, 0x3, URZ, 0xc0, !UPT ;  /* 0x0000000314077892 */ /* 0x000fe4000f82c0ff */
[----:B------:R-:W-:-:S09]  /*2910*/  UISETP.GE.U32.AND UP0, UPT, UR6, 0x3, UPT ;  /* 0x000000030600788c */ /* 0x000fd2000bf06070 */
[----:B------:R-:W-:Y:S05]  /*2920*/  BRA.U !UP0, `(.L_x_161) ;  /* 0x00000001088c7547 */ /* 0x000fea000b800000 */
[C---:B----4-:R-:W-:Y:S01]  /*2930*/  IADD3 R12, PT, PT, R4.reuse, 0x1, RZ ;  /* 0x00000001040c7810 */ /* 0x050fe20007ffe0ff */
[----:B0-2---:R-:W-:Y:S01]  /*2940*/  HFMA2 R11, -RZ, RZ, 0, 4.76837158203125e-07 ;  /* 0x00000008ff0b7431 */ /* 0x005fe200000001ff */
[----:B------:R-:W-:Y:S02]  /*2950*/  ISETP.EQ.OR P1, PT, R4, UR19, P3 ;  /* 0x0000001304007c0c */ /* 0x000fe40009f22670 */
[----:B------:R-:W-:Y:S02]  /*2960*/  ISETP.EQ.OR P4, PT, R12, UR19, P3 ;  /* 0x000000130c007c0c */ /* 0x000fe40009f82670 */
[C---:B------:R-:W-:Y:S02]  /*2970*/  IADD3 R10, PT, PT, R4.reuse, 0x2, RZ ;  /* 0x00000002040a7810 */ /* 0x040fe40007ffe0ff */
[----:B------:R-:W-:Y:S02]  /*2980*/  IADD3 R14, PT, PT, R4, 0x3, RZ ;  /* 0x00000003040e7810 */ /* 0x000fe40007ffe0ff */
[----:B------:R-:W-:-:S02]  /*2990*/  ISETP.EQ.OR P5, PT, R10, UR19, P3 ;  /* 0x000000130a007c0c */ /* 0x000fc40009fa2670 */
[----:B------:R-:W-:Y:S02]  /*29a0*/  MOV R9, UR21 ;  /* 0x0000001500097c02 */ /* 0x000fe40008000f00 */
[----:B------:R-:W-:Y:S02]  /*29b0*/  MOV R13, UR21 ;  /* 0x00000015000d7c02 */ /* 0x000fe40008000f00 */
[----:B------:R-:W-:Y:S01]  /*29c0*/  ISETP.EQ.OR P6, PT, R14, UR19, P3 ;  /* 0x000000130e007c0c */ /* 0x000fe20009fc2670 */
[----:B------:R-:W-:Y:S01]  /*29d0*/  @!P1 IMAD R8, R4, R9, UR12 ;  /* 0x0000000c04089e24 */ /* 0x000fe2000f8e0209 */
[----:B-1----:R-:W-:Y:S01]  /*29e0*/  MOV R15, UR21 ;  /* 0x00000015000f7c02 */ /* 0x002fe20008000f00 */
[----:B------:R-:W-:Y:S01]  /*29f0*/  @!P4 IMAD R12, R12, R13, UR12 ;  /* 0x0000000c0c0cce24 */ /* 0x000fe2000f8e020d */
[----:B------:R-:W-:Y:S01]  /*2a00*/  MOV R13, 0x8 ;  /* 0x00000008000d7802 */ /* 0x000fe20000000f00 */
[----:B------:R-:W-:Y:S01]  /*2a10*/  @!P1 IMAD.WIDE.U32 R8, R8, R11, UR8 ;  /* 0x0000000808089e25 */ /* 0x000fe2000f8e000b */
[----:B------:R-:W-:-:S03]  /*2a20*/  MOV R17, UR21 ;  /* 0x0000001500117c02 */ /* 0x000fc60008000f00 */
[----:B------:R-:W-:Y:S02]  /*2a30*/  @!P5 IMAD R10, R10, R15, UR12 ;  /* 0x0000000c0a0ade24 */ /* 0x000fe4000f8e020f */
[----:B------:R-:W-:Y:S01]  /*2a40*/  @!P4 IMAD.WIDE.U32 R12, R12, R13, UR8 ;  /* 0x000000080c0cce25 */ /* 0x000fe2000f8e000d */
[----:B------:R-:W3:Y:S03]  /*2a50*/  @!P1 LDG.E.64 R8, desc[UR14][R8.64] ;  /* 0x0000000e08089981 */ /* 0x000ee6000c1e1b00 */
[----:B------:R-:W-:Y:S02]  /*2a60*/  HFMA2 R15, -RZ, RZ, 0, 4.76837158203125e-07 ;  /* 0x00000008ff0f7431 */ /* 0x000fe400000001ff */
[----:B------:R-:W-:Y:S02]  /*2a70*/  @!P6 IMAD R14, R14, R17, UR12 ;  /* 0x0000000c0e0eee24 */ /* 0x000fe4000f8e0211 */
        /* <DEDUP_REMOVED lines=14> */
.L_x_161:
[----:B------:R-:W-:Y:S05]  /*2b60*/  BRA.U !UP1, `(.L_x_156) ;  /* 0x0000000109887547 */ /* 0x000fea000b800000 */
[----:B------:R-:W-:Y:S02]  /*2b70*/  UISETP.NE.AND UP0, UPT, UR7, 0x1, UPT ;  /* 0x000000010700788c */ /* 0x000fe4000bf05270 */
[----:B------:R-:W-:-:S06]  /*2b80*/  ULOP3.LUT UR6, UR20, 0x1, URZ, 0xc0, !UPT ;  /* 0x0000000114067892 */ /* 0x000fcc000f8ec0ff */
[----:B----4-:R-:W-:Y:S01]  /*2b90*/  MOV R12, UR6 ;  /* 0x00000006000c7c02 */ /* 0x010fe20008000f00 */
[----:B------:R-:W-:Y:S06]  /*2ba0*/  BRA.U !UP0, `(.L_x_162) ;  /* 0x0000000108487547 */ /* 0x000fec000b800000 */
[C---:B0-2---:R-:W-:Y:S02]  /*2bb0*/  IADD3 R10, PT, PT, R4.reuse, 0x1, RZ ;  /* 0x00000001040a7810 */ /* 0x045fe40007ffe0ff */
[----:B------:R-:W-:Y:S02]  /*2bc0*/  ISETP.EQ.OR P4, PT, R4, UR19, P3 ;  /* 0x0000001304007c0c */ /* 0x000fe40009f82670 */
[----:B------:R-:W-:Y:S02]  /*2bd0*/  ISETP.EQ.OR P1, PT, R10, UR19, P3 ;  /* 0x000000130a007c0c */ /* 0x000fe40009f22670 */
[----:B------:R-:W-:Y:S02]  /*2be0*/  MOV R9, UR21 ;  /* 0x0000001500097c02 */ /* 0x000fe40008000f00 */
[----:B------:R-:W-:Y:S02]  /*2bf0*/  MOV R13, UR21 ;  /* 0x00000015000d7c02 */ /* 0x000fe40008000f00 */
[----:B------:R-:W-:-:S05]  /*2c00*/  MOV R11, 0x8 ;  /* 0x00000008000b7802 */ /* 0x000fca0000000f00 */
[----:B------:R-:W-:Y:S02]  /*2c10*/  @!P4 IMAD R8, R4, R9, UR12 ;  /* 0x0000000c0408ce24 */ /* 0x000fe4000f8e0209 */
[----:B------:R-:W-:Y:S02]  /*2c20*/  @!P1 IMAD R10, R10, R13, UR12 ;  /* 0x0000000c0a0a9e24 */ /* 0x000fe4000f8e020d */
[----:B------:R-:W-:Y:S02]  /*2c30*/  HFMA2 R13, -RZ, RZ, 0, 4.76837158203125e-07 ;  /* 0x00000008ff0d7431 */ /* 0x000fe400000001ff */
[----:B------:R-:W-:-:S04]  /*2c40*/  @!P4 IMAD.WIDE.U32 R8, R8, R11, UR8 ;  /* 0x000000080808ce25 */ /* 0x000fc8000f8e000b */
[----:B------:R-:W-:Y:S02]  /*2c50*/  @!P1 IMAD.WIDE.U32 R10, R10, R13, UR8 ;  /* 0x000000080a0a9e25 */ /* 0x000fe4000f8e000d */
[----:B------:R-:W3:Y:S04]  /*2c60*/  @!P4 LDG.E.64 R8, desc[UR14][R8.64] ;  /* 0x0000000e0808c981 */ /* 0x000ee8000c1e1b00 */
[----:B------:R-:W2:Y:S01]  /*2c70*/  @!P1 LDG.E.64 R10, desc[UR14][R10.64] ;  /* 0x0000000e0a0a9981 */ /* 0x000ea2000c1e1b00 */
[----:B------:R-:W-:Y:S01]  /*2c80*/  IADD3 R4, PT, PT, R4, 0x2, RZ ;  /* 0x0000000204047810 */ /* 0x000fe20007ffe0ff */
[----:B---3--:R-:W-:Y:S01]  /*2c90*/  @!P4 FADD.FTZ R24, R24, R8 ;  /* 0x000000081818c221 */ /* 0x008fe20000010000 */
[----:B------:R-:W-:-:S03]  /*2ca0*/  @!P4 FADD.FTZ R25, R25, R9 ;  /* 0x000000091919c221 */ /* 0x000fc60000010000 */
[----:B--2---:R-:W-:Y:S01]  /*2cb0*/  @!P1 FADD.FTZ R24, R24, R10 ;  /* 0x0000000a18189221 */ /* 0x004fe20000010000 */
[----:B------:R-:W-:-:S07]  /*2cc0*/  @!P1 FADD.FTZ R25, R25, R11 ;  /* 0x0000000b19199221 */ /* 0x000fce0000010000 */
.L_x_162:
[----:B------:R-:W-:Y:S01]  /*2cd0*/  ISETP.EQ.OR P1, PT, R4, UR19, P3 ;  /* 0x0000001304007c0c */ /* 0x000fe20009f22670 */
[----:B------:R-:W-:Y:S03]  /*2ce0*/  BSSY.RECONVERGENT B0, `(.L_x_156) ;  /* 0x000000a000007945 */ /* 0x000fe60003800200 */
[----:B------:R-:W-:-:S13]  /*2cf0*/  ISETP.NE.U32.OR P1, PT, R12, 0x1, P1 ;  /* 0x000000010c00780c */ /* 0x000fda0000f25470 */
[----:B------:R-:W-:Y:S05]  /*2d00*/  @P1 BRA `(.L_x_163) ;  /* 0x00000000001c1947 */ /* 0x000fea0003800000 */
[----:B0-2---:R-:W-:Y:S02]  /*2d10*/  MOV R9, UR21 ;  /* 0x0000001500097c02 */ /* 0x005fe40008000f00 */
[----:B------:R-:W-:-:S03]  /*2d20*/  MOV R11, 0x8 ;  /* 0x00000008000b7802 */ /* 0x000fc60000000f00 */
[----:B------:R-:W-:-:S04]  /*2d30*/  IMAD R8, R4, R9, UR12 ;  /* 0x0000000c04087e24 */ /* 0x000fc8000f8e0209 */
[----:B------:R-:W-:-:S06]  /*2d40*/  IMAD.WIDE.U32 R8, R8, R11, UR8 ;  /* 0x0000000808087e25 */ /* 0x000fcc000f8e000b */
[----:B------:R-:W3:Y:S02]  /*2d50*/  LDG.E.64 R8, desc[UR14][R8.64] ;  /* 0x0000000e08087981 */ /* 0x000ee4000c1e1b00 */
[----:B---3--:R-:W-:Y:S01]  /*2d60*/  FADD.FTZ R24, R24, R8 ;  /* 0x0000000818187221 */ /* 0x008fe20000010000 */
[----:B------:R-:W-:-:S07]  /*2d70*/  FADD.FTZ R25, R25, R9 ;  /* 0x0000000919197221 */ /* 0x000fce0000010000 */
.L_x_163:
[----:B------:R-:W-:Y:S05]  /*2d80*/  BSYNC.RECONVERGENT B0 ;  /* 0x0000000000007941 */ /* 0x000fea0003800200 */
.L_x_156:
[----:B------:R-:W5:Y:S01]  /*2d90*/  S2UR UR7, SR_CgaCtaId ;  /* 0x00000000000779c3 */ /* 0x000f620000008800 */
[----:B------:R-:W-:Y:S02]  /*2da0*/  UMOV UR6, 0x400 ;  /* 0x0000040000067882 */ /* 0x000fe40000000000 */
[----:B-----5:R-:W-:-:S09]  /*2db0*/  ULEA UR6, UR7, UR6, 0x18 ;  /* 0x0000000607067291 */ /* 0x020fd2000f8ec0ff */
[----:B------:R1:W-:Y:S01]  /*2dc0*/  @!P3 STS.64 [UR6+0xc0], R24 ;  /* 0x0000c018ff00b988 */ /* 0x0003e20008000a06 */
[----:B------:R-:W-:Y:S06]  /*2dd0*/  BAR.SYNC.DEFER_BLOCKING 0x0 ;  /* 0x0000000000007b1d */ /* 0x000fec0000010000 */
[----:B0-2-4-:R-:W0:Y:S01]  /*2de0*/  LDS.64 R8, [UR6+0xc0] ;  /* 0x0000c006ff087984 */ /* 0x015e220008000a00 */
[----:B------:R-:W2:Y:S01]  /*2df0*/  LDCU UR6, c[0x0][0x42c] ;  /* 0x00008580ff0677ac */ /* 0x000ea20008000800 */
[----:B------:R-:W-:Y:S05]  /*2e00*/  @!P2 BRA `(.L_x_164) ;  /* 0x000000000048a947 */ /* 0x000fea0003800000 */
[----:B------:R-:W-:Y:S01]  /*2e10*/  FFMA.FTZ R30, R7, R2, R30 ;  /* 0x00000002071e7223 */ /* 0x000fe2000001001e */
[----:B------:R-:W-:-:S03]  /*2e20*/  FFMA.FTZ R32, R5, R0, R32 ;  /* 0x0000000005207223 */ /* 0x000fc60000010020 */
[----:B------:R-:W-:Y:S01]  /*2e30*/  FMUL.FTZ R12, R30, -1.4426950216293334961 ;  /* 0xbfb8aa3b1e0c7820 */ /* 0x000fe20000410000 */
[----:B------:R-:W-:-:S05]  /*2e40*/  FMUL.FTZ R4, R32, -1.4426950216293334961 ;  /* 0xbfb8aa3b20047820 */ /* 0x000fca0000410000 */
[----:B------:R-:W4:Y:S04]  /*2e50*/  MUFU.EX2 R12, R12 ;  /* 0x0000000c000c7308 */ /* 0x000f280000000800 */
[----:B------:R-:W5:Y:S01]  /*2e60*/  MUFU.EX2 R4, R4 ;  /* 0x0000000400047308 */ /* 0x000f620000000800 */
[----:B----4-:R-:W-:Y:S01]  /*2e70*/  FADD.FTZ R13, R12, 1 ;  /* 0x3f8000000c0d7421 */ /* 0x010fe20000010000 */
[----:B-----5:R-:W-:-:S05]  /*2e80*/  FADD.FTZ R10, R4, 1 ;  /* 0x3f800000040a7421 */ /* 0x020fca0000010000 */
[----:B------:R-:W4:Y:S08]  /*2e90*/  MUFU.RCP R13, R13 ;  /* 0x0000000d000d7308 */ /* 0x000f300000001000 */
[----:B------:R-:W1:Y:S01]  /*2ea0*/  MUFU.RCP R11, R10 ;  /* 0x0000000a000b7308 */ /* 0x000e620000001000 */
[----:B----4-:R-:W-:Y:S01]  /*2eb0*/  FADD.FTZ R17, -R13, 1 ;  /* 0x3f8000000d117421 */ /* 0x010fe20000010100 */
[----:B------:R-:W-:-:S03]  /*2ec0*/  FMUL.FTZ R26, R26, R13 ;  /* 0x0000000d1a1a7220 */ /* 0x000fc60000410000 */
[----:B------:R-:W-:Y:S01]  /*2ed0*/  FFMA.FTZ R17, R30, R17, 1 ;  /* 0x3f8000001e117423 */ /* 0x000fe20000010011 */
[----:B-1----:R-:W-:Y:S01]  /*2ee0*/  FADD.FTZ R15, -R11, 1 ;  /* 0x3f8000000b0f7421 */ /* 0x002fe20000010100 */
[----:B------:R-:W-:Y:S02]  /*2ef0*/  FMUL.FTZ R28, R28, R11 ;  /* 0x0000000b1c1c7220 */ /* 0x000fe40000410000 */
[----:B------:R-:W-:Y:S01]  /*2f00*/  FMUL.FTZ R26, R26, R17 ;  /* 0x000000111a1a7220 */ /* 0x000fe20000410000 */
[----:B------:R-:W-:-:S04]  /*2f10*/  FFMA.FTZ R15, R32, R15, 1 ;  /* 0x3f800000200f7423 */ /* 0x000fc8000001000f */
[----:B------:R-:W-:-:S07]  /*2f20*/  FMUL.FTZ R28, R28, R15 ;  /* 0x0000000f1c1c7220 */ /* 0x000fce0000410000 */
.L_x_164:
[----:B0-2---:R-:W-:Y:S01]  /*2f30*/  FMUL.FTZ R11, R8, UR6 ;  /* 0x00000006080b7c20 */ /* 0x005fe20008410000 */
[----:B------:R-:W-:Y:S01]  /*2f40*/  FMUL.FTZ R9, R9, UR6 ;  /* 0x0000000609097c20 */ /* 0x000fe20008410000 */
[----:B------:R-:W-:Y:S04]  /*2f50*/  BSSY.RECONVERGENT B0, `(.L_x_165) ;  /* 0x0000014000007945 */ /* 0x000fe80003800200 */
[----:B------:R-:W-:Y:S05]  /*2f60*/  @P0 BRA `(.L_x_166) ;  /* 0x0000000000480947 */ /* 0x000fea0003800000 */
[----:B------:R-:W0:Y:S01]  /*2f70*/  LDCU.64 UR8, c[0x0][0x3f8] ;  /* 0x00007f00ff0877ac */ /* 0x000e220008000a00 */
[----:B------:R-:W-:Y:S01]  /*2f80*/  SHF.R.S32.HI R4, RZ, 0x1f, R33 ;  /* 0x0000001fff047819 */ /* 0x000fe20000011421 */
[--C-:B------:R-:W-:Y:S01]  /*2f90*/  FFMA.FTZ R0, R0, R11, R9.reuse ;  /* 0x0000000b00007223 */ /* 0x100fe20000010009 */
[----:B------:R-:W-:Y:S01]  /*2fa0*/  MOV R35, R37 ;  /* 0x0000002500237202 */ /* 0x000fe20000000f00 */
[----:B------:R-:W2:Y:S01]  /*2fb0*/  LDCU.64 UR6, c[0x0][0x380] ;  /* 0x00007000ff0677ac */ /* 0x000ea20008000a00 */
        /* <DEDUP_REMOVED lines=9> */
[----:B--2---:R-:W-:-:S04]  /*3050*/  LEA R4, P0, R34, UR6, 0x1 ;  /* 0x0000000622047c11 */ /* 0x004fc8000f8008ff */
[----:B------:R-:W-:-:S04]  /*3060*/  IADD3 R5, PT, PT, R35, R5, RZ ;  /* 0x0000000523057210 */ /* 0x000fc80007ffe0ff */
[----:B------:R-:W-:-:S05]  /*3070*/  LEA.HI.X R5, R34, UR7, R5, 0x1, P0 ;  /* 0x0000000722057c11 */ /* 0x000fca00080f0c05 */
[----:B------:R0:W-:Y:S02]  /*3080*/  STG.E desc[UR14][R4.64], R7 ;  /* 0x0000000704007986 */ /* 0x0001e4000c10190e */
.L_x_166:
[----:B------:R-:W-:Y:S05]  /*3090*/  BSYNC.RECONVERGENT B0 ;  /* 0x0000000000007941 */ /* 0x000fea0003800200 */
.L_x_165:
[----:B------:R-:W-:Y:S02]  /*30a0*/  UIADD3 UR11, UPT, UPT, UR21, UR11, URZ ;  /* 0x0000000b150b7290 */ /* 0x000fe4000fffe0ff */
[----:B------:R-:W-:Y:S02]  /*30b0*/  UIADD3 UR4, UPT, UPT, UR4, 0x1, URZ ;  /* 0x0000000104047890 */ /* 0x000fe4000fffe0ff */
[----:B------:R-:W-:-:S09]  /*30c0*/  UISETP.GE.AND UP0, UPT, UR11, UR5, UPT ;  /* 0x000000050b00728c */ /* 0x000fd2000bf06270 */
[----:B------:R-:W-:Y:S05]  /*30d0*/  BRA.U !UP0, `(.L_x_167) ;  /* 0xffffffd1085c7547 */ /* 0x000fea000b83ffff */
.L_x_145:
[----:B0-----:R-:W0:Y:S01]  /*30e0*/  LDC R4, c[0x0][0x370] ;  /* 0x0000dc00ff047b82 */ /* 0x001e220000000800 */
[----:B------:R-:W-:Y:S01]  /*30f0*/  ISETP.NE.AND P2, PT, R27, RZ, PT ;  /* 0x000000ff1b00720c */ /* 0x000fe20003f45270 */
[----:B------:R-:W-:Y:S06]  /*3100*/  BSSY.RECONVERGENT B0, `(.L_x_168) ;  /* 0x0000011000007945 */ /* 0x000fec0003800200 */
[----:B------:R-:W2:Y:S08]  /*3110*/  LDC R7, c[0x0][0x374] ;  /* 0x0000dd00ff077b82 */ /* 0x000eb00000000800 */
[----:B------:R-:W4:Y:S01]  /*3120*/  LDC.64 R2, c[0x0][0x3c8] ;  /* 0x0000f200ff027b82 */ /* 0x000f220000000a00 */
[----:B0-----:R-:W-:-:S02]  /*3130*/  IADD3 R5, PT, PT, R4, -0x1, RZ ;  /* 0xffffffff04057810 */ /* 0x001fc40007ffe0ff */
[----:B------:R-:W-:Y:S02]  /*3140*/  ISETP.NE.AND P1, PT, R4, 0x1, PT ;  /* 0x000000010400780c */ /* 0x000fe40003f25270 */
[----:B--2---:R-:W-:-:S04]  /*3150*/  IADD3 R0, PT, PT, R7, -0x1, RZ ;  /* 0xffffffff07007810 */ /* 0x004fc80007ffe0ff */
[----:B------:R-:W-:Y:S02]  /*3160*/  ISETP.NE.AND P0, PT, R0, UR12, PT ;  /* 0x0000000c00007c0c */ /* 0x000fe4000bf05270 */
[----:B------:R-:W-:Y:S02]  /*3170*/  SHF.L.U32 R0, R7, 0x1, RZ ;  /* 0x0000000107007819 */ /* 0x000fe400000006ff */
[----:B------:R-:W-:Y:S02]  /*3180*/  ISETP.NE.OR P0, PT, R5, UR19, P0 ;  /* 0x0000001305007c0c */ /* 0x000fe40008705670 */
[----:B------:R-:W-:-:S05]  /*3190*/  SEL R5, R0, RZ, P1 ;  /* 0x000000ff00057207 */ /* 0x000fca0000800000 */
[----:B----4-:R-:W-:Y:S01]  /*31a0*/  IMAD.WIDE.U32 R2, R5, 0x4, R2 ;  /* 0x0000000405027825 */ /* 0x010fe200078e0002 */
[----:B------:R-:W-:Y:S06]  /*31b0*/  @P2 BRA `(.L_x_169) ;  /* 0x0000000000142947 */ /* 0x000fec0003800000 */
[----:B------:R-:W-:Y:S01]  /*31c0*/  HFMA2 R5, -RZ, RZ, 0, 5.9604644775390625e-08 ;  /* 0x00000001ff057431 */ /* 0x000fe200000001ff */
[----:B------:R-:W-:Y:S06]  /*31d0*/  MEMBAR.ALL.GPU ;  /* 0x0000000000007992 */ /* 0x000fec000000a000 */
[----:B------:R-:W-:-:S00]  /*31e0*/  ERRBAR ;  /* 0x00000000000079ab */ /* 0x000fc00000000000 */
[----:B------:R-:W-:Y:S06]  /*31f0*/  CGAERRBAR ;  /* 0x00000000000075ab */ /* 0x000fec0000000000 */
[----:B------:R0:W-:Y:S02]  /*3200*/  REDG.E.ADD.S32.STRONG.GPU desc[UR14][R2.64], R5 ;  /* 0x000000050200798e */ /* 0x0001e4000c12e30e */
.L_x_169:
[----:B------:R-:W-:Y:S05]  /*3210*/  BSYNC.RECONVERGENT B0 ;  /* 0x0000000000007941 */ /* 0x000fea0003800200 */
.L_x_168:
[----:B------:R-:W-:Y:S05]  /*3220*/  @P0 EXIT ;  /* 0x000000000000094d */ /* 0x000fea0003800000 */
[----:B------:R-:W-:Y:S05]  /*3230*/  @P2 BRA `(.L_x_170) ;  /* 0x0000000000202947 */ /* 0x000fea0003800000 */
[----:B------:R-:W-:-:S05]  /*3240*/  IMAD R0, R4, R7, RZ ;  /* 0x0000000704007224 */ /* 0x000fca00078e02ff */
[----:B------:R-:W-:-:S13]  /*3250*/  ISETP.NE.AND P0, PT, R0, -0x1, PT ;  /* 0xffffffff0000780c */ /* 0x000fda0003f05270 */
[----:B------:R-:W-:Y:S05]  /*3260*/  @!P0 BRA `(.L_x_170) ;  /* 0x0000000000148947 */ /* 0x000fea0003800000 */
.L_x_171:
[----:B0-----:R-:W2:Y:S04]  /*3270*/  LDG.E.STRONG.GPU R5, desc[UR14][R2.64] ;  /* 0x0000000e02057981 */ /* 0x001ea8000c1ef900 */
[----:B--2---:R-:W-:Y:S01]  /*3280*/  CCTL.IVALL ;  /* 0x00000000ff00798f */ /* 0x004fe20002000000 */
[----:B------:R-:W-:Y:S05]  /*3290*/  YIELD ;  /* 0x0000000000007946 */ /* 0x000fea0003800000 */
[----:B------:R-:W-:-:S13]  /*32a0*/  ISETP.NE.AND P0, PT, R5, R0, PT ;  /* 0x000000000500720c */ /* 0x000fda0003f05270 */
[----:B------:R-:W-:Y:S05]  /*32b0*/  @P0 BRA `(.L_x_171) ;  /* 0xfffffffc00ec0947 */ /* 0x000fea000383ffff */
.L_x_170:
[----:B------:R-:W-:Y:S05]  /*32c0*/  WARPSYNC.ALL ;  /* 0x0000000000007948 */ /* 0x000fea0003800000 */
[----:B------:R-:W2:Y:S02]  /*32d0*/  LDCU.64 UR10, c[0x0][0x3f8] ;  /* 0x00007f00ff0a77ac */ /* 0x000ea40008000a00 */
[----:B--2---:R-:W-:-:S04]  /*32e0*/  ULEA.HI UR8, UP0, UR11, UR10, URZ, 0x1 ;  /* 0x0000000a0b087291 */ /* 0x004fc8000f8108ff */
        /* <DEDUP_REMOVED lines=8> */
[----:B------:R-:W-:Y:S01]  /*3370*/  IADD3 R0, P1, PT, R27, 0x280, RZ ;  /* 0x000002801b007810 */ /* 0x000fe20007f3e0ff */
[----:B------:R-:W-:Y:S01]  /*3380*/  UIMAD.WIDE.U32 UR4, UR10, 0x3, URZ ;  /* 0x000000030a0478a5 */ /* 0x000fe2000f8e00ff */
[----:B------:R-:W-:Y:S01]  /*3390*/  MOV R4, RZ ;  /* 0x000000ff00047202 */ /* 0x000fe20000000f00 */
[----:B------:R-:W-:Y:S01]  /*33a0*/  UIMAD UR6, UR11, 0x3, URZ ;  /* 0x000000030b0678a4 */ /* 0x000fe2000f8e02ff */
[----:B0-----:R-:W-:Y:S01]  /*33b0*/  MOV R2, UR9 ;  /* 0x0000000900027c02 */ /* 0x001fe20008000f00 */
[----:B------:R-:W-:Y:S01]  /*33c0*/  BSSY.RECONVERGENT B0, `(.L_x_172) ;  /* 0x0000062000007945 */ /* 0x000fe20003800200 */
[----:B------:R-:W-:Y:S01]  /*33d0*/  ISETP.LT.U32.AND P0, PT, R0, UR8, PT ;  /* 0x0000000800007c0c */ /* 0x000fe2000bf01070 */
[----:B------:R-:W-:Y:S01]  /*33e0*/  UIADD3 UR6, UPT, UPT, UR5, UR6, URZ ;  /* 0x0000000605067290 */ /* 0x000fe2000fffe0ff */
[----:B------:R-:W-:-:S03]  /*33f0*/  IADD3.X R11, PT, PT, RZ, R4, RZ, P1, !PT ;  /* 0x00000004ff0b7210 */ /* 0x000fc60000ffe4ff */
        /* <DEDUP_REMOVED lines=31> */
[----:B------:R-:W-:Y:S02]  /*35f0*/  MOV R23, UR6 ;  /* 0x0000000600177c02 */ /* 0x000fe40008000f00 */
[----:B------:R-:W-:Y:S01]  /*3600*/  MOV R2, UR7 ;  /* 0x0000000700027c02 */ /* 0x000fe20008000f00 */
[----:B------:R-:W2:Y:S01]  /*3610*/  LDCU.64 UR16, c[0x0][0x390] ;  /* 0x00007200ff1077ac */ /* 0x000ea20008000a00 */
[----:B------:R-:W-:Y:S02]  /*3620*/  IADD3 R5, PT, PT, R5, 0x1, RZ ;  /* 0x0000000105057810 */ /* 0x000fe40007ffe0ff */
[----:B------:R-:W-:Y:S01]  /*3630*/  SHF.L.U64.HI R23, R23, 0x2, R2 ;  /* 0x0000000217177819 */ /* 0x000fe20000010202 */
[----:B------:R-:W4:Y:S01]  /*3640*/  LDCU.64 UR18, c[0x0][0x388] ;  /* 0x00007100ff1277ac */ /* 0x000f220008000a00 */
[----:B------:R-:W-:Y:S02]  /*3650*/  MOV R0, UR8 ;  /* 0x0000000800007c02 */ /* 0x000fe40008000f00 */
[----:B------:R-:W-:Y:S01]  /*3660*/  MOV R3, UR9 ;  /* 0x0000000900037c02 */ /* 0x000fe20008000f00 */
[----:B------:R-:W-:Y:S01]  /*3670*/  USHF.L.U32 UR5, UR11, 0x2, URZ ;  /* 0x000000020b057899 */ /* 0x000fe200080006ff */
[----:B------:R-:W-:Y:S01]  /*3680*/  LOP3.LUT R5, R5, 0x3, RZ, 0xc0, !PT ;  /* 0x0000000305057812 */ /* 0x000fe200078ec0ff */
[----:B------:R-:W-:Y:S01]  /*3690*/  UMOV UR4, URZ ;  /* 0x000000ff00047c82 */ /* 0x000fe20008000000 */
[----:B------:R-:W-:-:S02]  /*36a0*/  MOV R6, R27 ;  /* 0x0000001b00067202 */ /* 0x000fc40000000f00 */
[----:B------:R-:W-:Y:S02]  /*36b0*/  MOV R7, R4 ;  /* 0x0000000400077202 */ /* 0x000fe40000000f00 */
[----:B------:R-:W-:Y:S02]  /*36c0*/  MOV R2, UR10 ;  /* 0x0000000a00027c02 */ /* 0x000fe40008000f00 */
[----:B------:R-:W-:Y:S01]  /*36d0*/  SHF.L.U32 R17, R27, 0x2, RZ ;  /* 0x000000021b117819 */ /* 0x000fe200000006ff */
[----:B------:R-:W-:Y:S01]  /*36e0*/  IMAD.WIDE.U32 R6, R5, 0x280, R6 ;  /* 0x0000028005067825 */ /* 0x000fe200078e0006 */
[----:B------:R-:W-:Y:S02]  /*36f0*/  SHF.L.U64.HI R0, R0, 0x2, R3 ;  /* 0x0000000200007819 */ /* 0x000fe40000010203 */
[----:B------:R-:W-:Y:S01]  /*3700*/  SHF.L.U64.HI R18, R27, 0x2, R4 ;  /* 0x000000021b127819 */ /* 0x000fe20000010204 */
[----:B------:R-:W-:Y:S01]  /*3710*/  IMAD.WIDE.U32 R2, R2, 0x4, RZ ;  /* 0x0000000402027825 */ /* 0x000fe200078e00ff */
[----:B0-----:R-:W-:-:S02]  /*3720*/  IADD3 R21, P1, PT, R17, UR12, RZ ;  /* 0x0000000c11157c10 */ /* 0x001fc4000ff3e0ff */
[C---:B--2---:R-:W-:Y:S02]  /*3730*/  IADD3 R19, P2, PT, R17.reuse, UR16, RZ ;  /* 0x0000001011137c10 */ /* 0x044fe4000ff5e0ff */
[----:B----4-:R-:W-:Y:S02]  /*3740*/  IADD3 R17, P3, PT, R17, UR18, RZ ;  /* 0x0000001211117c10 */ /* 0x010fe4000ff7e0ff */
[----:B------:R-:W-:Y:S02]  /*3750*/  IADD3 R14, P4, PT, RZ, -R5, RZ ;  /* 0x80000005ff0e7210 */ /* 0x000fe40007f9e0ff */
[C---:B------:R-:W-:Y:S02]  /*3760*/  IADD3.X R22, PT, PT, R18.reuse, UR13, RZ, P1, !PT ;  /* 0x0000000d12167c10 */ /* 0x040fe40008ffe4ff */
[----:B------:R-:W-:Y:S02]  /*3770*/  IADD3.X R20, PT, PT, R18, UR17, RZ, P2, !PT ;  /* 0x0000001112147c10 */ /* 0x000fe400097fe4ff */
[----:B------:R-:W-:-:S02]  /*3780*/  IADD3 R4, PT, PT, R7, UR4, RZ ;  /* 0x0000000407047c10 */ /* 0x000fc4000fffe0ff */
[----:B------:R-:W-:Y:S02]  /*3790*/  MOV R27, R6 ;  /* 0x00000006001b7202 */ /* 0x000fe40000000f00 */
[----:B------:R-:W-:Y:S02]  /*37a0*/  IADD3.X R18, PT, PT, R18, UR19, RZ, P3, !PT ;  /* 0x0000001312127c10 */ /* 0x000fe40009ffe4ff */
[----:B-1-3--:R-:W-:Y:S02]  /*37b0*/  IADD3 R25, PT, PT, R3, UR5, RZ ;  /* 0x0000000503197c10 */ /* 0x00afe4000fffe0ff */
[----:B------:R-:W-:-:S07]  /*37c0*/  IADD3.X R16, PT, PT, RZ, -0x1, RZ, P4, !PT ;  /* 0xffffffffff107810 */ /* 0x000fce00027fe4ff */
.L_x_174:
[----:B0-----:R-:W-:Y:S02]  /*37d0*/  MOV R8, UR8 ;  /* 0x0000000800087c02 */ /* 0x001fe40008000f00 */
[----:B------:R-:W-:Y:S02]  /*37e0*/  MOV R12, UR6 ;  /* 0x00000006000c7c02 */ /* 0x000fe40008000f00 */
[-C--:B------:R-:W-:Y:S02]  /*37f0*/  LEA R8, P1, R8, R21.reuse, 0x2 ;  /* 0x0000001508087211 */ /* 0x080fe400078210ff */
[-C--:B------:R-:W-:Y:S02]  /*3800*/  LEA R12, P3, R12, R21.reuse, 0x2 ;  /* 0x000000150c0c7211 */ /* 0x080fe400078610ff */
[----:B------:R-:W-:Y:S02]  /*3810*/  IADD3 R10, P2, PT, R21, R2, RZ ;  /* 0x00000002150a7210 */ /* 0x000fe40007f5e0ff */
[----:B------:R-:W-:-:S02]  /*3820*/  MOV R6, R21 ;  /* 0x0000001500067202 */ /* 0x000fc40000000f00 */
[----:B------:R-:W-:Y:S02]  /*3830*/  MOV R7, R22 ;  /* 0x0000001600077202 */ /* 0x000fe40000000f00 */
[C---:B------:R-:W-:Y:S02]  /*3840*/  IADD3.X R9, PT, PT, R22.reuse, R0, RZ, P1, !PT ;  /* 0x0000000016097210 */ /* 0x040fe40000ffe4ff */
[C---:B------:R-:W-:Y:S01]  /*3850*/  IADD3.X R13, PT, PT, R22.reuse, R23, RZ, P3, !PT ;  /* 0x00000017160d7210 */ /* 0x040fe20001ffe4ff */
[----:B------:R0:W2:Y:S01]  /*3860*/  LDG.E R5, desc[UR14][R6.64] ;  /* 0x0000000e06057981 */ /* 0x0000a2000c1e1900 */
[----:B------:R-:W-:-:S03]  /*3870*/  IADD3.X R11, PT, PT, R22, R25, RZ, P2, !PT ;  /* 0x00000019160b7210 */ /* 0x000fc600017fe4ff */
[----:B------:R1:W2:Y:S04]  /*3880*/  LDG.E R8, desc[UR14][R8.64] ;  /* 0x0000000e08087981 */ /* 0x0002a8000c1e1900 */
[----:B------:R-:W3:Y:S04]  /*3890*/  LDG.E R10, desc[UR14][R10.64] ;  /* 0x0000000e0a0a7981 */ /* 0x000ee8000c1e1900 */
[----:B------:R-:W3:Y:S01]  /*38a0*/  LDG.E R13, desc[UR14][R12.64] ;  /* 0x0000000e0c0d7981 */ /* 0x000ee2000c1e1900 */
[----:B0-----:R-:W-:Y:S02]  /*38b0*/  MOV R6, R17 ;  /* 0x0000001100067202 */ /* 0x001fe40000000f00 */
[----:B------:R-:W-:-:S02]  /*38c0*/  MOV R7, R18 ;  /* 0x0000001200077202 */ /* 0x000fc40000000f00 */
[----:B-1----:R-:W-:Y:S02]  /*38d0*/  MOV R9, R20 ;  /* 0x0000001400097202 */ /* 0x002fe40000000f00 */
[----:B------:R-:W-:-:S04]  /*38e0*/  IADD3 R14, P1, PT, R14, 0x1, RZ ;  /* 0x000000010e0e7810 */ /* 0x000fc80007f3e0ff */
[----:B------:R-:W-:Y:S02]  /*38f0*/  IADD3.X R16, PT, PT, RZ, R16, RZ, P1, !PT ;  /* 0x00000010ff107210 */ /* 0x000fe40000ffe4ff */
[----:B------:R-:W-:-:S04]  /*3900*/  ISETP.NE.U32.AND P1, PT, R14, RZ, PT ;  /* 0x000000ff0e00720c */ /* 0x000fc80003f25070 */
[----:B------:R-:W-:Y:S02]  /*3910*/  ISETP.NE.AND.EX P1, PT, R16, RZ, PT, P1 ;  /* 0x000000ff1000720c */ /* 0x000fe40003f25310 */
[----:B------:R-:W-:Y:S02]  /*3920*/  IADD3 R17, P4, PT, R17, 0xa00, RZ ;  /* 0x00000a0011117810 */ /* 0x000fe40007f9e0ff */
[----:B------:R-:W-:Y:S02]  /*3930*/  IADD3 R21, P2, PT, R21, 0xa00, RZ ;  /* 0x00000a0015157810 */ /* 0x000fe40007f5e0ff */
[----:B------:R-:W-:Y:S02]  /*3940*/  IADD3.X R18, PT, PT, RZ, R18, RZ, P4, !PT ;  /* 0x00000012ff127210 */ /* 0x000fe400027fe4ff */
[----:B------:R-:W-:Y:S02]  /*3950*/  IADD3.X R22, PT, PT, RZ, R22, RZ, P2, !PT ;  /* 0x00000016ff167210 */ /* 0x000fe400017fe4ff */
[----:B--2---:R-:W-:-:S02]  /*3960*/  F2FP.BF16.F32.PACK_AB R5, R8, R5 ;  /* 0x000000050805723e */ /* 0x004fc400000010ff */
[----:B------:R-:W-:Y:S02]  /*3970*/  MOV R8, R19 ;  /* 0x0000001300087202 */ /* 0x000fe40000000f00 */
[----:B---3--:R-:W-:Y:S01]  /*3980*/  F2FP.BF16.F32.PACK_AB R15, R13, R10 ;  /* 0x0000000a0d0f723e */ /* 0x008fe200000010ff */
[----:B------:R0:W-:Y:S04]  /*3990*/  STG.E desc[UR14][R6.64], R5 ;  /* 0x0000000506007986 */ /* 0x0001e8000c10190e */
[----:B------:R0:W-:Y:S01]  /*39a0*/  STG.E desc[UR14][R8.64], R15 ;  /* 0x0000000f08007986 */ /* 0x0001e2000c10190e */
[----:B------:R-:W-:-:S04]  /*39b0*/  IADD3 R19, P3, PT, R19, 0xa00, RZ ;  /* 0x00000a0013137810 */ /* 0x000fc80007f7e0ff */
[----:B------:R-:W-:Y:S01]  /*39c0*/  IADD3.X R20, PT, PT, RZ, R20, RZ, P3, !PT ;  /* 0x00000014ff147210 */ /* 0x000fe20001ffe4ff */
[----:B------:R-:W-:Y:S08]  /*39d0*/  @P1 BRA `(.L_x_174) ;  /* 0xfffffffc007c1947 */ /* 0x000ff0000383ffff */
.L_x_173:
[----:B------:R-:W-:Y:S05]  /*39e0*/  BSYNC.RECONVERGENT B0 ;  /* 0x0000000000007941 */ /* 0x000fea0003800200 */
.L_x_172:
[----:B------:R-:W-:Y:S05]  /*39f0*/  @!P0 EXIT ;  /* 0x000000000000894d */ /* 0x000fea0003800000 */
[----:B------:R-:W-:Y:S01]  /*3a00*/  BSSY.RECONVERGENT B0, `(.L_x_175) ;  /* 0x0000061000007945 */ /* 0x000fe20003800200 */
[----:B------:R-:W-:Y:S02]  /*3a10*/  USHF.L.U64.HI UR5, UR10, 0x2, UR11 ;  /* 0x000000020a057899 */ /* 0x000fe4000801020b */
[----:B------:R-:W-:Y:S02]  /*3a20*/  USHF.L.U32 UR4, UR10, 0x2, URZ ;  /* 0x000000020a047899 */ /* 0x000fe400080006ff */
[----:B------:R-:W-:Y:S01]  /*3a30*/  USHF.L.U64.HI UR7, UR6, 0x2, UR7 ;  /* 0x0000000206077899 */ /* 0x000fe20008010207 */
[----:B------:R-:W2:Y:S01]  /*3a40*/  LDCU.64 UR12, c[0x0][0x3d8] ;  /* 0x00007b00ff0c77ac */ /* 0x000ea20008000a00 */
[----:B------:R-:W4:Y:S01]  /*3a50*/  LDCU.64 UR16, c[0x0][0x388] ;  /* 0x00007100ff1077ac */ /* 0x000f220008000a00 */
[----:B------:R-:W0:Y:S01]  /*3a60*/  LDCU.64 UR18, c[0x0][0x390] ;  /* 0x00007200ff1277ac */ /* 0x000e220008000a00 */
[----:B------:R-:W-:Y:S02]  /*3a70*/  USHF.L.U64.HI UR10, UR8, 0x2, UR9 ;  /* 0x00000002080a7899 */ /* 0x000fe40008010209 */
[----:B------:R-:W-:-:S02]  /*3a80*/  USHF.L.U32 UR11, UR8, 0x2, URZ ;  /* 0x00000002080b7899 */ /* 0x000fc400080006ff */
[----:B------:R-:W-:-:S12]  /*3a90*/  USHF.L.U32 UR6, UR6, 0x2, URZ ;  /* 0x0000000206067899 */ /* 0x000fd800080006ff */
.L_x_176:
[C---:B------:R-:W-:Y:S02]  /*3aa0*/  SHF.L.U32 R0, R27.reuse, 0x2, RZ ;  /* 0x000000021b007819 */ /* 0x040fe400000006ff */
[----:B------:R-:W-:Y:S02]  /*3ab0*/  SHF.L.U64.HI R4, R27, 0x2, R4 ;  /* 0x000000021b047819 */ /* 0x000fe40000010204 */
[----:B--2---:R-:W-:-:S04]  /*3ac0*/  IADD3 R2, P0, PT, R0, UR12, RZ ;  /* 0x0000000c00027c10 */ /* 0x004fc8000ff1e0ff */
[----:B-1----:R-:W-:Y:S02]  /*3ad0*/  IADD3.X R3, PT, PT, R4, UR13, RZ, P0, !PT ;  /* 0x0000000d04037c10 */ /* 0x002fe400087fe4ff */
[C---:B0-----:R-:W-:Y:S02]  /*3ae0*/  IADD3 R6, P0, PT, R2.reuse, UR11, RZ ;  /* 0x0000000b02067c10 */ /* 0x041fe4000ff1e0ff */
[C---:B------:R-:W-:Y:S02]  /*3af0*/  IADD3 R10, P2, PT, R2.reuse, UR6, RZ ;  /* 0x00000006020a7c10 */ /* 0x040fe4000ff5e0ff */
[C---:B------:R-:W-:Y:S02]  /*3b00*/  IADD3.X R7, PT, PT, R3.reuse, UR10, RZ, P0, !PT ;  /* 0x0000000a03077c10 */ /* 0x040fe400087fe4ff */
[----:B------:R-:W-:Y:S02]  /*3b10*/  IADD3 R8, P1, PT, R2, UR4, RZ ;  /* 0x0000000402087c10 */ /* 0x000fe4000ff3e0ff */
[C---:B------:R-:W-:Y:S01]  /*3b20*/  IADD3.X R11, PT, PT, R3.reuse, UR7, RZ, P2, !PT ;  /* 0x00000007030b7c10 */ /* 0x040fe200097fe4ff */
[----:B------:R0:W2:Y:S01]  /*3b30*/  LDG.E R2, desc[UR14][R2.64] ;  /* 0x0000000e02027981 */ /* 0x0000a2000c1e1900 */
[----:B------:R-:W-:-:S03]  /*3b40*/  IADD3.X R9, PT, PT, R3, UR5, RZ, P1, !PT ;  /* 0x0000000503097c10 */ /* 0x000fc60008ffe4ff */
[----:B------:R-:W2:Y:S04]  /*3b50*/  LDG.E R7, desc[UR14][R6.64] ;  /* 0x0000000e06077981 */ /* 0x000ea8000c1e1900 */
[----:B------:R-:W5:Y:S04]  /*3b60*/  LDG.E R8, desc[UR14][R8.64] ;  /* 0x0000000e08087981 */ /* 0x000f68000c1e1900 */
[----:B------:R-:W5:Y:S01]  /*3b70*/  LDG.E R11, desc[UR14][R10.64] ;  /* 0x0000000e0a0b7981 */ /* 0x000f62000c1e1900 */
[----:B-1----:R-:W-:Y:S02]  /*3b80*/  LOP3.LUT R15, R0, 0xfffffffc, RZ, 0xc0, !PT ;  /* 0xfffffffc000f7812 */ /* 0x002fe400078ec0ff */
[----:B------:R-:W-:-:S02]  /*3b90*/  LOP3.LUT R16, R4, 0x1, RZ, 0xc0, !PT ;  /* 0x0000000104107812 */ /* 0x000fc400078ec0ff */
[C---:B----4-:R-:W-:Y:S02]  /*3ba0*/  IADD3 R12, P0, PT, R15.reuse, UR16, RZ ;  /* 0x000000100f0c7c10 */ /* 0x050fe4000ff1e0ff */
[----:B0-----:R-:W-:Y:S02]  /*3bb0*/  LOP3.LUT R3, R4, 0x3, RZ, 0xc0, !PT ;  /* 0x0000000304037812 */ /* 0x001fe400078ec0ff */
[----:B------:R-:W-:Y:S02]  /*3bc0*/  IADD3.X R13, PT, PT, R16, UR17, RZ, P0, !PT ;  /* 0x00000011100d7c10 */ /* 0x000fe400087fe4ff */
[----:B------:R-:W-:Y:S02]  /*3bd0*/  IADD3 R14, P0, PT, R15, UR18, RZ ;  /* 0x000000120f0e7c10 */ /* 0x000fe4000ff1e0ff */
[----:B--2---:R-:W-:Y:S02]  /*3be0*/  F2FP.BF16.F32.PACK_AB R5, R7, R2 ;  /* 0x000000020705723e */ /* 0x004fe400000010ff */
[----:B------:R-:W-:-:S02]  /*3bf0*/  IADD3 R2, P1, PT, R15, UR12, RZ ;  /* 0x0000000c0f027c10 */ /* 0x000fc4000ff3e0ff */
[----:B------:R-:W-:Y:S02]  /*3c00*/  IADD3.X R15, PT, PT, R16, UR19, RZ, P0, !PT ;  /* 0x00000013100f7c10 */ /* 0x000fe400087fe4ff */
[----:B------:R-:W-:Y:S02]  /*3c10*/  IADD3.X R3, PT, PT, R3, UR13, RZ, P1, !PT ;  /* 0x0000000d03037c10 */ /* 0x000fe40008ffe4ff */
[----:B-----5:R-:W-:Y:S02]  /*3c20*/  F2FP.BF16.F32.PACK_AB R19, R11, R8 ;  /* 0x000000080b13723e */ /* 0x020fe400000010ff */
[C---:B------:R-:W-:Y:S02]  /*3c30*/  IADD3 R10, P0, PT, R2.reuse, UR11, RZ ;  /* 0x0000000b020a7c10 */ /* 0x040fe4000ff1e0ff */
[C---:B------:R-:W-:Y:S02]  /*3c40*/  IADD3 R6, P1, PT, R2.reuse, UR4, RZ ;  /* 0x0000000402067c10 */ /* 0x040fe4000ff3e0ff */
[----:B------:R-:W-:-:S02]  /*3c50*/  IADD3 R8, P2, PT, R2, UR6, RZ ;  /* 0x0000000602087c10 */ /* 0x000fc4000ff5e0ff */
[C---:B------:R-:W-:Y:S02]  /*3c60*/  IADD3.X R11, PT, PT, R3.reuse, UR10, RZ, P0, !PT ;  /* 0x0000000a030b7c10 */ /* 0x040fe400087fe4ff */
[C---:B------:R-:W-:Y:S02]  /*3c70*/  IADD3.X R7, PT, PT, R3.reuse, UR5, RZ, P1, !PT ;  /* 0x0000000503077c10 */ /* 0x040fe40008ffe4ff */
[----:B------:R-:W-:Y:S01]  /*3c80*/  IADD3.X R9, PT, PT, R3, UR7, RZ, P2, !PT ;  /* 0x0000000703097c10 */ /* 0x000fe200097fe4ff */
[----:B------:R0:W-:Y:S04]  /*3c90*/  STG.E desc[UR14][R12.64], R5 ;  /* 0x000000050c007986 */ /* 0x0001e8000c10190e */
[----:B------:R1:W-:Y:S04]  /*3ca0*/  STG.E desc[UR14][R14.64], R19 ;  /* 0x000000130e007986 */ /* 0x0003e8000c10190e */
[----:B------:R-:W2:Y:S04]  /*3cb0*/  LDG.E R18, desc[UR14][R2.64+0xa00] ;  /* 0x000a000e02127981 */ /* 0x000ea8000c1e1900 */
[----:B0-----:R-:W2:Y:S04]  /*3cc0*/  LDG.E R5, desc[UR14][R10.64+0xa00] ;  /* 0x000a000e0a057981 */ /* 0x001ea8000c1e1900 */
[----:B------:R-:W4:Y:S04]  /*3cd0*/  LDG.E R20, desc[UR14][R6.64+0xa00] ;  /* 0x000a000e06147981 */ /* 0x000f28000c1e1900 */
[----:B------:R-:W4:Y:S01]  /*3ce0*/  LDG.E R21, desc[UR14][R8.64+0xa00] ;  /* 0x000a000e08157981 */ /* 0x000f22000c1e1900 */
[----:B------:R-:W-:-:S04]  /*3cf0*/  IADD3 R16, P0, PT, R0, 0xa00, RZ ;  /* 0x00000a0000107810 */ /* 0x000fc80007f1e0ff */
[----:B------:R-:W-:Y:S02]  /*3d00*/  IADD3.X R17, PT, PT, RZ, R4, RZ, P0, !PT ;  /* 0x00000004ff117210 */ /* 0x000fe400007fe4ff */
[----:B------:R-:W-:Y:S02]  /*3d10*/  LOP3.LUT R16, R16, 0xfffffffc, RZ, 0xc0, !PT ;  /* 0xfffffffc10107812 */ /* 0x000fe400078ec0ff */
[----:B------:R-:W-:Y:S02]  /*3d20*/  LOP3.LUT R17, R17, 0x1, RZ, 0xc0, !PT ;  /* 0x0000000111117812 */ /* 0x000fe400078ec0ff */
[C---:B------:R-:W-:Y:S02]  /*3d30*/  IADD3 R12, P0, PT, R16.reuse, UR16, RZ ;  /* 0x00000010100c7c10 */ /* 0x040fe4000ff1e0ff */
[----:B------:R-:W-:Y:S02]  /*3d40*/  IADD3 R16, P1, PT, R16, UR18, RZ ;  /* 0x0000001210107c10 */ /* 0x000fe4000ff3e0ff */
[----:B------:R-:W-:-:S02]  /*3d50*/  IADD3.X R13, PT, PT, R17, UR17, RZ, P0, !PT ;  /* 0x00000011110d7c10 */ /* 0x000fc400087fe4ff */
[----:B------:R-:W-:Y:S02]  /*3d60*/  IADD3.X R17, PT, PT, R17, UR19, RZ, P1, !PT ;  /* 0x0000001311117c10 */ /* 0x000fe40008ffe4ff */
[----:B--2---:R-:W-:Y:S02]  /*3d70*/  F2FP.BF16.F32.PACK_AB R5, R5, R18 ;  /* 0x000000120505723e */ /* 0x004fe400000010ff */
[----:B----4-:R-:W-:-:S03]  /*3d80*/  F2FP.BF16.F32.PACK_AB R21, R21, R20 ;  /* 0x000000141515723e */ /* 0x010fc600000010ff */
[----:B------:R0:W-:Y:S04]  /*3d90*/  STG.E desc[UR14][R12.64], R5 ;  /* 0x000000050c007986 */ /* 0x0001e8000c10190e */
[----:B------:R2:W-:Y:S04]  /*3da0*/  STG.E desc[UR14][R16.64], R21 ;  /* 0x0000001510007986 */ /* 0x0005e8000c10190e */
[----:B------:R-:W4:Y:S04]  /*3db0*/  LDG.E R18, desc[UR14][R2.64+0x1400] ;  /* 0x0014000e02127981 */ /* 0x000f28000c1e1900 */
[----:B-1----:R-:W4:Y:S04]  /*3dc0*/  LDG.E R19, desc[UR14][R10.64+0x1400] ;  /* 0x0014000e0a137981 */ /* 0x002f28000c1e1900 */
[----:B------:R-:W5:Y:S04]  /*3dd0*/  LDG.E R20, desc[UR14][R6.64+0x1400] ;  /* 0x0014000e06147981 */ /* 0x000f68000c1e1900 */
[----:B------:R-:W5:Y:S01]  /*3de0*/  LDG.E R23, desc[UR14][R8.64+0x1400] ;  /* 0x0014000e08177981 */ /* 0x000f62000c1e1900 */
        /* <DEDUP_REMOVED lines=8> */
[----:B----4-:R-:W-:Y:S02]  /*3e70*/  F2FP.BF16.F32.PACK_AB R19, R19, R18 ;  /* 0x000000121313723e */ /* 0x010fe400000010ff */
[----:B-----5:R-:W-:-:S03]  /*3e80*/  F2FP.BF16.F32.PACK_AB R23, R23, R20 ;  /* 0x000000141717723e */ /* 0x020fc600000010ff */
[----:B------:R0:W-:Y:S04]  /*3e90*/  STG.E desc[UR14][R14.64], R19 ;  /* 0x000000130e007986 */ /* 0x0001e8000c10190e */
[----:B------:R1:W-:Y:S04]  /*3ea0*/  STG.E desc[UR14][R12.64], R23 ;  /* 0x000000170c007986 */ /* 0x0003e8000c10190e */
[----:B------:R-:W4:Y:S04]  /*3eb0*/  LDG.E R2, desc[UR14][R2.64+0x1e00] ;  /* 0x001e000e02027981 */ /* 0x000f28000c1e1900 */
[----:B------:R-:W4:Y:S04]  /*3ec0*/  LDG.E R11, desc[UR14][R10.64+0x1e00] ;  /* 0x001e000e0a0b7981 */ /* 0x000f28000c1e1900 */
[----:B------:R-:W5:Y:S04]  /*3ed0*/  LDG.E R6, desc[UR14][R6.64+0x1e00] ;  /* 0x001e000e06067981 */ /* 0x000f68000c1e1900 */
[----:B------:R-:W5:Y:S01]  /*3ee0*/  LDG.E R9, desc[UR14][R8.64+0x1e00] ;  /* 0x001e000e08097981 */ /* 0x000f62000c1e1900 */
[----:B------:R-:W-:-:S04]  /*3ef0*/  IADD3 R0, P0, PT, R0, 0x1e00, RZ ;  /* 0x00001e0000007810 */ /* 0x000fc80007f1e0ff */
[----:B------:R-:W-:Y:S02]  /*3f00*/  IADD3.X R4, PT, PT, RZ, R4, RZ, P0, !PT ;  /* 0x00000004ff047210 */ /* 0x000fe400007fe4ff */
[----:B------:R-:W-:Y:S02]  /*3f10*/  LOP3.LUT R0, R0, 0xfffffffc, RZ, 0xc0, !PT ;  /* 0xfffffffc00007812 */ /* 0x000fe400078ec0ff */
[----:B------:R-:W-:Y:S02]  /*3f20*/  LOP3.LUT R4, R4, 0x1, RZ, 0xc0, !PT ;  /* 0x0000000104047812 */ /* 0x000fe400078ec0ff */
[C---:B--2---:R-:W-:Y:S02]  /*3f30*/  IADD3 R16, P0, PT, R0.reuse, UR16, RZ ;  /* 0x0000001000107c10 */ /* 0x044fe4000ff1e0ff */
        /* <DEDUP_REMOVED lines=8> */
[----:B----4-:R-:W-:Y:S02]  /*3fc0*/  F2FP.BF16.F32.PACK_AB R11, R11, R2 ;  /* 0x000000020b0b723e */ /* 0x010fe400000010ff */
[----:B-----5:R-:W-:-:S03]  /*3fd0*/  F2FP.BF16.F32.PACK_AB R3, R9, R6 ;  /* 0x000000060903723e */ /* 0x020fc600000010ff */
[----:B------:R1:W-:Y:S04]  /*3fe0*/  STG.E desc[UR14][R16.64], R11 ;  /* 0x0000000b10007986 */ /* 0x0003e8000c10190e */
[----:B------:R1:W-:Y:S02]  /*3ff0*/  STG.E desc[UR14][R14.64], R3 ;  /* 0x000000030e007986 */ /* 0x0003e4000c10190e */
[----:B------:R-:W-:Y:S05]  /*4000*/  @P0 BRA `(.L_x_176) ;  /* 0xfffffff800a40947 */ /* 0x000fea000383ffff */
[----:B------:R-:W-:Y:S05]  /*4010*/  BSYNC.RECONVERGENT B0 ;  /* 0x0000000000007941 */ /* 0x000fea0003800200 */
.L_x_175:
[----:B------:R-:W-:Y:S05]  /*4020*/  EXIT ;  /* 0x000000000000794d */ /* 0x000fea0003800000 */
.L_x_177:
        /* <DEDUP_REMOVED lines=13> */
.L_x_2061:


//--------------------- .text._Z35group_norm_nhwc_bwd_one_pass_kernelI11Bf16IOBf16WLi128ELi10ELi640EEv26Group_norm_nhwc_bwd_params --------------------------
	.section	.text._Z35group_norm_nhwc_bwd_one_pass_kernelI11Bf16IOBf16WLi128ELi10ELi640EEv26Group_norm_nhwc_bwd_params,"ax",@progbits
	.align	128
        .global         _Z35group_norm_nhwc_bwd_one_pass_kernelI11Bf16IOBf16WLi128ELi10ELi640EEv26Group_norm_nhwc_bwd_params
        .type           _Z35group_norm_nhwc_bwd_one_pass_kernelI11Bf16IOBf16WLi128ELi10ELi640EEv26Group_norm_nhwc_bwd_params,@function
        .size           _Z35group_norm_nhwc_bwd_one_pass_kernelI11Bf16IOBf16WLi128ELi10ELi640EEv26Group_norm_nhwc_bwd_params,(.L_x_2062 - _Z35group_norm_nhwc_bwd_one_pass_kernelI11Bf16IOBf16WLi128ELi10ELi640EEv26Group_norm_nhwc_bwd_params)
        .other          _Z35group_norm_nhwc_bwd_one_pass_kernelI11Bf16IOBf16WLi128ELi10ELi640EEv26Group_norm_nhwc_bwd_params,@"STO_CUDA_ENTRY STV_DEFAULT"
_Z35group_norm_nhwc_bwd_one_pass_kernelI11Bf16IOBf16WLi128ELi10ELi640EEv26Group_norm_nhwc_bwd_params:
.text._Z35group_norm_nhwc_bwd_one_pass_kernelI11Bf16IOBf16WLi128ELi10ELi640EEv26Group_norm_nhwc_bwd_params:
        /* <DEDUP_REMOVED lines=37> */
.L_x_200:
        /* <DEDUP_REMOVED lines=127> */
.L_x_179:
        /* <DEDUP_REMOVED lines=44> */
.L_x_181:
[----:B------:R-:W-:Y:S05]  /*0d00*/  BSYNC.RECONVERGENT B0 ;  /* 0x0000000000007941 */ /* 0x000fea0003800200 */
.L_x_180:
        /* <DEDUP_REMOVED lines=54> */
.L_x_183:
[----:B------:R-:W-:Y:S05]  /*1070*/  BSYNC.RECONVERGENT B0 ;  /* 0x0000000000007941 */ /* 0x000fea0003800200 */
.L_x_182:
        /* <DEDUP_REMOVED lines=40> */
.L_x_186:
        /* <DEDUP_REMOVED lines=204> */
.L_x_185:
[----:B------:R-:W-:Y:S05]  /*1fc0*/  BSYNC.RECONVERGENT B0 ;  /* 0x0000000000007941 */ /* 0x000fea0003800200 */
.L_x_184:
        /* <DEDUP_REMOVED lines=29> */
.L_x_188:
[----:B------:R-:W-:Y:S05]  /*21a0*/  BSYNC.RECONVERGENT B0 ;  /* 0x0000000000007941 */ /* 0x000fea0003800200 */
.L_x_187:
        /* <DEDUP_REMOVED lines=30> */
.L_x_191:
[----:B------:R-:W2:Y:S04]  /*2390*/  LDG.E.STRONG.GPU R4, desc[UR14][R8.64] ;  /* 0x0000000e08047981 */ /* 0x000ea8000c1ef900 */
[----:B--2---:R-:W-:Y:S01]  /*23a0*/  CCTL.IVALL ;  /* 0x00000000ff00798f */ /* 0x004fe20002000000 */
[----:B------:R-:W-:Y:S05]  /*23b0*/  YIELD ;  /* 0x0000000000007946 */ /* 0x000fea0003800000 */
[----:B------:R-:W-:-:S13]  /*23c0*/  ISETP.NE.AND P1, PT, R4, R15, PT ;  /* 0x0000000f0400720c */ /* 0x000fda0003f25270 */
[----:B------:R-:W-:Y:S05]  /*23d0*/  @P1 BRA `(.L_x_191) ;  /* 0xfffffffc00ec1947 */ /* 0x000fea000383ffff */
.L_x_190:
[----:B------:R-:W-:Y:S05]  /*23e0*/  WARPSYNC.ALL ;  /* 0x0000000000007948 */ /* 0x000fea0003800000 */
[----:B------:R-:W-:Y:S01]  /*23f0*/  BAR.SYNC.DEFER_BLOCKING 0x0 ;  /* 0x0000000000007b1d */ /* 0x000fe20000010000 */
[----:B------:R-:W-:-:S05]  /*2400*/  HFMA2 R4, -RZ, RZ, 0, 0 ;  /* 0x00000000ff047431 */ /* 0x000fca00000001ff */
[----:B------:R-:W-:Y:S05]  /*2410*/  @!P4 BRA `(.L_x_192) ;  /* 0x000000040028c947 */ /* 0x000fea0003800000 */
[----:B------:R-:W-:-:S07]  /*2420*/  MOV R4, RZ ;  /* 0x000000ff00047202 */ /* 0x000fce0000000f00 */
.L_x_193:
        /* <DEDUP_REMOVED lines=73> */
.L_x_192:
        /* <DEDUP_REMOVED lines=42> */
.L_x_194:
        /* <DEDUP_REMOVED lines=23> */
.L_x_195:
        /* <DEDUP_REMOVED lines=11> */
.L_x_196:
[----:B------:R-:W-:Y:S05]  /*2d80*/  BSYNC.RECONVERGENT B0 ;  /* 0x0000000000007941 */ /* 0x000fea0003800200 */
.L_x_189:
        /* <DEDUP_REMOVED lines=26> */
.L_x_197:
        /* <DEDUP_REMOVED lines=22> */
.L_x_199:
[----:B------:R-:W-:Y:S05]  /*3090*/  BSYNC.RECONVERGENT B0 ;  /* 0x0000000000007941 */ /* 0x000fea0003800200 */
.L_x_198:
[----:B------:R-:W-:Y:S02]  /*30a0*/  UIADD3 UR11, UPT, UPT, UR21, UR11, URZ ;  /* 0x0000000b150b7290 */ /* 0x000fe4000fffe0ff */
[----:B------:R-:W-:Y:S02]  /*30b0*/  UIADD3 UR4, UPT, UPT, UR4, 0x1, URZ ;  /* 0x0000000104047890 */ /* 0x000fe4000fffe0ff */
[----:B------:R-:W-:-:S09]  /*30c0*/  UISETP.GE.AND UP0, UPT, UR11, UR5, UPT ;  /* 0x000000050b00728c */ /* 0x000fd2000bf06270 */
[----:B------:R-:W-:Y:S05]  /*30d0*/  BRA.U !UP0, `(.L_x_200) ;  /* 0xffffffd1085c7547 */ /* 0x000fea000b83ffff */
.L_x_178:
        /* <DEDUP_REMOVED lines=19> */
.L_x_202:
[----:B------:R-:W-:Y:S05]  /*3210*/  BSYNC.RECONVERGENT B0 ;  /* 0x0000000000007941 */ /* 0x000fea0003800200 */
.L_x_201:
[----:B------:R-:W-:Y:S05]  /*3220*/  @P0 EXIT ;  /* 0x000000000000094d */ /* 0x000fea0003800000 */
[----:B------:R-:W-:Y:S05]  /*3230*/  @P2 BRA `(.L_x_203) ;  /* 0x0000000000202947 */ /* 0x000fea0003800000 */
[----:B------:R-:W-:-:S05]  /*3240*/  IMAD R0, R4, R7, RZ ;  /* 0x0000000704007224 */ /* 0x000fca00078e02ff */
[----:B------:R-:W-:-:S13]  /*3250*/  ISETP.NE.AND P0, PT, R0, -0x1, PT ;  /* 0xffffffff0000780c */ /* 0x000fda0003f05270 */
[----:B------:R-:W-:Y:S05]  /*3260*/  @!P0 BRA `(.L_x_203) ;  /* 0x0000000000148947 */ /* 0x000fea0003800000 */
.L_x_204:
[----:B0-----:R-:W2:Y:S04]  /*3270*/  LDG.E.STRONG.GPU R5, desc[UR14][R2.64] ;  /* 0x0000000e02057981 */ /* 0x001ea8000c1ef900 */
[----:B--2---:R-:W-:Y:S01]  /*3280*/  CCTL.IVALL ;  /* 0x00000000ff00798f */ /* 0x004fe20002000000 */
[----:B------:R-:W-:Y:S05]  /*3290*/  YIELD ;  /* 0x0000000000007946 */ /* 0x000fea0003800000 */
[----:B------:R-:W-:-:S13]  /*32a0*/  ISETP.NE.AND P0, PT, R5, R0, PT ;  /* 0x000000000500720c */ /* 0x000fda0003f05270 */
[----:B------:R-:W-:Y:S05]  /*32b0*/  @P0 BRA `(.L_x_204) ;  /* 0xfffffffc00ec0947 */ /* 0x000fea000383ffff */
.L_x_203:
        /* <DEDUP_REMOVED lines=81> */
.L_x_207:
        /* <DEDUP_REMOVED lines=33> */
.L_x_206:
[----:B------:R-:W-:Y:S05]  /*39e0*/  BSYNC.RECONVERGENT B0 ;  /* 0x0000000000007941 */ /* 0x000fea0003800200 */
.L_x_205:
        /* <DEDUP_REMOVED lines=11> */
.L_x_209:
        /* <DEDUP_REMOVED lines=88> */
.L_x_208:
[----:B------:R-:W-:Y:S05]  /*4020*/  EXIT ;  /* 0x000000000000794d */ /* 0x000fea0003800000 */
.L_x_210:
        /* <DEDUP_REMOVED lines=13> */
.L_x_2062:


//--------------------- .text._Z35group_norm_nhwc_bwd_one_pass_kernelI11Bf16IOBf16WLi256ELi10ELi640EEv26Group_norm_nhwc_bwd_params --------------------------
	.section	.text._Z35group_norm_nhwc_bwd_one_pass_kernelI11Bf16IOBf16WLi256ELi10ELi640EEv26Group_norm_nhwc_bwd_params,"ax",@progbits
	.align	128
        .global         _Z35group_norm_nhwc_bwd_one_pass_kernelI11Bf16IOBf16WLi256ELi10ELi640EEv26Group_norm_nhwc_bwd_params
        .type           _Z35group_norm_nhwc_bwd_one_pass_kernelI11Bf16IOBf16WLi256ELi10ELi640EEv26Group_norm_nhwc_bwd_params,@function
        .size           _Z35group_norm_nhwc_bwd_one_pass_kernelI11Bf16IOBf16WLi256ELi10ELi640EEv26Group_norm_nhwc_bwd_params,(.L_x_2063 - _Z35group_norm_nhwc_bwd_one_pass_kernelI11Bf16IOBf16WLi256ELi10ELi640EEv26Group_norm_nhwc_bwd_params)
        .other          _Z35group_norm_nhwc_bwd_one_pass_kernelI11Bf16IOBf16WLi256ELi10ELi640EEv26Group_norm_nhwc_bwd_params,@"STO_CUDA_ENTRY STV_DEFAULT"
_Z35group_norm_nhwc_bwd_one_pass_kernelI11Bf16IOBf16WLi256ELi10ELi640EEv26Group_norm_nhwc_bwd_params:
.text._Z35group_norm_nhwc_bwd_one_pass_kernelI11Bf16IOBf16WLi256ELi10ELi640EEv26Group_norm_nhwc_bwd_params:
        /* <DEDUP_REMOVED lines=24> */
.L_x_237:
[----:B------:R-:W2:Y:S01]  /*0180*/  LDC R15, c[0x0][0x410] ;  /* 0x00010400ff0f7b82 */ /* 0x000ea20000000800 */
[----:B------:R-:W3:Y:S01]  /*0190*/  LDCU.128 UR12, c[0x0][0x400] ;  /* 0x00008000ff0c77ac */ /* 0x000ee20008000c00 */
[----:B------:R-:W-:Y:S01]  /*01a0*/  ISETP.GE.AND P1, PT, R26, RZ, PT ;  /* 0x000000ff1a00720c */ /* 0x000fe20003f26270 */
[----:B------:R-:W4:Y:S05]  /*01b0*/  LDCU.U8 UR4, c[0x0][0x414] ;  /* 0x00008280ff0477ac */ /* 0x000f2a0008000000 */
[----:B0-----:R-:W5:Y:S01]  /*01c0*/  LDC R12, c[0x0][0x41c] ;  /* 0x00010700ff0c7b82 */ /* 0x001f620000000800 */
[----:B--2---:R-:W-:-:S04]  /*01d0*/  IABS R11, R15 ;  /* 0x0000000f000b7213 */ /* 0x004fc80000000000 */
[----:B------:R-:W2:Y:S01]  /*01e0*/  I2F.RP R8, R11 ;  /* 0x0000000b00087306 */ /* 0x000ea20000209400 */
[----:B-----5:R-:W-:-:S05]  /*01f0*/  IMAD R13, R12, UR9, R29 ;  /* 0x000000090c0d7c24 */ /* 0x020fca000f8e021d */
[C---:B---3--:R-:W-:Y:S02]  /*0200*/  ISETP.GE.U32.AND P0, PT, R13.reuse, UR12, PT ;  /* 0x0000000c0d007c0c */ /* 0x048fe4000bf06070 */
[----:B------:R-:W-:Y:S02]  /*0210*/  SHF.R.S32.HI R19, RZ, 0x1f, R13 ;  /* 0x0000001fff137819 */ /* 0x000fe4000001140d */
[----:B------:R-:W-:Y:S01]  /*0220*/  IADD3 R37, PT, PT, R13, 0x80, RZ ;  /* 0x000000800d257810 */ /* 0x000fe20007ffe0ff */
[----:B--2---:R-:W2:Y:S01]  /*0230*/  MUFU.RCP R8, R8 ;  /* 0x0000000800087308 */ /* 0x004ea20000001000 */
[----:B------:R-:W-:-:S13]  /*0240*/  ISETP.GE.AND.EX P0, PT, R19, UR13, PT, P0 ;  /* 0x0000000d13007c0c */ /* 0x000fda000bf06300 */
[----:B------:R-:W3:Y:S01]  /*0250*/  @!P0 LDC.64 R24, c[0x0][0x3f8] ;  /* 0x0000fe00ff188b82 */ /* 0x000ee20000000a00 */
[----:B-12---:R-:W-:-:S04]  /*0260*/  IADD3 R6, PT, PT, R8, 0xffffffe, RZ ;  /* 0x0ffffffe08067810 */ /* 0x006fc80007ffe0ff */
[----:B------:R2:W5:Y:S03]  /*0270*/  F2I.FTZ.U32.TRUNC.NTZ R7, R6 ;  /* 0x0000000600077305 */ /* 0x000566000021f000 */
[----:B------:R-:W1:Y:S01]  /*0280*/  @!P0 LDC.64 R20, c[0x0][0x3a0] ;  /* 0x0000e800ff148b82 */ /* 0x000e620000000a00 */
[----:B--2---:R-:W-:Y:S02]  /*0290*/  MOV R6, RZ ;  /* 0x000000ff00067202 */ /* 0x004fe40000000f00 */
[----:B-----5:R-:W-:-:S05]  /*02a0*/  IADD3 R10, PT, PT, RZ, -R7, RZ ;  /* 0x80000007ff0a7210 */ /* 0x020fca0007ffe0ff */
[----:B------:R-:W-:Y:S01]  /*02b0*/  IMAD R9, R10, R11, RZ ;  /* 0x0000000b0a097224 */ /* 0x000fe200078e02ff */
[----:B------:R-:W-:-:S03]  /*02c0*/  IABS R10, R26 ;  /* 0x0000001a000a7213 */ /* 0x000fc60000000000 */
[----:B------:R-:W-:-:S06]  /*02d0*/  IMAD.HI.U32 R7, R7, R9, R6 ;  /* 0x0000000907077227 */ /* 0x000fcc00078e0006 */
[----:B------:R-:W-:Y:S02]  /*02e0*/  IMAD.HI.U32 R9, R7, R10, RZ ;  /* 0x0000000a07097227 */ /* 0x000fe400078e00ff */
[----:B------:R-:W2:Y:S03]  /*02f0*/  LDC.64 R6, c[0x0][0x3b8] ;  /* 0x0000ee00ff067b82 */ /* 0x000ea60000000a00 */
[----:B------:R-:W-:-:S05]  /*0300*/  IADD3 R8, PT, PT, -R9, RZ, RZ ;  /* 0x000000ff09087210 */ /* 0x000fca0007ffe1ff */
[----:B------:R-:W-:Y:S01]  /*0310*/  IMAD R8, R11, R8, R10 ;  /* 0x000000080b087224 */ /* 0x000fe200078e020a */
[----:B------:R-:W-:-:S04]  /*0320*/  LOP3.LUT R10, R26, R15, RZ, 0x3c, !PT ;  /* 0x0000000f1a0a7212 */ /* 0x000fc800078e3cff */
[----:B------:R-:W-:Y:S02]  /*0330*/  ISETP.GT.U32.AND P3, PT, R11, R8, PT ;  /* 0x000000080b00720c */ /* 0x000fe40003f64070 */
[----:B------:R-:W-:-:S11]  /*0340*/  ISETP.GE.AND P2, PT, R10, RZ, PT ;  /* 0x000000ff0a00720c */ /* 0x000fd60003f46270 */
[-C--:B------:R-:W-:Y:S02]  /*0350*/  @!P3 IADD3 R8, PT, PT, R8, -R11.reuse, RZ ;  /* 0x8000000b0808b210 */ /* 0x080fe40007ffe0ff */
[----:B------:R-:W-:Y:S02]  /*0360*/  @!P3 IADD3 R9, PT, PT, R9, 0x1, RZ ;  /* 0x000000010909b810 */ /* 0x000fe40007ffe0ff */
[CC--:B------:R-:W-:Y:S02]  /*0370*/  ISETP.GE.U32.AND P4, PT, R8.reuse, R11.reuse, PT ;  /* 0x0000000b0800720c */ /* 0x0c0fe40003f86070 */
[----:B------:R-:W-:Y:S02]  /*0380*/  ISETP.GT.U32.AND P5, PT, R11, R8, PT ;  /* 0x000000080b00720c */ /* 0x000fe40003fa4070 */
[----:B------:R-:W-:Y:S02]  /*0390*/  IADD3 R11, PT, PT, R8, -R11, RZ ;  /* 0x8000000b080b7210 */ /* 0x000fe40007ffe0ff */
[----:B------:R-:W-:-:S02]  /*03a0*/  ISETP.NE.AND P3, PT, R15, RZ, PT ;  /* 0x000000ff0f00720c */ /* 0x000fc40003f65270 */
[----:B------:R-:W-:Y:S02]  /*03b0*/  SEL R8, R11, R8, !P5 ;  /* 0x000000080b087207 */ /* 0x000fe40006800000 */
[----:B------:R-:W-:Y:S02]  /*03c0*/  ISETP.GE.U32.AND P5, PT, R37, UR12, PT ;  /* 0x0000000c25007c0c */ /* 0x000fe4000bfa6070 */
[----:B------:R-:W-:Y:S02]  /*03d0*/  SHF.R.S32.HI R11, RZ, 0x1f, R37 ;  /* 0x0000001fff0b7819 */ /* 0x000fe40000011425 */
[----:B------:R-:W-:Y:S02]  /*03e0*/  @P4 IADD3 R9, PT, PT, R9, 0x1, RZ ;  /* 0x0000000109094810 */ /* 0x000fe40007ffe0ff */
[----:B------:R-:W-:Y:S02]  /*03f0*/  LOP3.LUT R15, RZ, R15, RZ, 0x33, !PT ;  /* 0x0000000fff0f7212 */ /* 0x000fe400078e33ff */
[----:B------:R-:W-:-:S02]  /*0400*/  @!P1 IADD3 R8, PT, PT, -R8, RZ, RZ ;  /* 0x000000ff08089210 */ /* 0x000fc40007ffe1ff */
[----:B------:R-:W-:Y:S02]  /*0410*/  @!P2 IADD3 R9, PT, PT, -R9, RZ, RZ ;  /* 0x000000ff0909a210 */ /* 0x000fe40007ffe1ff */
[----:B------:R-:W-:Y:S02]  /*0420*/  ISETP.GE.AND.EX P1, PT, R11, UR13, PT, P5 ;  /* 0x0000000d0b007c0c */ /* 0x000fe4000bf26350 */
[C---:B------:R-:W-:Y:S02]  /*0430*/  SEL R39, R15.reuse, R8, !P3 ;  /* 0x000000080f277207 */ /* 0x040fe40005800000 */
[----:B------:R-:W-:Y:S01]  /*0440*/  SEL R15, R15, R9, !P3 ;  /* 0x000000090f0f7207 */ /* 0x000fe20005800000 */
[----:B--2---:R-:W-:Y:S01]  /*0450*/  IMAD.WIDE R8, R26, 0x8, R6 ;  /* 0x000000081a087825 */ /* 0x004fe200078e0206 */
[----:B----4-:R-:W-:-:S03]  /*0460*/  ISETP.NE.AND P2, PT, RZ, UR4, PT ;  /* 0x00000004ff007c0c */ /* 0x010fc6000bf45270 */
[----:B------:R-:W-:Y:S02]  /*0470*/  IMAD R17, R39, 0xa, RZ ;  /* 0x0000000a27117824 */ /* 0x000fe400078e02ff */
[----:B------:R-:W2:Y:S02]  /*0480*/  LDG.E.64 R8, desc[UR6][R8.64] ;  /* 0x0000000608087981 */ /* 0x000ea4000c1e1b00 */
[----:B------:R-:W4:Y:S01]  /*0490*/  @!P1 LDC.64 R6, c[0x0][0x3f8] ;  /* 0x0000fe00ff069b82 */ /* 0x000f220000000a00 */
[C---:B------:R-:W-:Y:S02]  /*04a0*/  IADD3 R40, P3, PT, R17.reuse, R4, RZ ;  /* 0x0000000411287210 */ /* 0x040fe40007f7e0ff */
[----:B------:R-:W-:Y:S02]  /*04b0*/  SHF.R.S32.HI R4, RZ, 0x1f, R15 ;  /* 0x0000001fff047819 */ /* 0x000fe4000001140f */
[----:B------:R-:W-:-:S03]  /*04c0*/  LEA.HI.X.SX32 R41, R17, RZ, 0x1, P3 ;  /* 0x000000ff11297211 */ /* 0x000fc600018f0eff */
[----:B------:R-:W-:Y:S01]  /*04d0*/  IMAD R4, R4, UR14, RZ ;  /* 0x0000000e04047c24 */ /* 0x000fe2000f8e02ff */
[----:B------:R-:W5:Y:S01]  /*04e0*/  @!P1 LDC.64 R16, c[0x0][0x3a0] ;  /* 0x0000e800ff109b82 */ /* 0x000f620000000a00 */
[----:B------:R-:W-:-:S04]  /*04f0*/  IMAD.WIDE.U32 R40, R15, UR14, R40 ;  /* 0x0000000e0f287c25 */ /* 0x000fc8000f8e0028 */
[----:B------:R-:W-:Y:S01]  /*0500*/  IMAD R43, R15, UR15, R4 ;  /* 0x0000000f0f2b7c24 */ /* 0x000fe2000f8e0204 */
[----:B------:R-:W-:Y:S01]  /*0510*/  @!P0 MOV R42, R40 ;  /* 0x00000028002a8202 */ /* 0x000fe20000000f00 */
[----:B---3--:R-:W-:Y:S01]  /*0520*/  @!P0 IMAD R4, R19, R24, RZ ;  /* 0x0000001813048224 */ /* 0x008fe200078e02ff */
[----:B------:R-:W3:Y:S02]  /*0530*/  @P2 LDC.64 R22, c[0x0][0x3b0] ;  /* 0x0000ec00ff162b82 */ /* 0x000ee40000000a00 */
[----:B------:R-:W-:Y:S01]  /*0540*/  IADD3 R43, PT, PT, R41, R43, RZ ;  /* 0x0000002b292b7210 */ /* 0x000fe20007ffe0ff */
[----:B------:R-:W-:-:S05]  /*0550*/  @!P0 IMAD R31, R13, R25, R4 ;  /* 0x000000190d1f8224 */ /* 0x000fca00078e0204 */
[----:B------:R-:W0:Y:S01]  /*0560*/  @!P0 LDC.64 R18, c[0x0][0x398] ;  /* 0x0000e600ff128b82 */ /* 0x000e220000000a00 */
[----:B------:R-:W-:-:S07]  /*0570*/  @!P0 IMAD.WIDE.U32 R24, R13, R24, R42 ;  /* 0x000000180d188225 */ /* 0x000fce00078e002a */
[----:B------:R-:W3:Y:S01]  /*0580*/  @!P1 LDC.64 R12, c[0x0][0x398] ;  /* 0x0000e600ff0c9b82 */ /* 0x000ee20000000a00 */
[----:B----4-:R-:W-:Y:S01]  /*0590*/  @!P1 IMAD R10, R11, R6, RZ ;  /* 0x000000060b0a9224 */ /* 0x010fe200078e02ff */
[----:B------:R-:W-:-:S03]  /*05a0*/  @!P1 MOV R11, R43 ;  /* 0x0000002b000b9202 */ /* 0x000fc60000000f00 */
[----:B------:R-:W-:-:S03]  /*05b0*/  @!P1 IMAD R33, R37, R7, R10 ;  /* 0x0000000725219224 */ /* 0x000fc600078e020a */
[----:B------:R-:W4:Y:S01]  /*05c0*/  LDC.64 R14, c[0x0][0x3a8] ;  /* 0x0000ea00ff0e7b82 */ /* 0x000f220000000a00 */
[----:B------:R-:W-:Y:S02]  /*05d0*/  @!P1 MOV R10, R40 ;  /* 0x00000028000a9202 */ /* 0x000fe40000000f00 */
[----:B------:R-:W-:Y:S02]  /*05e0*/  @!P0 IADD3 R25, PT, PT, R25, R31, RZ ;  /* 0x0000001f19198210 */ /* 0x000fe40007ffe0ff */
[C---:B------:R-:W-:Y:S01]  /*05f0*/  @!P0 SHF.L.U32 R35, R24.reuse, 0x1, RZ ;  /* 0x0000000118238819 */ /* 0x040fe200000006ff */
[----:B------:R-:W-:Y:S01]  /*0600*/  @!P1 IMAD.WIDE.U32 R6, R37, R6, R10 ;  /* 0x0000000625069225 */ /* 0x000fe200078e000a */
[----:B------:R-:W-:Y:S02]  /*0610*/  @!P0 SHF.L.U64.HI R24, R24, 0x1, R25 ;  /* 0x0000000118188819 */ /* 0x000fe40000010219 */
[----:B-1----:R-:W-:Y:S02]  /*0620*/  @!P0 IADD3 R20, P3, PT, R35, R20, RZ ;  /* 0x0000001423148210 */ /* 0x002fe40007f7e0ff */
[----:B------:R-:W-:-:S02]  /*0630*/  @!P1 IADD3 R33, PT, PT, R7, R33, RZ ;  /* 0x0000002107219210 */ /* 0x000fc40007ffe0ff */
[----:B------:R-:W-:Y:S02]  /*0640*/  @!P0 IADD3.X R21, PT, PT, R24, R21, RZ, P3, !PT ;  /* 0x0000001518158210 */ /* 0x000fe40001ffe4ff */
[----:B0-----:R-:W-:Y:S02]  /*0650*/  @!P0 IADD3 R18, P3, PT, R35, R18, RZ ;  /* 0x0000001223128210 */ /* 0x001fe40007f7e0ff */
[----:B------:R-:W-:Y:S02]  /*0660*/  @!P1 SHF.L.U32 R7, R6, 0x1, RZ ;  /* 0x0000000106079819 */ /* 0x000fe400000006ff */
[----:B------:R-:W-:Y:S02]  /*0670*/  LOP3.LUT R4, R28, 0xffff, RZ, 0xc0, !PT ;  /* 0x0000ffff1c047812 */ /* 0x000fe400078ec0ff */
[----:B------:R-:W-:Y:S02]  /*0680*/  @!P0 IADD3.X R19, PT, PT, R24, R19, RZ, P3, !PT ;  /* 0x0000001318138210 */ /* 0x000fe40001ffe4ff */
[----:B------:R-:W-:-:S02]  /*0690*/  @!P1 SHF.L.U64.HI R6, R6, 0x1, R33 ;  /* 0x0000000106069819 */ /* 0x000fc40000010221 */
[C---:B-----5:R-:W-:Y:S02]  /*06a0*/  @!P1 IADD3 R16, P3, PT, R7.reuse, R16, RZ ;  /* 0x0000001007109210 */ /* 0x060fe40007f7e0ff */
[----:B---3--:R-:W-:Y:S01]  /*06b0*/  @!P1 IADD3 R12, P4, PT, R7, R12, RZ ;  /* 0x0000000c070c9210 */ /* 0x008fe20007f9e0ff */
[----:B------:R-:W-:Y:S01]  /*06c0*/  IMAD R31, R39, 0xa, R4 ;  /* 0x0000000a271f7824 */ /* 0x000fe200078e0204 */
[----:B------:R-:W-:Y:S02]  /*06d0*/  MOV R25, RZ ;  /* 0x000000ff00197202 */ /* 0x000fe40000000f00 */
[C---:B------:R-:W-:Y:S02]  /*06e0*/  @!P1 IADD3.X R17, PT, PT, R6.reuse, R17, RZ, P3, !PT ;  /* 0x0000001106119210 */ /* 0x040fe40001ffe4ff */
[----:B------:R-:W-:Y:S01]  /*06f0*/  @!P1 IADD3.X R13, PT, PT, R6, R13, RZ, P4, !PT ;  /* 0x0000000d060d9210 */ /* 0x000fe200027fe4ff */
[C---:B------:R-:W-:Y:S01]  /*0700*/  @P2 IMAD.WIDE R22, R31.reuse, 0x2, R22 ;  /* 0x000000021f162825 */ /* 0x040fe200078e0216 */
[----:B------:R-:W-:Y:S01]  /*0710*/  MOV R24, RZ ;  /* 0x000000ff00187202 */ /* 0x000fe20000000f00 */
[----:B------:R-:W3:Y:S01]  /*0720*/  @!P0 LDG.E R25, desc[UR6][R20.64] ;  /* 0x0000000614198981 */ /* 0x000ee2000c1e1900 */
[----:B------:R-:W-:Y:S01]  /*0730*/  MOV R7, RZ ;  /* 0x000000ff00077202 */ /* 0x000fe20000000f00 */
[----:B----4-:R-:W-:Y:S01]  /*0740*/  IMAD.WIDE R14, R31, 0x2, R14 ;  /* 0x000000021f0e7825 */ /* 0x010fe200078e020e */
[----:B------:R-:W-:Y:S01]  /*0750*/  MOV R6, RZ ;  /* 0x000000ff00067202 */ /* 0x000fe20000000f00 */
[----:B------:R-:W4:Y:S04]  /*0760*/  @P2 LDG.E.U16 R10, desc[UR6][R22.64] ;  /* 0x00000006160a2981 */ /* 0x000f28000c1e1500 */
[----:B------:R-:W5:Y:S04]  /*0770*/  @P2 LDG.E.U16 R11, desc[UR6][R22.64+0x2] ;  /* 0x00000206160b2981 */ /* 0x000f68000c1e1500 */
[----:B------:R0:W5:Y:S04]  /*0780*/  @!P0 LDG.E R24, desc[UR6][R18.64] ;  /* 0x0000000612188981 */ /* 0x000168000c1e1900 */
[----:B------:R-:W5:Y:S04]  /*0790*/  LDG.E.U16 R30, desc[UR6][R14.64] ;  /* 0x000000060e1e7981 */ /* 0x000f68000c1e1500 */
[----:B------:R-:W5:Y:S04]  /*07a0*/  LDG.E.U16 R20, desc[UR6][R14.64+0x2] ;  /* 0x000002060e147981 */ /* 0x000f68000c1e1500 */
[----:B------:R-:W5:Y:S04]  /*07b0*/  @!P1 LDG.E R7, desc[UR6][R16.64] ;  /* 0x0000000610079981 */ /* 0x000f68000c1e1900 */
[----:B------:R-:W5:Y:S01]  /*07c0*/  @!P1 LDG.E R6, desc[UR6][R12.64] ;  /* 0x000000060c069981 */ /* 0x000f62000c1e1900 */
[----:B------:R-:W-:Y:S01]  /*07d0*/  MOV R37, 0x3f800000 ;  /* 0x3f80000000257802 */ /* 0x000fe20000000f00 */
[----:B------:R-:W-:Y:S01]  /*07e0*/  UISETP.NE.AND UP0, UPT, UR4, URZ, UPT ;  /* 0x000000ff0400728c */ /* 0x000fe2000bf05270 */
[----:B------:R-:W-:-:S02]  /*07f0*/  MOV R31, RZ ;  /* 0x000000ff001f7202 */ /* 0x000fc40000000f00 */
[----:B------:R-:W-:Y:S01]  /*0800*/  MOV R32, RZ ;  /* 0x000000ff00207202 */ /* 0x000fe20000000f00 */
[----:B--2---:R-:W-:-:S05]  /*0810*/  FFMA.FTZ R9, -R8, R8, R9 ;  /* 0x0000000808097223 */ /* 0x004fca0000010109 */
[----:B------:R-:W-:-:S13]  /*0820*/  FSETP.GTU.FTZ.AND P0, PT, R9, RZ, PT ;  /* 0x000000ff0900720b */ /* 0x000fda0003f1c000 */
[----:B0-----:R-:W0:Y:S02]  /*0830*/  @P0 LDC R18, c[0x0][0x3c0] ;  /* 0x0000f000ff120b82 */ /* 0x001e240000000800 */
[----:B0-----:R-:W-:-:S04]  /*0840*/  @P0 FADD.FTZ R18, R9, R18 ;  /* 0x0000001209120221 */ /* 0x001fc80000010000 */
[----:B------:R0:W1:Y:S01]  /*0850*/  @P0 MUFU.RSQ R37, R18 ;  /* 0x0000001200250308 */ /* 0x0000620000001400 */
[----:B---3--:R-:W-:Y:S02]  /*0860*/  PRMT R35, R25, 0x7632, R35 ;  /* 0x0000763219237816 */ /* 0x008fe40000000023 */
[----:B----4-:R-:W-:Y:S02]  /*0870*/  @P2 SHF.L.U32 R31, R10, 0x10, RZ ;  /* 0x000000100a1f2819 */ /* 0x010fe400000006ff */
[----:B-----5:R-:W-:Y:S02]  /*0880*/  @P2 SHF.L.U32 R32, R11, 0x10, RZ ;  /* 0x000000100b202819 */ /* 0x020fe400000006ff */
[----:B------:R-:W-:Y:S02]  /*0890*/  PRMT R36, R24, 0x7632, R36 ;  /* 0x0000763218247816 */ /* 0x000fe40000000024 */
[----:B------:R-:W-:Y:S02]  /*08a0*/  SHF.L.U32 R30, R30, 0x10, RZ ;  /* 0x000000101e1e7819 */ /* 0x000fe400000006ff */
[----:B------:R-:W-:-:S02]  /*08b0*/  SHF.L.U32 R9, R20, 0x10, RZ ;  /* 0x0000001014097819 */ /* 0x000fc400000006ff */
        /* <DEDUP_REMOVED lines=10> */
[----:B------:R-:W-:Y:S01]  /*0960*/  FMUL.FTZ R13, R30, R11 ;  /* 0x0000000b1e0d7220 */ /* 0x000fe20000410000 */
        /* <DEDUP_REMOVED lines=10> */
[----:B------:R-:W-:Y:S01]  /*0a10*/  SHF.L.U32 R18, R34, 0x10, RZ ;  /* 0x0000001022127819 */ /* 0x000fe200000006ff */
[----:B------:R-:W-:Y:S01]  /*0a20*/  FMUL.FTZ R16, R30, R13 ;  /* 0x0000000d1e107220 */ /* 0x000fe20000410000 */
[----:B------:R-:W-:Y:S01]  /*0a30*/  FMUL.FTZ R20, R20, R37 ;  /* 0x0000002514147220 */ /* 0x000fe20000410000 */
[----:B------:R-:W-:Y:S01]  /*0a40*/  FADD.FTZ R22, -R8, R21 ;  /* 0x0000001508167221 */ /* 0x000fe20000010100 */
[----:B------:R-:W-:Y:S01]  /*0a50*/  FFMA.FTZ R12, R11, R12, RZ ;  /* 0x0000000c0b0c7223 */ /* 0x000fe200000100ff */
[----:B------:R-:W-:Y:S01]  /*0a60*/  FADD.FTZ R14, R19, R16 ;  /* 0x00000010130e7221 */ /* 0x000fe20000010000 */
[----:B------:R-:W-:Y:S01]  /*0a70*/  FMUL.FTZ R21, R9, R18 ;  /* 0x0000001209157220 */ /* 0x000fe20000410000 */
[----:B------:R-:W-:Y:S01]  /*0a80*/  FFMA.FTZ R16, R20, R16, R17 ;  /* 0x0000001014107223 */ /* 0x000fe20000010011 */
[----:B------:R-:W-:Y:S01]  /*0a90*/  FADD.FTZ R38, RZ, R11 ;  /* 0x0000000bff267221 */ /* 0x000fe20000010000 */
[----:B------:R-:W-:Y:S01]  /*0aa0*/  FFMA.FTZ R19, R10, R15, RZ ;  /* 0x0000000f0a137223 */ /* 0x000fe200000100ff */
[----:B------:R-:W-:Y:S01]  /*0ab0*/  FMUL.FTZ R17, R22, R37 ;  /* 0x0000002516117220 */ /* 0x000fe20000410000 */
[----:B------:R-:W-:Y:S01]  /*0ac0*/  FADD.FTZ R15, RZ, R10 ;  /* 0x0000000aff0f7221 */ /* 0x000fe20000010000 */
[----:B------:R-:W-:Y:S01]  /*0ad0*/  FADD.FTZ R11, R21, R14 ;  /* 0x0000000e150b7221 */ /* 0x000fe20000010000 */
[C---:B------:R-:W-:Y:S01]  /*0ae0*/  FADD.FTZ R14, R13.reuse, R38 ;  /* 0x000000260d0e7221 */ /* 0x040fe20000010000 */
[----:B------:R-:W-:Y:S01]  /*0af0*/  FFMA.FTZ R12, R13, R20, R12 ;  /* 0x000000140d0c7223 */ /* 0x000fe2000001000c */
[----:B------:R-:W-:Y:S01]  /*0b00*/  FFMA.FTZ R16, R17, R21, R16 ;  /* 0x0000001511107223 */ /* 0x000fe20000010010 */
[C---:B------:R-:W-:Y:S01]  /*0b10*/  FADD.FTZ R15, R18.reuse, R15 ;  /* 0x0000000f120f7221 */ /* 0x040fe20000010000 */
[----:B------:R-:W-:Y:S01]  /*0b20*/  FFMA.FTZ R13, R18, R17, R19 ;  /* 0x00000011120d7223 */ /* 0x000fe20000010013 */
[----:B------:R-:W-:Y:S06]  /*0b30*/  BRA `(.L_x_213) ;  /* 0x0000000400207947 */ /* 0x000fec0003800000 */
.L_x_212:
        /* <DEDUP_REMOVED lines=8> */
[----:B------:R-:W-:Y:S01]  /*0bc0*/  FADD.FTZ R12, -R8, R15 ;  /* 0x0000000f080c7221 */ /* 0x000fe20000010100 */
[----:B------:R-:W-:Y:S01]  /*0bd0*/  SHF.L.U32 R13, R33, 0x10, RZ ;  /* 0x00000010210d7819 */ /* 0x000fe200000006ff */
[----:B------:R-:W-:Y:S01]  /*0be0*/  FFMA.FTZ R14, R30, R11, R31 ;  /* 0x0000000b1e0e7223 */ /* 0x000fe2000001001f */
[-C--:B------:R-:W-:Y:S01]  /*0bf0*/  FMUL.FTZ R10, R10, R37.reuse ;  /* 0x000000250a0a7220 */ /* 0x080fe20000410000 */
[----:B------:R-:W-:-:S02]  /*0c00*/  FMUL.FTZ R12, R12, R37 ;  /* 0x000000250c0c7220 */ /* 0x000fc40000410000 */
[----:B------:R-:W-:Y:S01]  /*0c10*/  FMUL.FTZ R19, R14, -1.4426950216293334961 ;  /* 0xbfb8aa3b0e137820 */ /* 0x000fe20000410000 */
[----:B------:R-:W-:Y:S01]  /*0c20*/  FFMA.FTZ R17, R9, R10, R32 ;  /* 0x0000000a09117223 */ /* 0x000fe20000010020 */
[----:B------:R-:W-:Y:S01]  /*0c30*/  FFMA.FTZ R16, R30, R12, R31 ;  /* 0x0000000c1e107223 */ /* 0x000fe2000001001f */
[----:B------:R-:W-:Y:S02]  /*0c40*/  FADD.FTZ R20, -R8, R13 ;  /* 0x0000000d08147221 */ /* 0x000fe40000010100 */
[----:B------:R-:W-:Y:S01]  /*0c50*/  FMUL.FTZ R18, R17, -1.4426950216293334961 ;  /* 0xbfb8aa3b11127820 */ /* 0x000fe20000410000 */
[----:B------:R-:W0:Y:S01]  /*0c60*/  MUFU.EX2 R19, R19 ;  /* 0x0000001300137308 */ /* 0x000e220000000800 */
[----:B------:R-:W-:Y:S01]  /*0c70*/  FMUL.FTZ R22, R16, -1.4426950216293334961 ;  /* 0xbfb8aa3b10167820 */ /* 0x000fe20000410000 */
[----:B------:R-:W-:-:S03]  /*0c80*/  FMUL.FTZ R13, R20, R37 ;  /* 0x00000025140d7220 */ /* 0x000fc60000410000 */
[----:B------:R-:W1:Y:S01]  /*0c90*/  MUFU.EX2 R18, R18 ;  /* 0x0000001200127308 */ /* 0x000e620000000800 */
[----:B------:R-:W-:-:S03]  /*0ca0*/  FFMA.FTZ R15, R9, R13, R32 ;  /* 0x0000000d090f7223 */ /* 0x000fc60000010020 */
[----:B------:R-:W2:Y:S01]  /*0cb0*/  MUFU.EX2 R22, R22 ;  /* 0x0000001600167308 */ /* 0x000ea20000000800 */
[----:B------:R-:W-:Y:S01]  /*0cc0*/  FMUL.FTZ R21, R15, -1.4426950216293334961 ;  /* 0xbfb8aa3b0f157820 */ /* 0x000fe20000410000 */
[----:B0-----:R-:W-:-:S05]  /*0cd0*/  FADD.FTZ R20, R19, 1 ;  /* 0x3f80000013147421 */ /* 0x001fca0000010000 */
[----:B------:R-:W0:Y:S01]  /*0ce0*/  MUFU.EX2 R21, R21 ;  /* 0x0000001500157308 */ /* 0x000e220000000800 */
[----:B-1----:R-:W-:-:S03]  /*0cf0*/  FADD.FTZ R19, R18, 1 ;  /* 0x3f80000012137421 */ /* 0x002fc60000010000 */
[----:B------:R-:W1:Y:S01]  /*0d00*/  MUFU.RCP R20, R20 ;  /* 0x0000001400147308 */ /* 0x000e620000001000 */
[----:B--2---:R-:W-:-:S07]  /*0d10*/  FADD.FTZ R18, R22, 1 ;  /* 0x3f80000016127421 */ /* 0x004fce0000010000 */
[----:B------:R-:W2:Y:S01]  /*0d20*/  MUFU.RCP R19, R19 ;  /* 0x0000001300137308 */ /* 0x000ea20000001000 */
[----:B0-----:R-:W-:-:S07]  /*0d30*/  FADD.FTZ R38, R21, 1 ;  /* 0x3f80000015267421 */ /* 0x001fce0000010000 */
[----:B------:R-:W0:Y:S01]  /*0d40*/  MUFU.RCP R18, R18 ;  /* 0x0000001200127308 */ /* 0x000e220000001000 */
[----:B-1----:R-:W-:-:S04]  /*0d50*/  FADD.FTZ R23, -R20, 1 ;  /* 0x3f80000014177421 */ /* 0x002fc80000010100 */
[----:B------:R-:W-:Y:S01]  /*0d60*/  FFMA.FTZ R23, R14, R23, 1 ;  /* 0x3f8000000e177423 */ /* 0x000fe20000010017 */
[----:B------:R-:W-:Y:S02]  /*0d70*/  FMUL.FTZ R14, R45, R20 ;  /* 0x000000142d0e7220 */ /* 0x000fe40000410000 */
[----:B------:R-:W1:Y:S01]  /*0d80*/  MUFU.RCP R20, R38 ;  /* 0x0000002600147308 */ /* 0x000e620000001000 */
[----:B--2---:R-:W-:Y:S01]  /*0d90*/  FADD.FTZ R22, -R19, 1 ;  /* 0x3f80000013167421 */ /* 0x004fe20000010100 */
[----:B------:R-:W-:-:S03]  /*0da0*/  FMUL.FTZ R14, R14, R23 ;  /* 0x000000170e0e7220 */ /* 0x000fc60000410000 */
[----:B------:R-:W-:Y:S01]  /*0db0*/  FFMA.FTZ R17, R17, R22, 1 ;  /* 0x3f80000011117423 */ /* 0x000fe20000010016 */
[----:B------:R-:W-:Y:S01]  /*0dc0*/  FMUL.FTZ R22, R44, R19 ;  /* 0x000000132c167220 */ /* 0x000fe20000410000 */
[----:B------:R-:W-:Y:S01]  /*0dd0*/  SHF.L.U32 R19, R6, 0x10, RZ ;  /* 0x0000001006137819 */ /* 0x000fe200000006ff */
[----:B0-----:R-:W-:Y:S02]  /*0de0*/  FADD.FTZ R21, -R18, 1 ;  /* 0x3f80000012157421 */ /* 0x001fe40000010100 */
[----:B------:R-:W-:Y:S02]  /*0df0*/  FMUL.FTZ R17, R22, R17 ;  /* 0x0000001116117220 */ /* 0x000fe40000410000 */
[----:B------:R-:W-:Y:S01]  /*0e00*/  FMUL.FTZ R19, R19, R18 ;  /* 0x0000001213137220 */ /* 0x000fe20000410000 */
[----:B------:R-:W-:Y:S01]  /*0e10*/  FFMA.FTZ R16, R16, R21, 1 ;  /* 0x3f80000010107423 */ /* 0x000fe20000010015 */
[----:B------:R-:W-:Y:S01]  /*0e20*/  SHF.L.U32 R21, R34, 0x10, RZ ;  /* 0x0000001022157819 */ /* 0x000fe200000006ff */
[----:B-1----:R-:W-:-:S04]  /*0e30*/  FADD.FTZ R38, -R20, 1 ;  /* 0x3f80000014267421 */ /* 0x002fc80000010100 */
[----:B------:R-:W-:Y:S01]  /*0e40*/  FMUL.FTZ R18, R21, R20 ;  /* 0x0000001415127220 */ /* 0x000fe20000410000 */
[----:B------:R-:W-:Y:S01]  /*0e50*/  FMUL.FTZ R20, R30, R14 ;  /* 0x0000000e1e147220 */ /* 0x000fe20000410000 */
[----:B------:R-:W-:Y:S01]  /*0e60*/  FFMA.FTZ R23, R15, R38, 1 ;  /* 0x3f8000000f177423 */ /* 0x000fe20000010026 */
[----:B------:R-:W-:Y:S01]  /*0e70*/  FMUL.FTZ R15, R19, R16 ;  /* 0x00000010130f7220 */ /* 0x000fe20000410000 */
[----:B------:R-:W-:Y:S01]  /*0e80*/  FMUL.FTZ R19, R9, R17 ;  /* 0x0000001109137220 */ /* 0x000fe20000410000 */
[----:B------:R-:W-:Y:S01]  /*0e90*/  FFMA.FTZ R21, R11, R20, RZ ;  /* 0x000000140b157223 */ /* 0x000fe200000100ff */
[----:B------:R-:W-:Y:S01]  /*0ea0*/  FADD.FTZ R20, RZ, R20 ;  /* 0x00000014ff147221 */ /* 0x000fe20000010000 */
[----:B------:R-:W-:Y:S01]  /*0eb0*/  FMUL.FTZ R18, R18, R23 ;  /* 0x0000001712127220 */ /* 0x000fe20000410000 */
[----:B------:R-:W-:Y:S01]  /*0ec0*/  FMUL.FTZ R23, R30, R15 ;  /* 0x0000000f1e177220 */ /* 0x000fe20000410000 */
[----:B------:R-:W-:Y:S01]  /*0ed0*/  FFMA.FTZ R21, R10, R19, R21 ;  /* 0x000000130a157223 */ /* 0x000fe20000010015 */
[----:B------:R-:W-:Y:S01]  /*0ee0*/  FADD.FTZ R20, R19, R20 ;  /* 0x0000001413147221 */ /* 0x000fe20000010000 */
[----:B------:R-:W-:Y:S01]  /*0ef0*/  FFMA.FTZ R19, R11, R14, RZ ;  /* 0x0000000e0b137223 */ /* 0x000fe200000100ff */
[----:B------:R-:W-:Y:S01]  /*0f00*/  FMUL.FTZ R22, R9, R18 ;  /* 0x0000001209167220 */ /* 0x000fe20000410000 */
[----:B------:R-:W-:Y:S01]  /*0f10*/  FFMA.FTZ R16, R12, R23, R21 ;  /* 0x000000170c107223 */ /* 0x000fe20000010015 */
[----:B------:R-:W-:Y:S01]  /*0f20*/  FADD.FTZ R14, RZ, R14 ;  /* 0x0000000eff0e7221 */ /* 0x000fe20000010000 */
[----:B------:R-:W-:Y:S01]  /*0f30*/  FFMA.FTZ R10, R10, R17, RZ ;  /* 0x000000110a0a7223 */ /* 0x000fe200000100ff */
[----:B------:R-:W-:Y:S01]  /*0f40*/  FADD.FTZ R23, R20, R23 ;  /* 0x0000001714177221 */ /* 0x000fe20000010000 */
[----:B------:R-:W-:Y:S01]  /*0f50*/  FADD.FTZ R17, RZ, R17 ;  /* 0x00000011ff117221 */ /* 0x000fe20000010000 */
[C---:B------:R-:W-:Y:S01]  /*0f60*/  FFMA.FTZ R16, R13.reuse, R22, R16 ;  /* 0x000000160d107223 */ /* 0x040fe20000010010 */
[----:B------:R-:W-:Y:S01]  /*0f70*/  FFMA.FTZ R12, R12, R15, R19 ;  /* 0x0000000f0c0c7223 */ /* 0x000fe20000010013 */
[----:B------:R-:W-:Y:S01]  /*0f80*/  FADD.FTZ R14, R14, R15 ;  /* 0x0000000f0e0e7221 */ /* 0x000fe20000010000 */
[----:B------:R-:W-:Y:S01]  /*0f90*/  FADD.FTZ R11, R22, R23 ;  /* 0x00000017160b7221 */ /* 0x000fe20000010000 */
[----:B------:R-:W-:Y:S01]  /*0fa0*/  FFMA.FTZ R13, R13, R18, R10 ;  /* 0x000000120d0d7223 */ /* 0x000fe2000001000a */
[----:B------:R-:W-:-:S07]  /*0fb0*/  FADD.FTZ R15, R17, R18 ;  /* 0x00000012110f7221 */ /* 0x000fce0000010000 */
.L_x_213:
        /* <DEDUP_REMOVED lines=43> */
.L_x_215:
[----:B------:R-:W-:Y:S05]  /*1270*/  BSYNC.RECONVERGENT B0 ;  /* 0x0000000000007941 */ /* 0x000fea0003800200 */
.L_x_214:
[----:B------:R-:W-:Y:S06]  /*1280*/  BAR.SYNC.DEFER_BLOCKING 0x0 ;  /* 0x0000000000007b1d */ /* 0x000fec0000010000 */
[----:B------:R-:W-:Y:S04]  /*1290*/  BSSY.RECONVERGENT B0, `(.L_x_216) ;  /* 0x0000033000007945 */ /* 0x000fe80003800200 */
[----:B------:R-:W-:Y:S05]  /*12a0*/  @P0 BRA `(.L_x_217) ;  /* 0x0000000000c40947 */ /* 0x000fea0003800000 */
[----:B------:R-:W-:-:S09]  /*12b0*/  ULEA UR4, UR8, UR5, 0x18 ;  /* 0x0000000508047291 */ /* 0x000fd2000f8ec0ff */
[----:B--23--:R-:W2:Y:S04]  /*12c0*/  LDS.128 R16, [UR4+0x20] ;  /* 0x00002004ff107984 */ /* 0x00cea80008000c00 */
[----:B-1----:R-:W1:Y:S01]  /*12d0*/  LDS.128 R20, [UR4+0x30] ;  /* 0x00003004ff147984 */ /* 0x002e620008000c00 */
[----:B--2---:R-:W-:Y:S01]  /*12e0*/  FADD.FTZ R45, R10, R16 ;  /* 0x000000100a2d7221 */ /* 0x004fe20000010000 */
[----:B0-----:R-:W-:-:S03]  /*12f0*/  FADD.FTZ R10, R11, R17 ;  /* 0x000000110b0a7221 */ /* 0x001fc60000010000 */
        /* <DEDUP_REMOVED lines=44> */
.L_x_217:
[----:B------:R-:W-:Y:S05]  /*15c0*/  BSYNC.RECONVERGENT B0 ;  /* 0x0000000000007941 */ /* 0x000fea0003800200 */
.L_x_216:
[----:B------:R-:W-:Y:S06]  /*15d0*/  BAR.SYNC.DEFER_BLOCKING 0x0 ;  /* 0x0000000000007b1d */ /* 0x000fec0000010000 */
[----:B------:R-:W-:Y:S04]  /*15e0*/  BSSY.RECONVERGENT B0, `(.L_x_218) ;  /* 0x00000f4000007945 */ /* 0x000fe80003800200 */
[----:B------:R-:W-:Y:S05]  /*15f0*/  @P3 BRA `(.L_x_219) ;  /* 0x0000000c00c83947 */ /* 0x000fea0003800000 */
[----:B--23--:R-:W2:Y:S01]  /*1600*/  LDS.128 R16, [R44+0x50] ;  /* 0x000050002c107984 */ /* 0x00cea20000000c00 */
[----:B------:R-:W-:Y:S01]  /*1610*/  IADD3 R38, PT, PT, R44, 0x1e0, RZ ;  /* 0x000001e02c267810 */ /* 0x000fe20007ffe0ff */
[----:B------:R-:W-:Y:S02]  /*1620*/  UMOV UR4, 0x1e0 ;  /* 0x000001e000047882 */ /* 0x000fe40000000000 */
[----:B-1----:R-:W1:Y:S01]  /*1630*/  LDS.128 R20, [R44+0xa0] ;  /* 0x0000a0002c147984 */ /* 0x002e620000000c00 */
[----:B--2---:R-:W-:Y:S01]  /*1640*/  FADD.FTZ R45, R12, R16 ;  /* 0x000000100c2d7221 */ /* 0x004fe20000010000 */
[----:B------:R-:W-:Y:S01]  /*1650*/  FADD.FTZ R16, R13, R17 ;  /* 0x000000110d107221 */ /* 0x000fe20000010000 */
[----:B------:R-:W-:Y:S01]  /*1660*/  FADD.FTZ R17, R14, R18 ;  /* 0x000000120e117221 */ /* 0x000fe20000010000 */
[----:B------:R-:W-:Y:S01]  /*1670*/  FADD.FTZ R18, R15, R19 ;  /* 0x000000130f127221 */ /* 0x000fe20000010000 */
[----:B-1----:R-:W-:Y:S01]  /*1680*/  FADD.FTZ R19, R45, R20 ;  /* 0x000000142d137221 */ /* 0x002fe20000010000 */
        /* <DEDUP_REMOVED lines=27> */
[----:B------:R-:W-:-:S07]  /*1840*/  FADD.FTZ R15, R22, R15 ;  /* 0x0000000f160f7221 */ /* 0x000fce0000010000 */
.L_x_220:
        /* <DEDUP_REMOVED lines=205> */
.L_x_219:
[----:B------:R-:W-:Y:S05]  /*2520*/  BSYNC.RECONVERGENT B0 ;  /* 0x0000000000007941 */ /* 0x000fea0003800200 */
.L_x_218:
[----:B------:R-:W4:Y:S01]  /*2530*/  LDC R22, c[0x0][0x370] ;  /* 0x0000dc00ff167b82 */ /* 0x000f220000000800 */
[----:B------:R-:W-:Y:S01]  /*2540*/  BSSY.RECONVERGENT B0, `(.L_x_221) ;  /* 0x000001e000007945 */ /* 0x000fe20003800200 */
[----:B----4-:R-:W-:-:S03]  /*2550*/  ISETP.GE.U32.AND P1, PT, R22, 0x2, PT ;  /* 0x000000021600780c */ /* 0x010fc60003f26070 */
[----:B------:R-:W-:Y:S10]  /*2560*/  @P3 BRA `(.L_x_222) ;  /* 0x00000000006c3947 */ /* 0x000ff40003800000 */
[----:B---3--:R-:W1:Y:S01]  /*2570*/  LDC.64 R16, c[0x0][0x3f8] ;  /* 0x0000fe00ff107b82 */ /* 0x008e620000000a00 */
[----:B------:R-:W-:-:S07]  /*2580*/  IMAD R39, R39, 0x5, R2 ;  /* 0x0000000527277824 */ /* 0x000fce00078e0202 */
[----:B--2---:R-:W2:Y:S01]  /*2590*/  LDC.64 R18, c[0x0][0x3d8] ;  /* 0x0000f600ff127b82 */ /* 0x004ea20000000a00 */
[----:B-1----:R-:W-:Y:S01]  /*25a0*/  IMAD.WIDE.U32 R20, R16, 0x3, RZ ;  /* 0x0000000310147825 */ /* 0x002fe200078e00ff */
[----:B------:R-:W-:-:S04]  /*25b0*/  LEA R23, R17, R17, 0x1 ;  /* 0x0000001111177211 */ /* 0x000fc800078e08ff */
[----:B------:R-:W-:Y:S01]  /*25c0*/  IADD3 R21, PT, PT, R21, R23, RZ ;  /* 0x0000001715157210 */ /* 0x000fe20007ffe0ff */
[----:B--2---:R-:W-:-:S03]  /*25d0*/  IMAD.WIDE R38, R39, 0x4, R18 ;  /* 0x0000000427267825 */ /* 0x004fc600078e0212 */
        /* <DEDUP_REMOVED lines=20> */
.L_x_222:
[----:B------:R-:W-:Y:S05]  /*2720*/  BSYNC.RECONVERGENT B0 ;  /* 0x0000000000007941 */ /* 0x000fea0003800200 */
.L_x_221:
        /* <DEDUP_REMOVED lines=11> */
[----:B------:R-:W-:Y:S01]  /*27e0*/  IMAD R17, R5, UR9, R0 ;  /* 0x0000000905117c24 */ /* 0x000fe2000f8e0200 */
[----:B------:R-:W-:Y:S02]  /*27f0*/  IADD3 R15, PT, PT, R15, R0, RZ ;  /* 0x000000000f0f7210 */ /* 0x000fe40007ffe0ff */
[----:B--2---:R-:W-:-:S04]  /*2800*/  SEL R19, R22, RZ, !P1 ;  /* 0x000000ff16137207 */ /* 0x004fc80004800000 */
        /* <DEDUP_REMOVED lines=10> */
.L_x_225:
[----:B----4-:R-:W2:Y:S04]  /*28b0*/  LDG.E.STRONG.GPU R14, desc[UR6][R12.64] ;  /* 0x000000060c0e7981 */ /* 0x010ea8000c1ef900 */
[----:B--2---:R-:W-:Y:S01]  /*28c0*/  CCTL.IVALL ;  /* 0x00000000ff00798f */ /* 0x004fe20002000000 */
[----:B------:R-:W-:Y:S05]  /*28d0*/  YIELD ;  /* 0x0000000000007946 */ /* 0x000fea0003800000 */
[----:B------:R-:W-:-:S13]  /*28e0*/  ISETP.NE.AND P1, PT, R14, R19, PT ;  /* 0x000000130e00720c */ /* 0x000fda0003f25270 */
[----:B------:R-:W-:Y:S05]  /*28f0*/  @P1 BRA `(.L_x_225) ;  /* 0xfffffffc00ec1947 */ /* 0x000fea000383ffff */
.L_x_224:
[----:B------:R-:W-:Y:S05]  /*2900*/  WARPSYNC.ALL ;  /* 0x0000000000007948 */ /* 0x000fea0003800000 */
[----:B------:R-:W-:Y:S01]  /*2910*/  BAR.SYNC.DEFER_BLOCKING 0x0 ;  /* 0x0000000000007b1d */ /* 0x000fe20000010000 */
[----:B------:R-:W-:-:S05]  /*2920*/  HFMA2 R23, -RZ, RZ, 0, 0 ;  /* 0x00000000ff177431 */ /* 0x000fca00000001ff */
[----:B------:R-:W-:Y:S05]  /*2930*/  @!P2 BRA `(.L_x_226) ;  /* 0x0000000000f0a947 */ /* 0x000fea0003800000 */
[----:B------:R-:W-:Y:S02]  /*2940*/  MOV R38, RZ ;  /* 0x000000ff00267202 */ /* 0x000fe40000000f00 */
[----:B------:R-:W-:-:S07]  /*2950*/  LOP3.LUT R23, R22, 0x7ffffff8, RZ, 0xc0, !PT ;  /* 0x7ffffff816177812 */ /* 0x000fce00078ec0ff */
.L_x_227:
[C---:B----4-:R-:W-:Y:S02]  /*2960*/  IADD3 R17, PT, PT, R38.reuse, 0x1, RZ ;  /* 0x0000000126117810 */ /* 0x050fe40007ffe0ff */
        /* <DEDUP_REMOVED lines=12> */
[----:B--2---:R-:W-:-:S04]  /*2a30*/  @!P5 IMAD R19, R13, R5, R0 ;  /* 0x000000050d13d224 */ /* 0x004fc800078e0200 */
[----:B------:R-:W-:-:S06]  /*2a40*/  @!P5 IMAD.WIDE.U32 R18, R19, 0x8, R44 ;  /* 0x000000081312d825 */ /* 0x000fcc00078e002c */
[----:B------:R-:W2:Y:S01]  /*2a50*/  @!P5 LDG.E.64 R18, desc[UR6][R18.64] ;  /* 0x000000061212d981 */ /* 0x000ea2000c1e1b00 */
[----:B------:R-:W-:Y:S01]  /*2a60*/  @!P4 IMAD R13, R12, R5, R0 ;  /* 0x000000050c0dc224 */ /* 0x000fe200078e0200 */
[----:B------:R-:W-:-:S03]  /*2a70*/  IADD3 R21, PT, PT, R38, 0x7, RZ ;  /* 0x0000000726157810 */ /* 0x000fc60007ffe0ff */
[----:B------:R-:W-:-:S06]  /*2a80*/  @!P4 IMAD.WIDE.U32 R12, R13, 0x8, R44 ;  /* 0x000000080d0cc825 */ /* 0x000fcc00078e002c */
[----:B------:R-:W4:Y:S01]  /*2a90*/  @!P4 LDG.E.64 R12, desc[UR6][R12.64] ;  /* 0x000000060c0cc981 */ /* 0x000f22000c1e1b00 */
        /* <DEDUP_REMOVED lines=10> */
[----:B--2---:R-:W-:Y:S01]  /*2b40*/  @!P5 FADD.FTZ R10, R10, R18 ;  /* 0x000000120a0ad221 */ /* 0x004fe20000010000 */
[----:B------:R-:W-:Y:S01]  /*2b50*/  @!P5 FADD.FTZ R11, R11, R19 ;  /* 0x000000130b0bd221 */ /* 0x000fe20000010000 */
[----:B------:R-:W-:-:S04]  /*2b60*/  ISETP.EQ.OR P5, PT, R21, UR9, P0 ;  /* 0x0000000915007c0c */ /* 0x000fc800087a2670 */
[----:B------:R-:W-:-:S04]  /*2b70*/  @!P3 IMAD R15, R15, R5, R0 ;  /* 0x000000050f0fb224 */ /* 0x000fc800078e0200 */
[----:B------:R-:W-:Y:S02]  /*2b80*/  @!P2 IMAD R17, R17, R5, R0 ;  /* 0x000000051111a224 */ /* 0x000fe400078e0200 */
[----:B------:R-:W-:-:S04]  /*2b90*/  @!P3 IMAD.WIDE.U32 R14, R15, 0x8, R44 ;  /* 0x000000080f0eb825 */ /* 0x000fc800078e002c */
[----:B----4-:R-:W-:Y:S01]  /*2ba0*/  @!P4 FADD.FTZ R10, R10, R12 ;  /* 0x0000000c0a0ac221 */ /* 0x010fe20000010000 */
[-C--:B------:R-:W-:Y:S02]  /*2bb0*/  @!P1 IMAD R19, R16, R5.reuse, R0 ;  /* 0x0000000510139224 */ /* 0x080fe400078e0200 */
[--C-:B------:R-:W-:Y:S01]  /*2bc0*/  @!P2 IMAD.WIDE.U32 R16, R17, 0x8, R44.reuse ;  /* 0x000000081110a825 */ /* 0x100fe200078e002c */
[----:B------:R-:W2:Y:S03]  /*2bd0*/  @!P3 LDG.E.64 R14, desc[UR6][R14.64] ;  /* 0x000000060e0eb981 */ /* 0x000ea6000c1e1b00 */
[----:B------:R-:W-:Y:S02]  /*2be0*/  @!P1 IMAD.WIDE.U32 R18, R19, 0x8, R44 ;  /* 0x0000000813129825 */ /* 0x000fe400078e002c */
[----:B------:R-:W3:Y:S02]  /*2bf0*/  @!P2 LDG.E.64 R16, desc[UR6][R16.64] ;  /* 0x000000061010a981 */ /* 0x000ee4000c1e1b00 */
[----:B------:R-:W-:-:S02]  /*2c00*/  @!P5 IMAD R21, R21, R5, R0 ;  /* 0x000000051515d224 */ /* 0x000fc400078e0200 */
[----:B------:R-:W4:Y:S02]  /*2c10*/  @!P1 LDG.E.64 R18, desc[UR6][R18.64] ;  /* 0x0000000612129981 */ /* 0x000f24000c1e1b00 */
[----:B-1----:R-:W-:-:S06]  /*2c20*/  @!P5 IMAD.WIDE.U32 R20, R21, 0x8, R44 ;  /* 0x000000081514d825 */ /* 0x002fcc00078e002c */
[----:B------:R-:W5:Y:S01]  /*2c30*/  @!P5 LDG.E.64 R20, desc[UR6][R20.64] ;  /* 0x000000061414d981 */ /* 0x000f62000c1e1b00 */
[----:B------:R-:W-:Y:S01]  /*2c40*/  @!P4 FADD.FTZ R11, R11, R13 ;  /* 0x0000000d0b0bc221 */ /* 0x000fe20000010000 */
[----:B------:R-:W-:Y:S01]  /*2c50*/  IADD3 R38, PT, PT, R38, 0x8, RZ ;  /* 0x0000000826267810 */ /* 0x000fe20007ffe0ff */
[----:B--2---:R-:W-:Y:S02]  /*2c60*/  @!P3 FADD.FTZ R10, R10, R14 ;  /* 0x0000000e0a0ab221 */ /* 0x004fe40000010000 */
[----:B------:R-:W-:Y:S02]  /*2c70*/  @!P3 FADD.FTZ R11, R11, R15 ;  /* 0x0000000f0b0bb221 */ /* 0x000fe40000010000 */
[----:B---3--:R-:W-:Y:S02]  /*2c80*/  @!P2 FADD.FTZ R10, R10, R16 ;  /* 0x000000100a0aa221 */ /* 0x008fe40000010000 */
[----:B------:R-:W-:Y:S01]  /*2c90*/  @!P2 FADD.FTZ R11, R11, R17 ;  /* 0x000000110b0ba221 */ /* 0x000fe20000010000 */
[----:B------:R-:W-:Y:S01]  /*2ca0*/  ISETP.NE.AND P2, PT, R38, R23, PT ;  /* 0x000000172600720c */ /* 0x000fe20003f45270 */
[----:B----4-:R-:W-:-:S02]  /*2cb0*/  @!P1 FADD.FTZ R10, R10, R18 ;  /* 0x000000120a0a9221 */ /* 0x010fc40000010000 */
[----:B------:R-:W-:Y:S02]  /*2cc0*/  @!P1 FADD.FTZ R11, R11, R19 ;  /* 0x000000130b0b9221 */ /* 0x000fe40000010000 */
[----:B-----5:R-:W-:Y:S02]  /*2cd0*/  @!P5 FADD.FTZ R10, R10, R20 ;  /* 0x000000140a0ad221 */ /* 0x020fe40000010000 */
[----:B------:R-:W-:-:S06]  /*2ce0*/  @!P5 FADD.FTZ R11, R11, R21 ;  /* 0x000000150b0bd221 */ /* 0x000fcc0000010000 */
[----:B------:R-:W-:Y:S05]  /*2cf0*/  @P2 BRA `(.L_x_227) ;  /* 0xfffffffc00182947 */ /* 0x000fea000383ffff */
.L_x_226:
        /* <DEDUP_REMOVED lines=8> */
[----:B------:R-:W-:Y:S02]  /*2d80*/  IADD3 R17, PT, PT, R23, 0x2, RZ ;  /* 0x0000000217117810 */ /* 0x000fe40007ffe0ff */
[----:B------:R-:W-:Y:S02]  /*2d90*/  ISETP.EQ.OR P2, PT, R15, UR9, P0 ;  /* 0x000000090f007c0c */ /* 0x000fe40008742670 */
[----:B--2---:R-:W-:-:S02]  /*2da0*/  IADD3 R19, PT, PT, R23, 0x3, RZ ;  /* 0x0000000317137810 */ /* 0x004fc40007ffe0ff */
        /* <DEDUP_REMOVED lines=10> */
[----:B------:R-:W2:Y:S03]  /*2e50*/  @!P2 LDG.E.64 R14, desc[UR6][R14.64] ;  /* 0x000000060e0ea981 */ /* 0x000ea6000c1e1b00 */
[----:B------:R-:W-:-:S02]  /*2e60*/  @!P0 IMAD.WIDE.U32 R18, R19, 0x8, R44 ;  /* 0x0000000813128825 */ /* 0x000fc400078e002c */
[----:B------:R-:W3:Y:S04]  /*2e70*/  @!P3 LDG.E.64 R16, desc[UR6][R16.64] ;  /* 0x000000061010b981 */ /* 0x000ee8000c1e1b00 */
[----:B------:R-:W4:Y:S01]  /*2e80*/  @!P0 LDG.E.64 R18, desc[UR6][R18.64] ;  /* 0x0000000612128981 */ /* 0x000f22000c1e1b00 */
[----:B------:R-:W-:Y:S01]  /*2e90*/  IADD3 R23, PT, PT, R23, 0x4, RZ ;  /* 0x0000000417177810 */ /* 0x000fe20007ffe0ff */
[----:B0-----:R-:W-:Y:S01]  /*2ea0*/  @!P1 FADD.FTZ R10, R10, R12 ;  /* 0x0000000c0a0a9221 */ /* 0x001fe20000010000 */
[----:B------:R-:W-:-:S03]  /*2eb0*/  @!P1 FADD.FTZ R11, R11, R13 ;  /* 0x0000000d0b0b9221 */ /* 0x000fc60000010000 */
[----:B--2---:R-:W-:Y:S01]  /*2ec0*/  @!P2 FADD.FTZ R10, R10, R14 ;  /* 0x0000000e0a0aa221 */ /* 0x004fe20000010000 */
[----:B------:R-:W-:-:S03]  /*2ed0*/  @!P2 FADD.FTZ R11, R11, R15 ;  /* 0x0000000f0b0ba221 */ /* 0x000fc60000010000 */
[----:B---3--:R-:W-:Y:S01]  /*2ee0*/  @!P3 FADD.FTZ R10, R10, R16 ;  /* 0x000000100a0ab221 */ /* 0x008fe20000010000 */
[----:B------:R-:W-:-:S03]  /*2ef0*/  @!P3 FADD.FTZ R11, R11, R17 ;  /* 0x000000110b0bb221 */ /* 0x000fc60000010000 */
[----:B----4-:R-:W-:Y:S01]  /*2f00*/  @!P0 FADD.FTZ R10, R10, R18 ;  /* 0x000000120a0a8221 */ /* 0x010fe20000010000 */
[----:B------:R-:W-:-:S07]  /*2f10*/  @!P0 FADD.FTZ R11, R11, R19 ;  /* 0x000000130b0b8221 */ /* 0x000fce0000010000 */
.L_x_228:
        /* <DEDUP_REMOVED lines=19> */
.L_x_229:
        /* <DEDUP_REMOVED lines=11> */
.L_x_230:
[----:B------:R-:W-:Y:S05]  /*3100*/  BSYNC.RECONVERGENT B0 ;  /* 0x0000000000007941 */ /* 0x000fea0003800200 */
.L_x_223:
[----:B------:R-:W5:Y:S01]  /*3110*/  S2UR UR5, SR_CgaCtaId ;  /* 0x00000000000579c3 */ /* 0x000f620000008800 */
[----:B------:R-:W-:Y:S01]  /*3120*/  ISETP.NE.AND P0, PT, R2, RZ, PT ;  /* 0x000000ff0200720c */ /* 0x000fe20003f05270 */
[----:B------:R-:W-:Y:S01]  /*3130*/  UMOV UR4, 0x400 ;  /* 0x0000040000047882 */ /* 0x000fe20000000000 */
[----:B------:R-:W0:Y:S01]  /*3140*/  LDCU.64 UR10, c[0x0][0x400] ;  /* 0x00008000ff0a77ac */ /* 0x000e220008000a00 */
[----:B------:R-:W-:Y:S02]  /*3150*/  SHF.L.U32 R25, R25, 0x10, RZ ;  /* 0x0000001019197819 */ /* 0x000fe400000006ff */
[----:B------:R-:W-:Y:S02]  /*3160*/  SHF.L.U32 R35, R35, 0x10, RZ ;  /* 0x0000001023237819 */ /* 0x000fe400000006ff */
[----:B---34-:R-:W3:Y:S01]  /*3170*/  LDC R16, c[0x0][0x41c] ;  /* 0x00010700ff107b82 */ /* 0x018ee20000000800 */
[----:B------:R-:W-:Y:S02]  /*3180*/  SHF.L.U32 R7, R7, 0x10, RZ ;  /* 0x0000001007077819 */ /* 0x000fe400000006ff */
[----:B------:R-:W-:Y:S01]  /*3190*/  SHF.L.U32 R33, R33, 0x10, RZ ;  /* 0x0000001021217819 */ /* 0x000fe200000006ff */
[----:B------:R-:W-:Y:S01]  /*31a0*/  FADD.FTZ R14, -R8, R35 ;  /* 0x00000023080e7221 */ /* 0x000fe20000010100 */
[----:B------:R-:W-:Y:S01]  /*31b0*/  SHF.L.U32 R24, R24, 0x10, RZ ;  /* 0x0000001018187819 */ /* 0x000fe200000006ff */
[----:B------:R-:W-:Y:S01]  /*31c0*/  FADD.FTZ R22, -R8, R7 ;  /* 0x0000000708167221 */ /* 0x000fe20000010100 */
[----:B------:R-:W-:Y:S01]  /*31d0*/  SHF.L.U32 R36, R36, 0x10, RZ ;  /* 0x0000001024247819 */ /* 0x000fe200000006ff */
[----:B------:R-:W-:Y:S01]  /*31e0*/  FADD.FTZ R38, -R8, R33 ;  /* 0x0000002108267221 */ /* 0x000fe20000010100 */
[----:B-1----:R-:W-:-:S03]  /*31f0*/  FMUL.FTZ R20, R14, R37 ;  /* 0x000000250e147220 */ /* 0x002fc60000410000 */
[----:B------:R-:W-:Y:S01]  /*3200*/  FMUL.FTZ R14, R38, R37 ;  /* 0x00000025260e7220 */ /* 0x000fe20000410000 */
[----:B-----5:R-:W-:Y:S01]  /*3210*/  ULEA UR4, UR5, UR4, 0x18 ;  /* 0x0000000405047291 */ /* 0x020fe2000f8ec0ff */
[----:B------:R-:W1:Y:S01]  /*3220*/  LDCU.U8 UR5, c[0x0][0x414] ;  /* 0x00008280ff0577ac */ /* 0x000e620008000000 */
[----:B---3--:R-:W-:-:S07]  /*3230*/  IMAD R17, R16, UR9, R29 ;  /* 0x0000000910117c24 */ /* 0x008fce000f8e021d */
[----:B------:R3:W-:Y:S01]  /*3240*/  @!P0 STS.64 [UR4+0xc0], R10 ;  /* 0x0000c00aff008988 */ /* 0x0007e20008000a04 */
[----:B------:R-:W-:Y:S01]  /*3250*/  BAR.SYNC.DEFER_BLOCKING 0x0 ;  /* 0x0000000000007b1d */ /* 0x000fe20000010000 */
[C---:B0-----:R-:W-:Y:S02]  /*3260*/  ISETP.GE.U32.AND P0, PT, R17.reuse, UR10, PT ;  /* 0x0000000a11007c0c */ /* 0x041fe4000bf06070 */
[----:B------:R-:W-:Y:S01]  /*3270*/  IADD3 R7, PT, PT, R17, 0x80, RZ ;  /* 0x0000008011077810 */ /* 0x000fe20007ffe0ff */
[----:B---3--:R-:W-:Y:S01]  /*3280*/  FADD.FTZ R10, -R8, R25 ;  /* 0x00000019080a7221 */ /* 0x008fe20000010100 */
[----:B-1----:R-:W-:Y:S01]  /*3290*/  UISETP.NE.AND UP0, UPT, UR5, URZ, UPT ;  /* 0x000000ff0500728c */ /* 0x002fe2000bf05270 */
[-C--:B------:R-:W-:Y:S01]  /*32a0*/  FMUL.FTZ R8, R22, R37.reuse ;  /* 0x0000002516087220 */ /* 0x080fe20000410000 */
[----:B------:R-:W-:Y:S01]  /*32b0*/  ISETP.GE.U32.AND P1, PT, R7, UR10, PT ;  /* 0x0000000a07007c0c */ /* 0x000fe2000bf26070 */
[----:B------:R-:W-:Y:S01]  /*32c0*/  FMUL.FTZ R18, R10, R37 ;  /* 0x000000250a127220 */ /* 0x000fe20000410000 */
[----:B------:R-:W-:-:S04]  /*32d0*/  SHF.R.S32.HI R10, RZ, 0x1f, R17 ;  /* 0x0000001fff0a7819 */ /* 0x000fc80000011411 */
[----:B------:R-:W-:Y:S01]  /*32e0*/  ISETP.GE.AND.EX P0, PT, R10, UR11, PT, P0 ;  /* 0x0000000b0a007c0c */ /* 0x000fe2000bf06300 */
[----:B------:R-:W2:Y:S01]  /*32f0*/  LDS.64 R12, [UR4+0xc0] ;  /* 0x0000c004ff0c7984 */ /* 0x000ea20008000a00 */
[----:B------:R-:W2:Y:S02]  /*3300*/  LDCU UR4, c[0x0][0x42c] ;  /* 0x00008580ff0477ac */ /* 0x000ea40008000800 */
[----:B--2---:R-:W-:Y:S01]  /*3310*/  FMUL.FTZ R19, R12, UR4 ;  /* 0x000000040c137c20 */ /* 0x004fe20008410000 */
[----:B------:R-:W-:-:S04]  /*3320*/  FMUL.FTZ R13, R13, UR4 ;  /* 0x000000040d0d7c20 */ /* 0x000fc80008410000 */
[C-C-:B------:R-:W-:Y:S01]  /*3330*/  FFMA.FTZ R11, R19.reuse, R18, R13.reuse ;  /* 0x00000012130b7223 */ /* 0x140fe2000001000d */
[C-C-:B------:R-:W-:Y:S01]  /*3340*/  FFMA.FTZ R12, R19.reuse, R20, R13.reuse ;  /* 0x00000014130c7223 */ /* 0x140fe2000001000d */
[C-C-:B------:R-:W-:Y:S01]  /*3350*/  FFMA.FTZ R15, R19.reuse, R8, R13.reuse ;  /* 0x00000008130f7223 */ /* 0x140fe2000001000d */
        /* <DEDUP_REMOVED lines=20> */
.L_x_231:
        /* <DEDUP_REMOVED lines=18> */
.L_x_233:
[----:B------:R-:W-:Y:S05]  /*35c0*/  BSYNC.RECONVERGENT B0 ;  /* 0x0000000000007941 */ /* 0x000fea0003800200 */
.L_x_232:
[----:B------:R-:W-:Y:S02]  /*35d0*/  SHF.L.U32 R10, R6, 0x10, RZ ;  /* 0x00000010060a7819 */ /* 0x000fe400000006ff */
[----:B------:R-:W-:Y:S02]  /*35e0*/  SHF.R.S32.HI R6, RZ, 0x1f, R7 ;  /* 0x0000001fff067819 */ /* 0x000fe40000011407 */
        /* <DEDUP_REMOVED lines=20> */
.L_x_234:
        /* <DEDUP_REMOVED lines=18> */
.L_x_236:
[----:B------:R-:W-:Y:S05]  /*3850*/  BSYNC.RECONVERGENT B0 ;  /* 0x0000000000007941 */ /* 0x000fea0003800200 */
.L_x_235:
[----:B------:R-:W2:Y:S01]  /*3860*/  LDCU UR4, c[0x0][0x410] ;  /* 0x00008200ff0477ac */ /* 0x000ea20008000800 */
[----:B------:R-:W-:Y:S02]  /*3870*/  IADD3 R26, PT, PT, R5, R26, RZ ;  /* 0x0000001a051a7210 */ /* 0x000fe40007ffe0ff */
[----:B------:R-:W-:Y:S01]  /*3880*/  IADD3 R27, PT, PT, R27, 0x1, RZ ;  /* 0x000000011b1b7810 */ /* 0x000fe20007ffe0ff */
[----:B------:R-:W2:Y:S02]  /*3890*/  LDCU UR5, c[0x0][0x3e0] ;  /* 0x00007c00ff0577ac */ /* 0x000ea40008000800 */
[----:B--2---:R-:W-:-:S06]  /*38a0*/  UIMAD UR4, UR4, UR5, URZ ;  /* 0x00000005040472a4 */ /* 0x004fcc000f8e02ff */
[----:B------:R-:W-:-:S13]  /*38b0*/  ISETP.GE.AND P0, PT, R26, UR4, PT ;  /* 0x000000041a007c0c */ /* 0x000fda000bf06270 */
[----:B------:R-:W-:Y:S05]  /*38c0*/  @!P0 BRA `(.L_x_237) ;  /* 0xffffffc8002c8947 */ /* 0x000fea000383ffff */
.L_x_211:
[----:B-1----:R-:W1:Y:S01]  /*38d0*/  LDC R6, c[0x0][0x370] ;  /* 0x0000dc00ff067b82 */ /* 0x002e620000000800 */
[----:B------:R-:W-:Y:S01]  /*38e0*/  ISETP.NE.AND P2, PT, R2, RZ, PT ;  /* 0x000000ff0200720c */ /* 0x000fe20003f45270 */
[----:B------:R-:W-:Y:S06]  /*38f0*/  BSSY.RECONVERGENT B0, `(.L_x_238) ;  /* 0x0000011000007945 */ /* 0x000fec0003800200 */
[----:B------:R-:W2:Y:S08]  /*3900*/  LDC R7, c[0x0][0x374] ;  /* 0x0000dd00ff077b82 */ /* 0x000eb00000000800 */
[----:B------:R-:W3:Y:S01]  /*3910*/  LDC.64 R4, c[0x0][0x3c8] ;  /* 0x0000f200ff047b82 */ /* 0x000ee20000000a00 */
[----:B-1----:R-:W-:-:S02]  /*3920*/  ISETP.NE.AND P1, PT, R6, 0x1, PT ;  /* 0x000000010600780c */ /* 0x002fc40003f25270 */
[----:B------:R-:W-:Y:S02]  /*3930*/  IADD3 R8, PT, PT, R6, -0x1, RZ ;  /* 0xffffffff06087810 */ /* 0x000fe40007ffe0ff */
[----:B--2---:R-:W-:-:S04]  /*3940*/  IADD3 R3, PT, PT, R7, -0x1, RZ ;  /* 0xffffffff07037810 */ /* 0x004fc80007ffe0ff */
        /* <DEDUP_REMOVED lines=11> */
.L_x_239:
[----:B------:R-:W-:Y:S05]  /*3a00*/  BSYNC.RECONVERGENT B0 ;  /* 0x0000000000007941 */ /* 0x000fea0003800200 */
.L_x_238:
[----:B------:R-:W-:Y:S05]  /*3a10*/  @P0 EXIT ;  /* 0x000000000000094d */ /* 0x000fea0003800000 */
[----:B------:R-:W-:Y:S05]  /*3a20*/  @P2 BRA `(.L_x_240) ;  /* 0x0000000000202947 */ /* 0x000fea0003800000 */
[----:B------:R-:W-:-:S05]  /*3a30*/  IMAD R0, R6, R7, RZ ;  /* 0x0000000706007224 */ /* 0x000fca00078e02ff */
[----:B------:R-:W-:-:S13]  /*3a40*/  ISETP.NE.AND P0, PT, R0, -0x1, PT ;  /* 0xffffffff0000780c */ /* 0x000fda0003f05270 */
[----:B------:R-:W-:Y:S05]  /*3a50*/  @!P0 BRA `(.L_x_240) ;  /* 0x0000000000148947 */ /* 0x000fea0003800000 */
.L_x_241:
[----:B-1----:R-:W2:Y:S04]  /*3a60*/  LDG.E.STRONG.GPU R3, desc[UR6][R4.64] ;  /* 0x0000000604037981 */ /* 0x002ea8000c1ef900 */
[----:B--2---:R-:W-:Y:S01]  /*3a70*/  CCTL.IVALL ;  /* 0x00000000ff00798f */ /* 0x004fe20002000000 */
[----:B------:R-:W-:Y:S05]  /*3a80*/  YIELD ;  /* 0x0000000000007946 */ /* 0x000fea0003800000 */
[----:B------:R-:W-:-:S13]  /*3a90*/  ISETP.NE.AND P0, PT, R3, R0, PT ;  /* 0x000000000300720c */ /* 0x000fda0003f05270 */
[----:B------:R-:W-:Y:S05]  /*3aa0*/  @P0 BRA `(.L_x_241) ;  /* 0xfffffffc00ec0947 */ /* 0x000fea000383ffff */
.L_x_240:
        /* <DEDUP_REMOVED lines=16> */
[----:B0-----:R-:W-:Y:S02]  /*3bb0*/  SEL R13, R3, R6, P0 ;  /* 0x00000006030d7207 */ /* 0x001fe40000000000 */
        /* <DEDUP_REMOVED lines=19> */
[----:B------:R-:W-:Y:S02]  /*3cf0*/  IADD3 R6, P0, PT, R6, R17, RZ ;  /* 0x0000001106067210 */ /* 0x000fe40007f1e0ff */
[----:B------:R-:W-:Y:S02]  /*3d00*/  LEA.HI R16, P2, R13, R10, RZ, 0x1 ;  /* 0x0000000a0d107211 */ /* 0x000fe400078508ff */
[----:B------:R-:W-:Y:S02]  /*3d10*/  LOP3.LUT R12, R6, 0x3, RZ, 0xc0, !PT ;  /* 0x00000003060c7812 */ /* 0x000fe400078ec0ff */
[----:B------:R-:W-:-:S02]  /*3d20*/  LEA.HI.X R8, R9, RZ, RZ, 0x17, P0 ;  /* 0x000000ff09087211 */ /* 0x000fc400000fbcff */
[----:B------:R-:W-:Y:S02]  /*3d30*/  ISETP.NE.U32.AND P1, PT, R12, 0x3, PT ;  /* 0x000000030c00780c */ /* 0x000fe40003f25070 */
[----:B------:R-:W-:Y:S02]  /*3d40*/  ISETP.GE.U32.AND P0, PT, R6, 0x3, PT ;  /* 0x000000030600780c */ /* 0x000fe40003f06070 */
[----:B------:R-:W-:Y:S02]  /*3d50*/  ISETP.NE.AND.EX P1, PT, RZ, RZ, PT, P1 ;  /* 0x000000ffff00720c */ /* 0x000fe40003f25310 */
[----:B------:R-:W-:Y:S02]  /*3d60*/  IADD3.X R13, PT, PT, RZ, R13, RZ, P2, !PT ;  /* 0x0000000dff0d7210 */ /* 0x000fe400017fe4ff */
[----:B------:R-:W-:Y:S02]  /*3d70*/  ISETP.GE.U32.AND.EX P0, PT, R8, RZ, PT, P0 ;  /* 0x000000ff0800720c */ /* 0x000fe40003f06100 */
[----:B------:R-:W-:-:S02]  /*3d80*/  SHF.R.S64 R16, R16, 0x1, R13 ;  /* 0x0000000110107819 */ /* 0x000fc4000000100d */
[----:B------:R-:W-:-:S05]  /*3d90*/  SHF.R.S32.HI R17, RZ, 0x1, R13 ;  /* 0x00000001ff117819 */ /* 0x000fca000001140d */
[----:B------:R-:W-:Y:S05]  /*3da0*/  @!P1 BRA `(.L_x_243) ;  /* 0x0000000000d89947 */ /* 0x000fea0003800000 */
[----:B------:R-:W0:Y:S01]  /*3db0*/  LDCU.64 UR10, c[0x0][0x390] ;  /* 0x00007200ff0a77ac */ /* 0x000e220008000a00 */
[----:B------:R-:W-:Y:S02]  /*3dc0*/  IADD3 R11, PT, PT, R6, 0x1, RZ ;  /* 0x00000001060b7810 */ /* 0x000fe40007ffe0ff */
[----:B------:R-:W-:Y:S01]  /*3dd0*/  MOV R6, R2 ;  /* 0x0000000200067202 */ /* 0x000fe20000000f00 */
[----:B------:R-:W1:Y:S01]  /*3de0*/  LDCU.64 UR8, c[0x0][0x3d8] ;  /* 0x00007b00ff0877ac */ /* 0x000e620008000a00 */
[----:B------:R-:W-:Y:S02]  /*3df0*/  LOP3.LUT R11, R11, 0x3, RZ, 0xc0, !PT ;  /* 0x000000030b0b7812 */ /* 0x000fe400078ec0ff */
[C---:B------:R-:W-:Y:S01]  /*3e00*/  SHF.L.U32 R24, R2.reuse, 0x2, RZ ;  /* 0x0000000202187819 */ /* 0x040fe200000006ff */
[----:B------:R-:W2:Y:S01]  /*3e10*/  LDCU.64 UR12, c[0x0][0x388] ;  /* 0x00007100ff0c77ac */ /* 0x000ea20008000a00 */
[--C-:B------:R-:W-:Y:S01]  /*3e20*/  SHF.L.U64.HI R25, R2, 0x2, R7.reuse ;  /* 0x0000000202197819 */ /* 0x100fe20000010207 */
[----:B------:R-:W-:Y:S01]  /*3e30*/  IMAD.WIDE.U32 R8, R11, 0x280, R6 ;  /* 0x000002800b087825 */ /* 0x000fe200078e0006 */
[----:B------:R-:W-:Y:S01]  /*3e40*/  SHF.L.U64.HI R32, R3, 0x2, R0 ;  /* 0x0000000203207819 */ /* 0x000fe20000010200 */
[----:B------:R-:W-:Y:S01]  /*3e50*/  UMOV UR4, URZ ;  /* 0x000000ff00047c82 */ /* 0x000fe20008000000 */
[----:B------:R-:W-:-:S02]  /*3e60*/  SHF.L.U64.HI R28, R16, 0x2, R17 ;  /* 0x00000002101c7819 */ /* 0x000fc40000010211 */
[----:B------:R-:W-:Y:S02]  /*3e70*/  IADD3 R7, PT, PT, R9, UR4, RZ ;  /* 0x0000000409077c10 */ /* 0x000fe4000fffe0ff */
[----:B------:R-:W-:Y:S01]  /*3e80*/  MOV R2, R8 ;  /* 0x0000000800027202 */ /* 0x000fe20000000f00 */
[----:B------:R-:W-:Y:S01]  /*3e90*/  IMAD.WIDE.U32 R8, R4, 0x4, RZ ;  /* 0x0000000404087825 */ /* 0x000fe200078e00ff */
[C---:B0-----:R-:W-:Y:S02]  /*3ea0*/  IADD3 R26, P2, PT, R24.reuse, UR10, RZ ;  /* 0x0000000a181a7c10 */ /* 0x041fe4000ff5e0ff */
[----:B-1----:R-:W-:Y:S02]  /*3eb0*/  IADD3 R18, P1, PT, R24, UR8, RZ ;  /* 0x0000000818127c10 */ /* 0x002fe4000ff3e0ff */
[C---:B------:R-:W-:Y:S02]  /*3ec0*/  IADD3.X R27, PT, PT, R25.reuse, UR11, RZ, P2, !PT ;  /* 0x0000000b191b7c10 */ /* 0x040fe400097fe4ff */
[----:B------:R-:W-:-:S02]  /*3ed0*/  IADD3.X R19, PT, PT, R25, UR9, RZ, P1, !PT ;  /* 0x0000000919137c10 */ /* 0x000fc40008ffe4ff */
[----:B------:R-:W-:Y:S02]  /*3ee0*/  IADD3 R20, P2, PT, RZ, -R11, RZ ;  /* 0x8000000bff147210 */ /* 0x000fe40007f5e0ff */
[----:B--2---:R-:W-:Y:S02]  /*3ef0*/  IADD3 R24, P1, PT, R24, UR12, RZ ;  /* 0x0000000c18187c10 */ /* 0x004fe4000ff3e0ff */
[----:B------:R-:W-:Y:S02]  /*3f00*/  SHF.L.U32 R11, R5, 0x2, RZ ;  /* 0x00000002050b7819 */ /* 0x000fe400000006ff */
[----:B------:R-:W-:Y:S02]  /*3f10*/  IADD3.X R25, PT, PT, R25, UR13, RZ, P1, !PT ;  /* 0x0000000d19197c10 */ /* 0x000fe40008ffe4ff */
[----:B------:R-:W-:Y:S02]  /*3f20*/  IADD3 R30, PT, PT, R9, R11, RZ ;  /* 0x0000000b091e7210 */ /* 0x000fe40007ffe0ff */
[----:B------:R-:W-:-:S07]  /*3f30*/  IADD3.X R22, PT, PT, RZ, -0x1, RZ, P2, !PT ;  /* 0xffffffffff167810 */ /* 0x000fce00017fe4ff */
.L_x_244:
[-C--:B0-----:R-:W-:Y:S01]  /*3f40*/  LEA R10, P3, R16, R18.reuse, 0x2 ;  /* 0x00000012100a7211 */ /* 0x081fe200078610ff */
[----:B------:R-:W2:Y:S01]  /*3f50*/  LDG.E R6, desc[UR6][R18.64] ;  /* 0x0000000612067981 */ /* 0x000ea2000c1e1900 */
[----:B------:R-:W-:Y:S02]  /*3f60*/  LEA R14, P1, R3, R18, 0x2 ;  /* 0x00000012030e7211 */ /* 0x000fe400078210ff */
[----:B------:R-:W-:Y:S02]  /*3f70*/  IADD3 R12, P2, PT, R18, R8, RZ ;  /* 0x00000008120c7210 */ /* 0x000fe40007f5e0ff */
[C---:B------:R-:W-:Y:S02]  /*3f80*/  IADD3.X R11, PT, PT, R19.reuse, R28, RZ, P3, !PT ;  /* 0x0000001c130b7210 */ /* 0x040fe40001ffe4ff */
[C---:B------:R-:W-:Y:S02]  /*3f90*/  IADD3.X R15, PT, PT, R19.reuse, R32, RZ, P1, !PT ;  /* 0x00000020130f7210 */ /* 0x040fe40000ffe4ff */
[----:B------:R-:W-:-:S02]  /*3fa0*/  IADD3.X R13, PT, PT, R19, R30, RZ, P2, !PT ;  /* 0x0000001e130d7210 */ /* 0x000fc400017fe4ff */
[----:B------:R0:W3:Y:S04]  /*3fb0*/  LDG.E R11, desc[UR6][R10.64] ;  /* 0x000000060a0b7981 */ /* 0x0000e8000c1e1900 */
[----:B------:R1:W3:Y:S04]  /*3fc0*/  LDG.E R12, desc[UR6][R12.64] ;  /* 0x000000060c0c7981 */ /* 0x0002e8000c1e1900 */
[----:B------:R-:W2:Y:S01]  /*3fd0*/  LDG.E R15, desc[UR6][R14.64] ;  /* 0x000000060e0f7981 */ /* 0x000ea2000c1e1900 */
[----:B0-----:R-:W-:Y:S02]  /*3fe0*/  MOV R10, R24 ;  /* 0x00000018000a7202 */ /* 0x001fe40000000f00 */
[----:B------:R-:W-:-:S02]  /*3ff0*/  IADD3 R20, P1, PT, R20, 0x1, RZ ;  /* 0x0000000114147810 */ /* 0x000fc40007f3e0ff */
[----:B-1----:R-:W-:Y:S02]  /*4000*/  MOV R13, R27 ;  /* 0x0000001b000d7202 */ /* 0x002fe40000000f00 */
[----:B------:R-:W-:Y:S02]  /*4010*/  IADD3.X R22, PT, PT, RZ, R22, RZ, P1, !PT ;  /* 0x00000016ff167210 */ /* 0x000fe40000ffe4ff */
[----:B------:R-:W-:-:S04]  /*4020*/  ISETP.NE.U32.AND P1, PT, R20, RZ, PT ;  /* 0x000000ff1400720c */ /* 0x000fc80003f25070 */
[----:B------:R-:W-:Y:S02]  /*4030*/  ISETP.NE.AND.EX P1, PT, R22, RZ, PT, P1 ;  /* 0x000000ff1600720c */ /* 0x000fe40003f25310 */
[----:B------:R-:W-:Y:S02]  /*4040*/  IADD3 R18, P2, PT, R18, 0xa00, RZ ;  /* 0x00000a0012127810 */ /* 0x000fe40007f5e0ff */
[----:B------:R-:W-:Y:S02]  /*4050*/  IADD3 R24, P4, PT, R24, 0xa00, RZ ;  /* 0x00000a0018187810 */ /* 0x000fe40007f9e0ff */
[----:B------:R-:W-:Y:S02]  /*4060*/  IADD3.X R19, PT, PT, RZ, R19, RZ, P2, !PT ;  /* 0x00000013ff137210 */ /* 0x000fe400017fe4ff */
[----:B---3--:R-:W-:Y:S02]  /*4070*/  F2FP.BF16.F32.PACK_AB R23, R11, R12 ;  /* 0x0000000c0b17723e */ /* 0x008fe400000010ff */
[----:B------:R-:W-:-:S02]  /*4080*/  MOV R11, R25 ;  /* 0x00000019000b7202 */ /* 0x000fc40000000f00 */
[----:B--2---:R-:W-:Y:S02]  /*4090*/  F2FP.BF16.F32.PACK_AB R21, R15, R6 ;  /* 0x000000060f15723e */ /* 0x004fe400000010ff */
[----:B------:R-:W-:-:S03]  /*40a0*/  MOV R12, R26 ;  /* 0x0000001a000c7202 */ /* 0x000fc60000000f00 */
[----:B------:R0:W-:Y:S04]  /*40b0*/  STG.E desc[UR6][R10.64], R21 ;  /* 0x000000150a007986 */ /* 0x0001e8000c101906 */
[----:B------:R0:W-:Y:S01]  /*40c0*/  STG.E desc[UR6][R12.64], R23 ;  /* 0x000000170c007986 */ /* 0x0001e2000c101906 */
[----:B------:R-:W-:Y:S02]  /*40d0*/  IADD3 R26, P3, PT, R26, 0xa00, RZ ;  /* 0x00000a001a1a7810 */ /* 0x000fe40007f7e0ff */
[----:B------:R-:W-:Y:S02]  /*40e0*/  IADD3.X R25, PT, PT, RZ, R25, RZ, P4, !PT ;  /* 0x00000019ff197210 */ /* 0x000fe400027fe4ff */
[----:B------:R-:W-:Y:S01]  /*40f0*/  IADD3.X R27, PT, PT, RZ, R27, RZ, P3, !PT ;  /* 0x0000001bff1b7210 */ /* 0x000fe20001ffe4ff */
[----:B------:R-:W-:Y:S08]  /*4100*/  @P1 BRA `(.L_x_244) ;  /* 0xfffffffc008c1947 */ /* 0x000ff0000383ffff */
.L_x_243:
[----:B------:R-:W-:Y:S05]  /*4110*/  BSYNC.RECONVERGENT B0 ;  /* 0x0000000000007941 */ /* 0x000fea0003800200 */
.L_x_242:
[----:B------:R-:W-:Y:S05]  /*4120*/  @!P0 EXIT ;  /* 0x000000000000894d */ /* 0x000fea0003800000 */
[C---:B------:R-:W-:Y:S01]  /*4130*/  SHF.L.U64.HI R5, R4.reuse, 0x2, R5 ;  /* 0x0000000204057819 */ /* 0x040fe20000010205 */
[----:B------:R-:W1:Y:S01]  /*4140*/  LDCU.64 UR4, c[0x0][0x3d8] ;  /* 0x00007b00ff0477ac */ /* 0x000e620008000a00 */
[----:B------:R-:W-:Y:S02]  /*4150*/  SHF.L.U32 R4, R4, 0x2, RZ ;  /* 0x0000000204047819 */ /* 0x000fe400000006ff */
[C---:B------:R-:W-:Y:S01]  /*4160*/  SHF.L.U64.HI R6, R16.reuse, 0x2, R17 ;  /* 0x0000000210067819 */ /* 0x040fe20000010211 */
[----:B------:R-:W2:Y:S01]  /*4170*/  LDCU.64 UR8, c[0x0][0x388] ;  /* 0x00007100ff0877ac */ /* 0x000ea20008000a00 */
[----:B0-----:R-:W-:Y:S02]  /*4180*/  SHF.L.U32 R10, R16, 0x2, RZ ;  /* 0x00000002100a7819 */ /* 0x001fe400000006ff */
[C---:B------:R-:W-:Y:S01]  /*4190*/  SHF.L.U64.HI R8, R3.reuse, 0x2, R0 ;  /* 0x0000000203087819 */ /* 0x040fe20000010200 */
[----:B------:R-:W0:Y:S01]  /*41a0*/  LDCU.64 UR10, c[0x0][0x390] ;  /* 0x00007200ff0a77ac */ /* 0x000e220008000a00 */
[----:B------:R-:W-:-:S07]  /*41b0*/  SHF.L.U32 R9, R3, 0x2, RZ ;  /* 0x0000000203097819 */ /* 0x000fce00000006ff */
.L_x_245:
[C---:B---3--:R-:W-:Y:S02]  /*41c0*/  SHF.L.U32 R11, R2.reuse, 0x2, RZ ;  /* 0x00000002020b7819 */ /* 0x048fe400000006ff */
[----:B------:R-:W-:Y:S02]  /*41d0*/  SHF.L.U64.HI R7, R2, 0x2, R7 ;  /* 0x0000000202077819 */ /* 0x000fe40000010207 */
[----:B-1----:R-:W-:-:S04]  /*41e0*/  IADD3 R12, P0, PT, R11, UR4, RZ ;  /* 0x000000040b0c7c10 */ /* 0x002fc8000ff1e0ff */
[----:B------:R-:W-:Y:S02]  /*41f0*/  IADD3.X R13, PT, PT, R7, UR5, RZ, P0, !PT ;  /* 0x00000005070d7c10 */ /* 0x000fe400087fe4ff */
[C---:B------:R-:W-:Y:S02]  /*4200*/  IADD3 R14, P0, PT, R12.reuse, R9, RZ ;  /* 0x000000090c0e7210 */ /* 0x040fe40007f1e0ff */
[C---:B------:R-:W-:Y:S02]  /*4210*/  IADD3 R18, P2, PT, R12.reuse, R10, RZ ;  /* 0x0000000a0c127210 */ /* 0x040fe40007f5e0ff */
[C---:B------:R-:W-:Y:S02]  /*4220*/  IADD3.X R15, PT, PT, R13.reuse, R8, RZ, P0, !PT ;  /* 0x000000080d0f7210 */ /* 0x040fe400007fe4ff */
[----:B------:R-:W-:Y:S02]  /*4230*/  IADD3 R16, P1, PT, R12, R4, RZ ;  /* 0x000000040c107210 */ /* 0x000fe40007f3e0ff */
[C---:B------:R-:W-:Y:S01]  /*4240*/  IADD3.X R19, PT, PT, R13.reuse, R6, RZ, P2, !PT ;  /* 0x000000060d137210 */ /* 0x040fe200017fe4ff */
[----:B------:R1:W3:Y:S01]  /*4250*/  LDG.E R12, desc[UR6][R12.64] ;  /* 0x000000060c0c7981 */ /* 0x0002e2000c1e1900 */
[----:B------:R-:W-:-:S03]  /*4260*/  IADD3.X R17, PT, PT, R13, R5, RZ, P1, !PT ;  /* 0x000000050d117210 */ /* 0x000fc60000ffe4ff */
[----:B------:R-:W3:Y:S04]  /*4270*/  LDG.E R15, desc[UR6][R14.64] ;  /* 0x000000060e0f7981 */ /* 0x000ee8000c1e1900 */
[----:B------:R-:W4:Y:S04]  /*4280*/  LDG.E R16, desc[UR6][R16.64] ;  /* 0x0000000610107981 */ /* 0x000f28000c1e1900 */
[----:B------:R-:W4:Y:S01]  /*4290*/  LDG.E R19, desc[UR6][R18.64] ;  /* 0x0000000612137981 */ /* 0x000f22000c1e1900 */
[----:B------:R-:W-:Y:S02]  /*42a0*/  LOP3.LUT R22, R11, 0xfffffffc, RZ, 0xc0, !PT ;  /* 0xfffffffc0b167812 */ /* 0x000fe400078ec0ff */
[----:B------:R-:W-:-:S02]  /*42b0*/  LOP3.LUT R25, R7, 0x1, RZ, 0xc0, !PT ;  /* 0x0000000107197812 */ /* 0x000fc400078ec0ff */
[C---:B--2---:R-:W-:Y:S02]  /*42c0*/  IADD3 R20, P0, PT, R22.reuse, UR8, RZ ;  /* 0x0000000816147c10 */ /* 0x044fe4000ff1e0ff */
[----:B-1----:R-:W-:Y:S02]  /*42d0*/  LOP3.LUT R13, R7, 0x3, RZ, 0xc0, !PT ;  /* 0x00000003070d7812 */ /* 0x002fe400078ec0ff */
[----:B------:R-:W-:Y:S02]  /*42e0*/  IADD3.X R21, PT, PT, R25, UR9, RZ, P0, !PT ;  /* 0x0000000919157c10 */ /* 0x000fe400087fe4ff */
[----:B0-----:R-:W-:-:S04]  /*42f0*/  IADD3 R24, P0, PT, R22, UR10, RZ ;  /* 0x0000000a16187c10 */ /* 0x001fc8000ff1e0ff */
[----:B------:R-:W-:Y:S02]  /*4300*/  IADD3.X R25, PT, PT, R25, UR11, RZ, P0, !PT ;  /* 0x0000000b19197c10 */ /* 0x000fe400087fe4ff */
[----:B---3--:R-:W-:Y:S02]  /*4310*/  F2FP.BF16.F32.PACK_AB R23, R15, R12 ;  /* 0x0000000c0f17723e */ /* 0x008fe400000010ff */
[----:B------:R-:W-:-:S04]  /*4320*/  IADD3 R12, P1, PT, R22, UR4, RZ ;  /* 0x00000004160c7c10 */ /* 0x000fc8000ff3e0ff */
[----:B------:R-:W-:Y:S02]  /*4330*/  IADD3.X R13, PT, PT, R13, UR5, RZ, P1, !PT ;  /* 0x000000050d0d7c10 */ /* 0x000fe40008ffe4ff */
[----:B----4-:R-:W-:Y:S02]  /*4340*/  F2FP.BF16.F32.PACK_AB R27, R19, R16 ;  /* 0x00000010131b723e */ /* 0x010fe400000010ff */
[C---:B------:R-:W-:Y:S02]  /*4350*/  IADD3 R18, P0, PT, R12.reuse, R9, RZ ;  /* 0x000000090c127210 */ /* 0x040fe40007f1e0ff */
[C---:B------:R-:W-:Y:S02]  /*4360*/  IADD3 R14, P1, PT, R12.reuse, R4, RZ ;  /* 0x000000040c0e7210 */ /* 0x040fe40007f3e0ff */
[----:B------:R-:W-:Y:S02]  /*4370*/  IADD3 R16, P2, PT, R12, R10, RZ ;  /* 0x0000000a0c107210 */ /* 0x000fe40007f5e0ff */
[----:B------:R-:W-:-:S02]  /*4380*/  IADD3.X R19, PT, PT, R13, R8, RZ, P0, !PT ;  /* 0x000000080d137210 */ /* 0x000fc400007fe4ff */
[C---:B------:R-:W-:Y:S02]  /*4390*/  IADD3.X R15, PT, PT, R13.reuse, R5, RZ, P1, !PT ;  /* 0x000000050d0f7210 */ /* 0x040fe40000ffe4ff */
[----:B------:R-:W-:Y:S01]  /*43a0*/  IADD3.X R17, PT, PT, R13, R6, RZ, P2, !PT ;  /* 0x000000060d117210 */ /* 0x000fe200017fe4ff */
[----:B------:R0:W-:Y:S04]  /*43b0*/  STG.E desc[UR6][R20.64], R23 ;  /* 0x0000001714007986 */ /* 0x0001e8000c101906 */
[----:B------:R1:W-:Y:S04]  /*43c0*/  STG.E desc[UR6][R24.64], R27 ;  /* 0x0000001b18007986 */ /* 0x0003e8000c101906 */
        /* <DEDUP_REMOVED lines=13> */
[----:B---3--:R-:W-:-:S03]  /*44a0*/  F2FP.BF16.F32.PACK_AB R31, R31, R28 ;  /* 0x0000001c1f1f723e */ /* 0x008fc600000010ff */
[----:B------:R0:W-:Y:S04]  /*44b0*/  STG.E desc[UR6][R22.64], R29 ;  /* 0x0000001d16007986 */ /* 0x0001e8000c101906 */
[----:B------:R2:W-:Y:S04]  /*44c0*/  STG.E desc[UR6][R20.64], R31 ;  /* 0x0000001f14007986 */ /* 0x0005e8000c101906 */
[----:B------:R-:W3:Y:S04]  /*44d0*/  LDG.E R26, desc[UR6][R12.64+0x1400] ;  /* 0x001400060c1a7981 */ /* 0x000ee8000c1e1900 */
[----:B-1----:R-:W3:Y:S04]  /*44e0*/  LDG.E R27, desc[UR6][R18.64+0x1400] ;  /* 0x00140006121b7981 */ /* 0x002ee8000c1e1900 */
        /* <DEDUP_REMOVED lines=10> */
[----:B---3--:R-:W-:Y:S02]  /*4590*/  F2FP.BF16.F32.PACK_AB R27, R27, R26 ;  /* 0x0000001a1b1b723e */ /* 0x008fe400000010ff */
[----:B----4-:R-:W-:-:S03]  /*45a0*/  F2FP.BF16.F32.PACK_AB R33, R33, R28 ;  /* 0x0000001c2121723e */ /* 0x010fc600000010ff */
[----:B------:R0:W-:Y:S04]  /*45b0*/  STG.E desc[UR6][R24.64], R27 ;  /* 0x0000001b18007986 */ /* 0x0001e8000c101906 */
[----:B------:R3:W-:Y:S04]  /*45c0*/  STG.E desc[UR6][R22.64], R33 ;  /* 0x0000002116007986 */ /* 0x0007e8000c101906 */
[----:B------:R-:W4:Y:S04]  /*45d0*/  LDG.E R12, desc[UR6][R12.64+0x1e00] ;  /* 0x001e00060c0c7981 */ /* 0x000f28000c1e1900 */
[----:B------:R-:W4:Y:S04]  /*45e0*/  LDG.E R19, desc[UR6][R18.64+0x1e00] ;  /* 0x001e000612137981 */ /* 0x000f28000c1e1900 */
[----:B------:R-:W5:Y:S04]  /*45f0*/  LDG.E R14, desc[UR6][R14.64+0x1e00] ;  /* 0x001e00060e0e7981 */ /* 0x000f68000c1e1900 */
[----:B------:R-:W5:Y:S01]  /*4600*/  LDG.E R17, desc[UR6][R16.64+0x1e00] ;  /* 0x001e000610117981 */ /* 0x000f62000c1e1900 */
[----:B------:R-:W-:-:S04]  /*4610*/  IADD3 R11, P0, PT, R11, 0x1e00, RZ ;  /* 0x00001e000b0b7810 */ /* 0x000fc80007f1e0ff */
[----:B--2---:R-:W-:Y:S02]  /*4620*/  IADD3.X R20, PT, PT, RZ, R7, RZ, P0, !PT ;  /* 0x00000007ff147210 */ /* 0x004fe400007fe4ff */
        /* <DEDUP_REMOVED lines=10> */
[----:B----4-:R-:W-:Y:S02]  /*46d0*/  F2FP.BF16.F32.PACK_AB R19, R19, R12 ;  /* 0x0000000c1313723e */ /* 0x010fe400000010ff */
[----:B-----5:R-:W-:-:S03]  /*46e0*/  F2FP.BF16.F32.PACK_AB R11, R17, R14 ;  /* 0x0000000e110b723e */ /* 0x020fc600000010ff */
[----:B------:R3:W-:Y:S04]  /*46f0*/  STG.E desc[UR6][R20.64], R19 ;  /* 0x0000001314007986 */ /* 0x0007e8000c101906 */
[----:B------:R3:W-:Y:S02]  /*4700*/  STG.E desc[UR6][R24.64], R11 ;  /* 0x0000000b18007986 */ /* 0x0007e4000c101906 */
[----:B------:R-:W-:Y:S05]  /*4710*/  @P0 BRA `(.L_x_245) ;  /* 0xfffffff800a80947 */ /* 0x000fea000383ffff */
[----:B------:R-:W-:Y:S05]  /*4720*/  EXIT ;  /* 0x000000000000794d */ /* 0x000fea0003800000 */
.L_x_246:
        /* <DEDUP_REMOVED lines=13> */
.L_x_2063:


//--------------------- .text._Z35group_norm_nhwc_bwd_one_pass_kernelI11Bf16IOBf16WLi512ELi10ELi640EEv26Group_norm_nhwc_bwd_params --------------------------
	.section	.text._Z35group_norm_nhwc_bwd_one_pass_kernelI11Bf16IOBf16WLi512ELi10ELi640EEv26Group_norm_nhwc_bwd_params,"ax",@progbits
	.align	128
        .global         _Z35group_norm_nhwc_bwd_one_pass_kernelI11Bf16IOBf16WLi512ELi10ELi640EEv26Group_norm_nhwc_bwd_params
        .type           _Z35group_norm_nhwc_bwd_one_pass_kernelI11Bf16IOBf16WLi512ELi10ELi640EEv26Group_norm_nhwc_bwd_params,@function
        .size           _Z35group_norm_nhwc_bwd_one_pass_kernelI11Bf16IOBf16WLi512ELi10ELi640EEv26Group_norm_nhwc_bwd_params,(.L_x_2064 - _Z35group_norm_nhwc_bwd_one_pass_kernelI11Bf16IOBf16WLi512ELi10ELi640EEv26Group_norm_nhwc_bwd_params)
        .other          _Z35group_norm_nhwc_bwd_one_pass_kernelI11Bf16IOBf16WLi512ELi10ELi640EEv26Group_norm_nhwc_bwd_params,@"STO_CUDA_ENTRY STV_DEFAULT"
_Z35group_norm_nhwc_bwd_one_pass_kernelI11Bf16IOBf16WLi512ELi10ELi640EEv26Group_norm_nhwc_bwd_params:
.text._Z35group_norm_nhwc_bwd_one_pass_kernelI11Bf16IOBf16WLi512ELi10ELi640EEv26Group_norm_nhwc_bwd_params:
        /* <DEDUP_REMOVED lines=21> */
.L_x_279:
[----:B012---:R-:W1:Y:S01]  /*0150*/  LDC R10, c[0x0][0x410] ;  /* 0x00010400ff0a7b82 */ /* 0x007e620000000800 */
[----:B------:R-:W2:Y:S01]  /*0160*/  LDCU.128 UR16, c[0x0][0x400] ;  /* 0x00008000ff1077ac */ /* 0x000ea20008000c00 */
[----:B------:R-:W-:Y:S01]  /*0170*/  ISETP.LE.AND P3, PT, RZ, UR5, PT ;  /* 0x00000005ff007c0c */ /* 0x000fe2000bf63270 */
[----:B---3--:R-:W3:Y:S05]  /*0180*/  LDCU.64 UR6, c[0x0][0x3b8] ;  /* 0x00007700ff0677ac */ /* 0x008eea0008000a00 */
[----:B------:R-:W4:Y:S01]  /*0190*/  S2UR UR12, SR_CTAID.X ;  /* 0x00000000000c79c3 */ /* 0x000f220000002500 */
[----:B---3--:R-:W-:Y:S01]  /*01a0*/  UIMAD.WIDE UR6, UR5, 0x8, UR6 ;  /* 0x00000008050678a5 */ /* 0x008fe2000f8e0206 */
[----:B-1----:R-:W-:-:S04]  /*01b0*/  IABS R9, R10 ;  /* 0x0000000a00097213 */ /* 0x002fc80000000000 */
[----:B------:R-:W1:Y:S01]  /*01c0*/  I2F.RP R6, R9 ;  /* 0x0000000900067306 */ /* 0x000e620000209400 */
[----:B------:R-:W-:Y:S02]  /*01d0*/  MOV R24, UR6 ;  /* 0x0000000600187c02 */ /* 0x000fe40008000f00 */
[----:B------:R-:W-:-:S03]  /*01e0*/  MOV R25, UR7 ;  /* 0x0000000700197c02 */ /* 0x000fc60008000f00 */
[----:B------:R-:W3:Y:S02]  /*01f0*/  LDCU.U8 UR7, c[0x0][0x414] ;  /* 0x00008280ff0777ac */ /* 0x000ee40008000000 */
[----:B-1----:R-:W1:Y:S02]  /*0200*/  MUFU.RCP R6, R6 ;  /* 0x0000000600067308 */ /* 0x002e640000001000 */
[----:B-1----:R-:W-:-:S06]  /*0210*/  IADD3 R4, PT, PT, R6, 0xffffffe, RZ ;  /* 0x0ffffffe06047810 */ /* 0x002fcc0007ffe0ff */
[----:B------:R1:W5:Y:S02]  /*0220*/  F2I.FTZ.U32.TRUNC.NTZ R5, R4 ;  /* 0x0000000400057305 */ /* 0x000364000021f000 */
[----:B-1----:R-:W-:Y:S01]  /*0230*/  HFMA2 R4, -RZ, RZ, 0, 0 ;  /* 0x00000000ff047431 */ /* 0x002fe200000001ff */
[----:B-----5:R-:W-:-:S05]  /*0240*/  IADD3 R8, PT, PT, RZ, -R5, RZ ;  /* 0x80000005ff087210 */ /* 0x020fca0007ffe0ff */
        /* <DEDUP_REMOVED lines=27> */
[----:B------:R-:W1:Y:S01]  /*0400*/  @!P0 LDC.64 R12, c[0x0][0x3a0] ;  /* 0x0000e800ff0c8b82 */ /* 0x000e620000000a00 */
[----:B------:R-:W-:Y:S02]  /*0410*/  MOV R6, R5 ;  /* 0x0000000500067202 */ /* 0x000fe40000000f00 */
[----:B------:R-:W-:Y:S02]  /*0420*/  SEL R40, R9, R4, !P1 ;  /* 0x0000000409287207 */ /* 0x000fe40004800000 */
[----:B------:R-:W-:Y:S02]  /*0430*/  @!P5 IADD3 R6, PT, PT, -R6, RZ, RZ ;  /* 0x000000ff0606d210 */ /* 0x000fe40007ffe1ff */
[----:B------:R-:W-:Y:S01]  /*0440*/  IADD3 R20, PT, PT, R7, 0x80, RZ ;  /* 0x0000008007147810 */ /* 0x000fe20007ffe0ff */
[----:B------:R-:W2:Y:S01]  /*0450*/  @!P0 LDC.64 R4, c[0x0][0x3f8] ;  /* 0x0000fe00ff048b82 */ /* 0x000ea20000000a00 */
[----:B------:R-:W-:Y:S01]  /*0460*/  IMAD R8, R40, 0xa, RZ ;  /* 0x0000000a28087824 */ /* 0x000fe200078e02ff */
[----:B------:R-:W-:-:S02]  /*0470*/  SEL R9, R9, R6, !P1 ;  /* 0x0000000609097207 */ /* 0x000fc40004800000 */
[----:B------:R-:W-:Y:S02]  /*0480*/  ISETP.GE.U32.AND P1, PT, R20, UR16, PT ;  /* 0x0000001014007c0c */ /* 0x000fe4000bf26070 */
[C---:B------:R-:W-:Y:S02]  /*0490*/  IADD3 R42, P2, PT, R8.reuse, R3, RZ ;  /* 0x00000003082a7210 */ /* 0x040fe40007f5e0ff */
[----:B------:R-:W-:Y:S01]  /*04a0*/  SHF.R.S32.HI R3, RZ, 0x1f, R9 ;  /* 0x0000001fff037819 */ /* 0x000fe20000011409 */
[----:B------:R-:W4:Y:S01]  /*04b0*/  @!P0 LDC.64 R14, c[0x0][0x398] ;  /* 0x0000e600ff0e8b82 */ /* 0x000f220000000a00 */
[----:B------:R-:W-:Y:S02]  /*04c0*/  LEA.HI.X.SX32 R43, R8, RZ, 0x1, P2 ;  /* 0x000000ff082b7211 */ /* 0x000fe400010f0eff */
[----:B------:R-:W-:Y:S01]  /*04d0*/  SHF.R.S32.HI R21, RZ, 0x1f, R20 ;  /* 0x0000001fff157819 */ /* 0x000fe20000011414 */
[----:B------:R-:W-:Y:S01]  /*04e0*/  IMAD R6, R3, UR18, RZ ;  /* 0x0000001203067c24 */ /* 0x000fe2000f8e02ff */
[----:B------:R-:W-:Y:S01]  /*04f0*/  IADD3 R23, PT, PT, R7, 0x100, RZ ;  /* 0x0000010007177810 */ /* 0x000fe20007ffe0ff */
[----:B------:R-:W-:Y:S01]  /*0500*/  IMAD.WIDE.U32 R42, R9, UR18, R42 ;  /* 0x00000012092a7c25 */ /* 0x000fe2000f8e002a */
[----:B------:R-:W-:-:S02]  /*0510*/  ISETP.GE.AND.EX P1, PT, R21, UR17, PT, P1 ;  /* 0x0000001115007c0c */ /* 0x000fc4000bf26310 */
[----:B------:R-:W-:Y:S01]  /*0520*/  ISETP.GE.U32.AND P2, PT, R23, UR16, PT ;  /* 0x0000001017007c0c */ /* 0x000fe2000bf46070 */
[----:B------:R-:W-:Y:S01]  /*0530*/  IMAD R45, R9, UR19, R6 ;  /* 0x00000013092d7c24 */ /* 0x000fe2000f8e0206 */
[----:B------:R-:W-:Y:S02]  /*0540*/  @!P0 MOV R44, R42 ;  /* 0x0000002a002c8202 */ /* 0x000fe40000000f00 */
[----:B------:R-:W-:Y:S02]  /*0550*/  SHF.R.S32.HI R17, RZ, 0x1f, R23 ;  /* 0x0000001fff117819 */ /* 0x000fe40000011417 */
[----:B------:R-:W-:Y:S01]  /*0560*/  IADD3 R45, PT, PT, R43, R45, RZ ;  /* 0x0000002d2b2d7210 */ /* 0x000fe20007ffe0ff */
[----:B--2---:R-:W-:Y:S01]  /*0570*/  @!P0 IMAD R6, R19, R4, RZ ;  /* 0x0000000413068224 */ /* 0x004fe200078e02ff */
[----:B------:R-:W-:-:S03]  /*0580*/  ISETP.GE.AND.EX P2, PT, R17, UR17, PT, P2 ;  /* 0x0000001111007c0c */ /* 0x000fc6000bf46320 */
[C---:B------:R-:W-:Y:S01]  /*0590*/  @!P0 IMAD R3, R7.reuse, R5, R6 ;  /* 0x0000000507038224 */ /* 0x040fe200078e0206 */
[----:B------:R-:W2:Y:S01]  /*05a0*/  @!P1 LDC.64 R10, c[0x0][0x3f8] ;  /* 0x0000fe00ff0a9b82 */ /* 0x000ea20000000a00 */
[C---:B------:R-:W-:Y:S02]  /*05b0*/  @!P0 IMAD.WIDE.U32 R8, R7.reuse, R4, R44 ;  /* 0x0000000407088225 */ /* 0x040fe400078e002c */
[----:B------:R5:W3:Y:S01]  /*05c0*/  LDG.E.64 R4, desc[UR10][R24.64] ;  /* 0x0000000a18047981 */ /* 0x000ae2000c1e1b00 */
[----:B------:R-:W-:Y:S02]  /*05d0*/  IADD3 R22, PT, PT, R7, 0x180, RZ ;  /* 0x0000018007167810 */ /* 0x000fe40007ffe0ff */
[----:B------:R-:W-:Y:S02]  /*05e0*/  CS2R R38, SRZ ;  /* 0x0000000000267805 */ /* 0x000fe4000001ff00 */
[----:B------:R-:W-:Y:S02]  /*05f0*/  @!P0 IADD3 R3, PT, PT, R9, R3, RZ ;  /* 0x0000000309038210 */ /* 0x000fe40007ffe0ff */
[C---:B------:R-:W-:Y:S01]  /*0600*/  @!P0 SHF.L.U32 R27, R8.reuse, 0x1, RZ ;  /* 0x00000001081b8819 */ /* 0x040fe200000006ff */
[----:B------:R-:W0:Y:S01]  /*0610*/  @!P2 LDC.64 R6, c[0x0][0x3f8] ;  /* 0x0000fe00ff06ab82 */ /* 0x000e220000000a00 */
[----:B------:R-:W-:-:S02]  /*0620*/  @!P0 SHF.L.U64.HI R26, R8, 0x1, R3 ;  /* 0x00000001081a8819 */ /* 0x000fc40000010203 */
[----:B------:R-:W-:Y:S02]  /*0630*/  ISETP.GE.U32.AND P3, PT, R22, UR16, PT ;  /* 0x0000001016007c0c */ /* 0x000fe4000bf66070 */
[----:B------:R-:W-:Y:S02]  /*0640*/  SHF.R.S32.HI R3, RZ, 0x1f, R22 ;  /* 0x0000001fff037819 */ /* 0x000fe40000011416 */
[----:B-----5:R-:W-:Y:S01]  /*0650*/  @!P1 MOV R24, R42 ;  /* 0x0000002a00189202 */ /* 0x020fe20000000f00 */
[----:B------:R-:W5:Y:S01]  /*0660*/  @!P1 LDC.64 R8, c[0x0][0x3a0] ;  /* 0x0000e800ff089b82 */ /* 0x000f620000000a00 */
[----:B------:R-:W-:Y:S02]  /*0670*/  @!P1 MOV R25, R45 ;  /* 0x0000002d00199202 */ /* 0x000fe40000000f00 */
[----:B------:R-:W-:Y:S02]  /*0680*/  ISETP.GE.AND.EX P3, PT, R3, UR17, PT, P3 ;  /* 0x0000001103007c0c */ /* 0x000fe4000bf66330 */
[----:B-1----:R-:W-:Y:S01]  /*0690*/  @!P0 IADD3 R12, P4, PT, R27, R12, RZ ;  /* 0x0000000c1b0c8210 */ /* 0x002fe20007f9e0ff */
[----:B--2---:R-:W-:-:S02]  /*06a0*/  @!P1 IMAD R21, R21, R10, RZ ;  /* 0x0000000a15159224 */ /* 0x004fc400078e02ff */
[----:B------:R-:W1:Y:S01]  /*06b0*/  @!P1 LDC.64 R18, c[0x0][0x398] ;  /* 0x0000e600ff129b82 */ /* 0x000e620000000a00 */
[----:B----4-:R-:W-:Y:S01]  /*06c0*/  @!P0 IADD3 R14, P5, PT, R27, R14, RZ ;  /* 0x0000000e1b0e8210 */ /* 0x010fe20007fbe0ff */
[----:B------:R-:W-:Y:S01]  /*06d0*/  @!P1 IMAD R21, R20, R11, R21 ;  /* 0x0000000b14159224 */ /* 0x000fe200078e0215 */
[----:B------:R-:W-:Y:S01]  /*06e0*/  @!P0 IADD3.X R13, PT, PT, R26, R13, RZ, P4, !PT ;  /* 0x0000000d1a0d8210 */ /* 0x000fe200027fe4ff */
[----:B------:R-:W-:Y:S01]  /*06f0*/  @!P1 IMAD.WIDE.U32 R10, R20, R10, R24 ;  /* 0x0000000a140a9225 */ /* 0x000fe200078e0018 */
[----:B------:R-:W-:-:S03]  /*0700*/  @!P0 IADD3.X R15, PT, PT, R26, R15, RZ, P5, !PT ;  /* 0x0000000f1a0f8210 */ /* 0x000fc60002ffe4ff */
[----:B------:R2:W4:Y:S01]  /*0710*/  @!P0 LDG.E R39, desc[UR10][R12.64] ;  /* 0x0000000a0c278981 */ /* 0x000522000c1e1900 */
[----:B------:R-:W-:Y:S02]  /*0720*/  @!P1 IADD3 R21, PT, PT, R11, R21, RZ ;  /* 0x000000150b159210 */ /* 0x000fe40007ffe0ff */
[C---:B------:R-:W-:Y:S01]  /*0730*/  @!P1 SHF.L.U32 R11, R10.reuse, 0x1, RZ ;  /* 0x000000010a0b9819 */ /* 0x040fe200000006ff */
[----:B0-----:R-:W-:Y:S01]  /*0740*/  @!P2 IMAD R20, R17, R6, RZ ;  /* 0x000000061114a224 */ /* 0x001fe200078e02ff */
[----:B------:R0:W4:Y:S01]  /*0750*/  @!P0 LDG.E R38, desc[UR10][R14.64] ;  /* 0x0000000a0e268981 */ /* 0x000122000c1e1900 */
[----:B------:R-:W-:Y:S02]  /*0760*/  @!P1 SHF.L.U64.HI R24, R10, 0x1, R21 ;  /* 0x000000010a189819 */ /* 0x000fe40000010215 */
[----:B------:R-:W-:Y:S02]  /*0770*/  CS2R R36, SRZ ;  /* 0x0000000000247805 */ /* 0x000fe4000001ff00 */
[----:B-----5:R-:W-:Y:S01]  /*0780*/  @!P1 IADD3 R8, P0, PT, R11, R8, RZ ;  /* 0x000000080b089210 */ /* 0x020fe20007f1e0ff */
[----:B------:R-:W-:Y:S01]  /*0790*/  @!P2 IMAD R25, R23, R7, R20 ;  /* 0x000000071719a224 */ /* 0x000fe200078e0214 */
[----:B--2---:R-:W-:Y:S01]  /*07a0*/  PRMT R12, R16, 0x9910, RZ ;  /* 0x00009910100c7816 */ /* 0x004fe200000000ff */
[----:B------:R-:W2:Y:S01]  /*07b0*/  @!P2 LDC.64 R20, c[0x0][0x3a0] ;  /* 0x0000e800ff14ab82 */ /* 0x000ea20000000a00 */
[----:B------:R-:W-:-:S02]  /*07c0*/  @!P2 MOV R10, R42 ;  /* 0x0000002a000aa202 */ /* 0x000fc40000000f00 */
[----:B------:R-:W-:Y:S02]  /*07d0*/  @!P1 IADD3.X R9, PT, PT, R24, R9, RZ, P0, !PT ;  /* 0x0000000918099210 */ /* 0x000fe400007fe4ff */
[----:B-1----:R-:W-:Y:S02]  /*07e0*/  @!P1 IADD3 R18, P4, PT, R11, R18, RZ ;  /* 0x000000120b129210 */ /* 0x002fe40007f9e0ff */
[----:B------:R-:W-:Y:S01]  /*07f0*/  @!P2 MOV R11, R45 ;  /* 0x0000002d000ba202 */ /* 0x000fe20000000f00 */
[----:B------:R-:W1:Y:S01]  /*0800*/  @!P3 LDC.64 R16, c[0x0][0x3f8] ;  /* 0x0000fe00ff10bb82 */ /* 0x000e620000000a00 */
[----:B------:R-:W-:Y:S01]  /*0810*/  LEA R12, R12, R12, 0x2 ;  /* 0x0000000c0c0c7211 */ /* 0x000fe200078e10ff */
[----:B------:R-:W5:Y:S01]  /*0820*/  @!P1 LDG.E R37, desc[UR10][R8.64] ;  /* 0x0000000a08259981 */ /* 0x000f62000c1e1900 */
[----:B---3--:R-:W-:Y:S01]  /*0830*/  ISETP.NE.AND P0, PT, RZ, UR7, PT ;  /* 0x00000007ff007c0c */ /* 0x008fe2000bf05270 */
[----:B------:R-:W-:Y:S01]  /*0840*/  @!P2 IMAD.WIDE.U32 R6, R23, R6, R10 ;  /* 0x000000061706a225 */ /* 0x000fe200078e000a */
[----:B------:R-:W-:-:S03]  /*0850*/  IADD3 R12, PT, PT, RZ, -R12, RZ ;  /* 0x8000000cff0c7210 */ /* 0x000fc60007ffe0ff */
[----:B0-----:R-:W0:Y:S01]  /*0860*/  @!P2 LDC.64 R14, c[0x0][0x398] ;  /* 0x0000e600ff0eab82 */ /* 0x001e220000000a00 */
[----:B------:R-:W-:Y:S02]  /*0870*/  @!P2 IADD3 R7, PT, PT, R7, R25, RZ ;  /* 0x000000190707a210 */ /* 0x000fe40007ffe0ff */
[----:B------:R-:W-:Y:S02]  /*0880*/  PRMT R25, R12, 0x7710, RZ ;  /* 0x000077100c197816 */ /* 0x000fe400000000ff */
[----:B------:R-:W-:-:S03]  /*0890*/  @!P1 IADD3.X R19, PT, PT, R24, R19, RZ, P4, !PT ;  /* 0x0000001318139210 */ /* 0x000fc600027fe4ff */
[----:B------:R-:W3:Y:S01]  /*08a0*/  @!P3 LDC.64 R12, c[0x0][0x3a0] ;  /* 0x0000e800ff0cbb82 */ /* 0x000ee20000000a00 */
[C---:B------:R-:W-:Y:S01]  /*08b0*/  @!P2 SHF.L.U32 R23, R6.reuse, 0x1, RZ ;  /* 0x000000010617a819 */ /* 0x040fe200000006ff */
[----:B------:R2:W5:Y:S01]  /*08c0*/  @!P1 LDG.E R36, desc[UR10][R18.64] ;  /* 0x0000000a12249981 */ /* 0x000562000c1e1900 */
[----:B------:R-:W-:-:S05]  /*08d0*/  @!P2 SHF.L.U64.HI R24, R6, 0x1, R7 ;  /* 0x000000010618a819 */ /* 0x000fca0000010207 */
[----:B------:R-:W3:Y:S01]  /*08e0*/  @!P3 LDC.64 R10, c[0x0][0x398] ;  /* 0x0000e600ff0abb82 */ /* 0x000ee20000000a00 */
[----:B------:R-:W-:Y:S01]  /*08f0*/  IADD3 R25, PT, PT, R25, R0, RZ ;  /* 0x0000000019197210 */ /* 0x000fe20007ffe0ff */
[----:B-1----:R-:W-:-:S06]  /*0900*/  @!P3 IMAD R3, R3, R16, RZ ;  /* 0x000000100303b224 */ /* 0x002fcc00078e02ff */
[----:B------:R-:W1:Y:S01]  /*0910*/  @P0 LDC.64 R6, c[0x0][0x3b0] ;  /* 0x0000ec00ff060b82 */ /* 0x000e620000000a00 */
[----:B--2---:R-:W-:Y:S02]  /*0920*/  @!P3 MOV R18, R42 ;  /* 0x0000002a0012b202 */ /* 0x004fe40000000f00 */
[----:B------:R-:W-:-:S05]  /*0930*/  @!P3 MOV R19, R45 ;  /* 0x0000002d0013b202 */ /* 0x000fca0000000f00 */
[----:B------:R-:W2:Y:S01]  /*0940*/  LDC.64 R8, c[0x0][0x3a8] ;  /* 0x0000ea00ff087b82 */ /* 0x000ea20000000a00 */
[----:B------:R-:W-:Y:S01]  /*0950*/  SHF.L.U32 R26, R25, 0x1, RZ ;  /* 0x00000001191a7819 */ /* 0x000fe200000006ff */
[C---:B------:R-:W-:Y:S02]  /*0960*/  @!P3 IMAD R25, R22.reuse, R17, R3 ;  /* 0x000000111619b224 */ /* 0x040fe400078e0203 */
[----:B------:R-:W-:Y:S01]  /*0970*/  @!P3 IMAD.WIDE.U32 R16, R22, R16, R18 ;  /* 0x000000101610b225 */ /* 0x000fe200078e0012 */
[C---:B------:R-:W-:Y:S02]  /*0980*/  @!P2 IADD3 R20, P4, PT, R23.reuse, R20, RZ ;  /* 0x000000141714a210 */ /* 0x040fe40007f9e0ff */
[----:B------:R-:W-:Y:S02]  /*0990*/  LOP3.LUT R3, R26, 0xffff, RZ, 0xc0, !PT ;  /* 0x0000ffff1a037812 */ /* 0x000fe400078ec0ff */
[----:B0-----:R-:W-:Y:S02]  /*09a0*/  @!P2 IADD3 R14, P1, PT, R23, R14, RZ ;  /* 0x0000000e170ea210 */ /* 0x001fe40007f3e0ff */
[----:B------:R-:W-:-:S02]  /*09b0*/  @!P3 IADD3 R19, PT, PT, R17, R25, RZ ;  /* 0x000000191113b210 */ /* 0x000fc40007ffe0ff */
[----:B------:R-:W-:Y:S01]  /*09c0*/  @!P3 SHF.L.U32 R17, R16, 0x1, RZ ;  /* 0x000000011011b819 */ /* 0x000fe200000006ff */
[----:B------:R-:W-:Y:S01]  /*09d0*/  IMAD R23, R40, 0xa, R3 ;  /* 0x0000000a28177824 */ /* 0x000fe200078e0203 */
[C---:B------:R-:W-:Y:S02]  /*09e0*/  @!P2 IADD3.X R21, PT, PT, R24.reuse, R21, RZ, P4, !PT ;  /* 0x000000151815a210 */ /* 0x040fe400027fe4ff */
[----:B------:R-:W-:Y:S02]  /*09f0*/  @!P2 IADD3.X R15, PT, PT, R24, R15, RZ, P1, !PT ;  /* 0x0000000f180fa210 */ /* 0x000fe40000ffe4ff */
[----:B------:R-:W-:Y:S02]  /*0a00*/  @!P3 SHF.L.U64.HI R16, R16, 0x1, R19 ;  /* 0x000000011010b819 */ /* 0x000fe40000010213 */
[C---:B---3--:R-:W-:Y:S02]  /*0a10*/  @!P3 IADD3 R12, P1, PT, R17.reuse, R12, RZ ;  /* 0x0000000c110cb210 */ /* 0x048fe40007f3e0ff */
[----:B------:R-:W-:-:S02]  /*0a20*/  @!P3 IADD3 R10, P4, PT, R17, R10, RZ ;  /* 0x0000000a110ab210 */ /* 0x000fc40007f9e0ff */
[----:B------:R-:W-:Y:S02]  /*0a30*/  CS2R R32, SRZ ;  /* 0x0000000000207805 */ /* 0x000fe4000001ff00 */
[----:B------:R-:W-:Y:S01]  /*0a40*/  CS2R R28, SRZ ;  /* 0x00000000001c7805 */ /* 0x000fe2000001ff00 */
[C---:B-1----:R-:W-:Y:S01]  /*0a50*/  @P0 IMAD.WIDE R6, R23.reuse, 0x2, R6 ;  /* 0x0000000217060825 */ /* 0x042fe200078e0206 */
[C---:B------:R-:W-:Y:S02]  /*0a60*/  @!P3 IADD3.X R13, PT, PT, R16.reuse, R13, RZ, P1, !PT ;  /* 0x0000000d100db210 */ /* 0x040fe40000ffe4ff */
[----:B------:R-:W-:Y:S01]  /*0a70*/  @!P3 IADD3.X R11, PT, PT, R16, R11, RZ, P4, !PT ;  /* 0x0000000b100bb210 */ /* 0x000fe200027fe4ff */
[----:B--2---:R-:W-:Y:S01]  /*0a80*/  IMAD.WIDE R8, R23, 0x2, R8 ;  /* 0x0000000217087825 */ /* 0x004fe200078e0208 */
[----:B------:R-:W2:Y:S04]  /*0a90*/  @!P2 LDG.E R33, desc[UR10][R20.64] ;  /* 0x0000000a1421a981 */ /* 0x000ea8000c1e1900 */
[----:B------:R-:W3:Y:S04]  /*0aa0*/  @P0 LDG.E.U16 R19, desc[UR10][R6.64] ;  /* 0x0000000a06130981 */ /* 0x000ee8000c1e1500 */
[----:B------:R0:W3:Y:S04]  /*0ab0*/  @P0 LDG.E.U16 R18, desc[UR10][R6.64+0x2] ;  /* 0x0000020a06120981 */ /* 0x0000e8000c1e1500 */
[----:B------:R-:W3:Y:S04]  /*0ac0*/  LDG.E.U16 R16, desc[UR10][R8.64] ;  /* 0x0000000a08107981 */ /* 0x000ee8000c1e1500 */
[----:B------:R1:W3:Y:S04]  /*0ad0*/  LDG.E.U16 R17, desc[UR10][R8.64+0x2] ;  /* 0x0000020a08117981 */ /* 0x0002e8000c1e1500 */
[----:B------:R-:W3:Y:S04]  /*0ae0*/  @!P2 LDG.E R32, desc[UR10][R14.64] ;  /* 0x0000000a0e20a981 */ /* 0x000ee8000c1e1900 */
[----:B------:R4:W3:Y:S04]  /*0af0*/  @!P3 LDG.E R29, desc[UR10][R12.64] ;  /* 0x0000000a0c1db981 */ /* 0x0008e8000c1e1900 */
[----:B------:R-:W3:Y:S01]  /*0b00*/  @!P3 LDG.E R28, desc[UR10][R10.64] ;  /* 0x0000000a0a1cb981 */ /* 0x000ee2000c1e1900 */
[----:B------:R-:W-:Y:S01]  /*0b10*/  UISETP.NE.AND UP1, UPT, UR7, URZ, UPT ;  /* 0x000000ff0700728c */ /* 0x000fe2000bf25270 */
[----:B0-----:R-:W-:Y:S01]  /*0b20*/  HFMA2 R6, -RZ, RZ, 0, 0 ;  /* 0x00000000ff067431 */ /* 0x001fe200000001ff */
        /* <DEDUP_REMOVED lines=9> */
[----:B------:R-:W0:Y:S01]  /*0bc0*/  @P1 MUFU.RSQ R8, R8 ;  /* 0x0000000800081308 */ /* 0x000e220000001400 */
[----:B------:R-:W-:Y:S02]  /*0bd0*/  MOV R4, RZ ;  /* 0x000000ff00047202 */ /* 0x000fe40000000f00 */
[----:B----4-:R-:W-:Y:S02]  /*0be0*/  PRMT R9, R39, 0x7632, R9 ;  /* 0x0000763227097816 */ /* 0x010fe40000000009 */
[----:B------:R-:W-:Y:S02]  /*0bf0*/  PRMT R12, R38, 0x7632, R12 ;  /* 0x00007632260c7816 */ /* 0x000fe4000000000c */
[----:B-----5:R-:W-:Y:S02]  /*0c00*/  PRMT R34, R37, 0x7632, R34 ;  /* 0x0000763225227816 */ /* 0x020fe40000000022 */
[----:B0-----:R-:W-:Y:S02]  /*0c10*/  @P1 R2UR UR6, R8 ;  /* 0x00000000080612ca */ /* 0x001fe400000e0000 */
[----:B------:R-:W-:-:S11]  /*0c20*/  PRMT R35, R36, 0x7632, R35 ;  /* 0x0000763224237816 */ /* 0x000fd60000000023 */
[----:B------:R-:W-:Y:S01]  /*0c30*/  @UP0 UMOV UR8, UR6 ;  /* 0x0000000600080c82 */ /* 0x000fe20008000000 */
[----:B--2---:R-:W-:Y:S02]  /*0c40*/  PRMT R30, R33, 0x7632, R30 ;  /* 0x00007632211e7816 */ /* 0x004fe4000000001e */
[----:B---3--:R-:W-:Y:S02]  /*0c50*/  @P0 SHF.L.U32 R6, R19, 0x10, RZ ;  /* 0x0000001013060819 */ /* 0x008fe400000006ff */
[----:B------:R-:W-:Y:S02]  /*0c60*/  @P0 SHF.L.U32 R4, R18, 0x10, RZ ;  /* 0x0000001012040819 */ /* 0x000fe400000006ff */
[----:B------:R-:W-:Y:S02]  /*0c70*/  SHF.L.U32 R5, R16, 0x10, RZ ;  /* 0x0000001010057819 */ /* 0x000fe400000006ff */
[----:B------:R-:W-:Y:S02]  /*0c80*/  SHF.L.U32 R7, R17, 0x10, RZ ;  /* 0x0000001011077819 */ /* 0x000fe400000006ff */
[----:B------:R-:W-:-:S02]  /*0c90*/  PRMT R31, R32, 0x7632, R31 ;  /* 0x00007632201f7816 */ /* 0x000fc4000000001f */
[----:B------:R-:W-:Y:S02]  /*0ca0*/  PRMT R26, R29, 0x7632, R26 ;  /* 0x000076321d1a7816 */ /* 0x000fe4000000001a */
[----:B------:R-:W-:Y:S01]  /*0cb0*/  PRMT R27, R28, 0x7632, R27 ;  /* 0x000076321c1b7816 */ /* 0x000fe2000000001b */
[----:B------:R-:W-:Y:S06]  /*0cc0*/  BRA.U UP1, `(.L_x_248) ;  /* 0x0000000501247547 */ /* 0x000fec000b800000 */
[----:B------:R-:W-:Y:S02]  /*0cd0*/  SHF.L.U32 R11, R39, 0x10, RZ ;  /* 0x00000010270b7819 */ /* 0x000fe400000006ff */
[----:B------:R-:W-:Y:S02]  /*0ce0*/  SHF.L.U32 R9, R9, 0x10, RZ ;  /* 0x0000001009097819 */ /* 0x000fe400000006ff */
[----:B------:R-:W-:Y:S01]  /*0cf0*/  SHF.L.U32 R10, R38, 0x10, RZ ;  /* 0x00000010260a7819 */ /* 0x000fe200000006ff */
[----:B------:R-:W-:Y:S01]  /*0d00*/  FADD.FTZ R11, R11, -UR13 ;  /* 0x8000000d0b0b7e21 */ /* 0x000fe20008010000 */
[----:B------:R-:W-:Y:S01]  /*0d10*/  SHF.L.U32 R8, R12, 0x10, RZ ;  /* 0x000000100c087819 */ /* 0x000fe200000006ff */
[----:B------:R-:W-:Y:S01]  /*0d20*/  FADD.FTZ R13, R9, -UR13 ;  /* 0x8000000d090d7e21 */ /* 0x000fe20008010000 */
[----:B------:R-:W-:Y:S01]  /*0d30*/  SHF.L.U32 R15, R37, 0x10, RZ ;  /* 0x00000010250f7819 */ /* 0x000fe200000006ff */
[----:B------:R-:W-:Y:S01]  /*0d40*/  FMUL.FTZ R12, R5, R10 ;  /* 0x0000000a050c7220 */ /* 0x000fe20000410000 */
[----:B------:R-:W-:Y:S01]  /*0d50*/  FMUL.FTZ R9, R11, UR8 ;  /* 0x000000080b097c20 */ /* 0x000fe20008410000 */
[----:B------:R-:W-:Y:S01]  /*0d60*/  FMUL.FTZ R14, R7, R8 ;  /* 0x00000008070e7220 */ /* 0x000fe20000410000 */
[----:B------:R-:W-:Y:S01]  /*0d70*/  FMUL.FTZ R13, R13, UR8 ;  /* 0x000000080d0d7c20 */ /* 0x000fe20008410000 */
[----:B------:R-:W-:Y:S01]  /*0d80*/  FADD.FTZ R11, RZ, R12 ;  /* 0x0000000cff0b7221 */ /* 0x000fe20000010000 */
[----:B------:R-:W-:Y:S01]  /*0d90*/  FFMA.FTZ R12, R9, R12, RZ ;  /* 0x0000000c090c7223 */ /* 0x000fe200000100ff */
[----:B------:R-:W-:Y:S01]  /*0da0*/  SHF.L.U32 R16, R36, 0x10, RZ ;  /* 0x0000001024107819 */ /* 0x000fe200000006ff */
[----:B------:R-:W-:Y:S01]  /*0db0*/  FFMA.FTZ R19, R10, R9, RZ ;  /* 0x000000090a137223 */ /* 0x000fe200000100ff */
[----:B------:R-:W-:Y:S01]  /*0dc0*/  FADD.FTZ R11, R14, R11 ;  /* 0x0000000b0e0b7221 */ /* 0x000fe20000010000 */
[----:B------:R-:W-:Y:S01]  /*0dd0*/  FFMA.FTZ R12, R13, R14, R12 ;  /* 0x0000000e0d0c7223 */ /* 0x000fe2000001000c */
[----:B------:R-:W-:Y:S01]  /*0de0*/  FADD.FTZ R14, R15, -UR13 ;  /* 0x8000000d0f0e7e21 */ /* 0x000fe20008010000 */
[----:B------:R-:W-:Y:S01]  /*0df0*/  SHF.L.U32 R15, R34, 0x10, RZ ;  /* 0x00000010220f7819 */ /* 0x000fe200000006ff */
[----:B------:R-:W-:Y:S01]  /*0e00*/  FADD.FTZ R9, RZ, R10 ;  /* 0x0000000aff097221 */ /* 0x000fe20000010000 */
[----:B------:R-:W-:Y:S01]  /*0e10*/  FFMA.FTZ R13, R8, R13, RZ ;  /* 0x0000000d080d7223 */ /* 0x000fe200000100ff */
[----:B------:R-:W-:Y:S01]  /*0e20*/  FMUL.FTZ R17, R14, UR8 ;  /* 0x000000080e117c20 */ /* 0x000fe20008410000 */
[----:B------:R-:W-:Y:S01]  /*0e30*/  SHF.L.U32 R14, R35, 0x10, RZ ;  /* 0x00000010230e7819 */ /* 0x000fe200000006ff */
[----:B------:R-:W-:Y:S01]  /*0e40*/  FADD.FTZ R15, R15, -UR13 ;  /* 0x8000000d0f0f7e21 */ /* 0x000fe20008010000 */
[C---:B------:R-:W-:Y:S01]  /*0e50*/  FADD.FTZ R9, R16.reuse, R9 ;  /* 0x0000000910097221 */ /* 0x040fe20000010000 */
[----:B------:R-:W-:Y:S01]  /*0e60*/  FFMA.FTZ R10, R16, R17, R19 ;  /* 0x00000011100a7223 */ /* 0x000fe20000010013 */
[----:B------:R-:W-:Y:S01]  /*0e70*/  FMUL.FTZ R16, R5, R16 ;  /* 0x0000001005107220 */ /* 0x000fe20000410000 */
[----:B------:R-:W-:Y:S01]  /*0e80*/  FADD.FTZ R19, RZ, R8 ;  /* 0x00000008ff137221 */ /* 0x000fe20000010000 */
[----:B------:R-:W-:Y:S01]  /*0e90*/  FMUL.FTZ R15, R15, UR8 ;  /* 0x000000080f0f7c20 */ /* 0x000fe20008410000 */
[----:B------:R-:W-:Y:S01]  /*0ea0*/  SHF.L.U32 R20, R29, 0x10, RZ ;  /* 0x000000101d147819 */ /* 0x000fe200000006ff */
        /* <DEDUP_REMOVED lines=11> */
[----:B------:R-:W-:Y:S01]  /*0f60*/  FMUL.FTZ R18, R5, R13 ;  /* 0x0000000d05127220 */ /* 0x000fe20000410000 */
[----:B------:R-:W-:Y:S01]  /*0f70*/  FMUL.FTZ R15, R16, UR8 ;  /* 0x00000008100f7c20 */ /* 0x000fe20008410000 */
[----:B------:R-:W-:Y:S01]  /*0f80*/  SHF.L.U32 R12, R31, 0x10, RZ ;  /* 0x000000101f0c7819 */ /* 0x000fe200000006ff */
[----:B------:R-:W-:Y:S01]  /*0f90*/  FADD.FTZ R17, R17, -UR13 ;  /* 0x8000000d11117e21 */ /* 0x000fe20008010000 */
[----:B------:R-:W-:Y:S01]  /*0fa0*/  FADD.FTZ R21, R21, R18 ;  /* 0x0000001215157221 */ /* 0x000fe20000010000 */
[----:B------:R-:W-:Y:S01]  /*0fb0*/  FFMA.FTZ R18, R15, R18, R14 ;  /* 0x000000120f127223 */ /* 0x000fe2000001000e */
[----:B------:R-:W-:Y:S01]  /*0fc0*/  SHF.L.U32 R16, R28, 0x10, RZ ;  /* 0x000000101c107819 */ /* 0x000fe200000006ff */
[----:B------:R-:W-:Y:S01]  /*0fd0*/  FMUL.FTZ R14, R7, R12 ;  /* 0x0000000c070e7220 */ /* 0x000fe20000410000 */
[----:B------:R-:W-:Y:S01]  /*0fe0*/  FMUL.FTZ R17, R17, UR8 ;  /* 0x0000000811117c20 */ /* 0x000fe20008410000 */
[----:B------:R-:W-:Y:S01]  /*0ff0*/  FFMA.FTZ R15, R13, R15, R10 ;  /* 0x0000000f0d0f7223 */ /* 0x000fe2000001000a */
[----:B------:R-:W-:Y:S01]  /*1000*/  FADD.FTZ R9, R9, R13 ;  /* 0x0000000d09097221 */ /* 0x000fe20000010000 */
[----:B------:R-:W-:Y:S01]  /*1010*/  FADD.FTZ R10, R14, R21 ;  /* 0x000000150e0a7221 */ /* 0x000fe20000010000 */
[----:B------:R-:W-:Y:S01]  /*1020*/  FFMA.FTZ R19, R17, R14, R18 ;  /* 0x0000000e11137223 */ /* 0x000fe20000010012 */
[----:B------:R-:W-:Y:S01]  /*1030*/  FADD.FTZ R18, R20, -UR13 ;  /* 0x8000000d14127e21 */ /* 0x000fe20008010000 */
[----:B------:R-:W-:Y:S01]  /*1040*/  SHF.L.U32 R20, R26, 0x10, RZ ;  /* 0x000000101a147819 */ /* 0x000fe200000006ff */
[----:B------:R-:W-:Y:S01]  /*1050*/  FMUL.FTZ R21, R5, R16 ;  /* 0x0000001005157220 */ /* 0x000fe20000410000 */
[----:B------:R-:W-:Y:S01]  /*1060*/  SHF.L.U32 R14, R27, 0x10, RZ ;  /* 0x000000101b0e7819 */ /* 0x000fe200000006ff */
[----:B------:R-:W-:Y:S01]  /*1070*/  FMUL.FTZ R18, R18, UR8 ;  /* 0x0000000812127c20 */ /* 0x000fe20008410000 */
[----:B------:R-:W-:Y:S01]  /*1080*/  FFMA.FTZ R17, R12, R17, R11 ;  /* 0x000000110c117223 */ /* 0x000fe2000001000b */
[----:B------:R-:W-:Y:S01]  /*1090*/  FADD.FTZ R20, R20, -UR13 ;  /* 0x8000000d14147e21 */ /* 0x000fe20008010000 */
[----:B------:R-:W-:Y:S01]  /*10a0*/  FADD.FTZ R13, R10, R21 ;  /* 0x000000150a0d7221 */ /* 0x000fe20000010000 */
[----:B------:R-:W-:Y:S01]  /*10b0*/  FFMA.FTZ R22, R18, R21, R19 ;  /* 0x0000001512167223 */ /* 0x000fe20000010013 */
[----:B------:R-:W-:Y:S01]  /*10c0*/  FMUL.FTZ R10, R7, R14 ;  /* 0x0000000e070a7220 */ /* 0x000fe20000410000 */
[----:B------:R-:W-:Y:S01]  /*10d0*/  FMUL.FTZ R19, R20, UR8 ;  /* 0x0000000814137c20 */ /* 0x000fe20008410000 */
[----:B------:R-:W-:Y:S01]  /*10e0*/  FADD.FTZ R21, R8, R12 ;  /* 0x0000000c08157221 */ /* 0x000fe20000010000 */
[----:B------:R-:W-:Y:S01]  /*10f0*/  FFMA.FTZ R8, R16, R18, R15 ;  /* 0x0000001210087223 */ /* 0x000fe2000001000f */
[----:B------:R-:W-:Y:S01]  /*1100*/  FADD.FTZ R13, R10, R13 ;  /* 0x0000000d0a0d7221 */ /* 0x000fe20000010000 */
[----:B------:R-:W-:Y:S01]  /*1110*/  FFMA.FTZ R12, R19, R10, R22 ;  /* 0x0000000a130c7223 */ /* 0x000fe20000010016 */
[----:B------:R-:W-:Y:S01]  /*1120*/  FADD.FTZ R10, R9, R16 ;  /* 0x00000010090a7221 */ /* 0x000fe20000010000 */
[----:B------:R-:W-:Y:S01]  /*1130*/  FADD.FTZ R11, R21, R14 ;  /* 0x0000000e150b7221 */ /* 0x000fe20000010000 */
[----:B------:R-:W-:Y:S01]  /*1140*/  FFMA.FTZ R9, R14, R19, R17 ;  /* 0x000000130e097223 */ /* 0x000fe20000010011 */
[----:B------:R-:W-:Y:S06]  /*1150*/  BRA `(.L_x_249) ;  /* 0x0000000800407947 */ /* 0x000fec0003800000 */
.L_x_248:
[----:B------:R-:W-:Y:S02]  /*1160*/  SHF.L.U32 R8, R39, 0x10, RZ ;  /* 0x0000001027087819 */ /* 0x000fe400000006ff */
[----:B------:R-:W-:Y:S02]  /*1170*/  SHF.L.U32 R10, R9, 0x10, RZ ;  /* 0x00000010090a7819 */ /* 0x000fe400000006ff */
[----:B------:R-:W-:Y:S01]  /*1180*/  SHF.L.U32 R11, R37, 0x10, RZ ;  /* 0x00000010250b7819 */ /* 0x000fe200000006ff */
[----:B------:R-:W-:Y:S01]  /*1190*/  FADD.FTZ R8, R8, -UR13 ;  /* 0x8000000d08087e21 */ /* 0x000fe20008010000 */
[----:B------:R-:W-:Y:S02]  /*11a0*/  SHF.L.U32 R23, R38, 0x10, RZ ;  /* 0x0000001026177819 */ /* 0x000fe400000006ff */
[----:B------:R-:W-:Y:S01]  /*11b0*/  SHF.L.U32 R25, R12, 0x10, RZ ;  /* 0x000000100c197819 */ /* 0x000fe200000006ff */
[----:B------:R-:W-:Y:S01]  /*11c0*/  FMUL.FTZ R9, R8, UR8 ;  /* 0x0000000808097c20 */ /* 0x000fe20008410000 */
[----:B------:R-:W-:Y:S01]  /*11d0*/  FADD.FTZ R8, R10, -UR13 ;  /* 0x8000000d0a087e21 */ /* 0x000fe20008010000 */
[----:B------:R-:W-:Y:S01]  /*11e0*/  SHF.L.U32 R10, R34, 0x10, RZ ;  /* 0x00000010220a7819 */ /* 0x000fe200000006ff */
[----:B------:R-:W-:Y:S01]  /*11f0*/  FADD.FTZ R11, R11, -UR13 ;  /* 0x8000000d0b0b7e21 */ /* 0x000fe20008010000 */
[----:B------:R-:W-:Y:S01]  /*1200*/  FFMA.FTZ R16, R5, R9, R6 ;  /* 0x0000000905107223 */ /* 0x000fe20000010006 */
[----:B------:R-:W-:-:S02]  /*1210*/  FMUL.FTZ R8, R8, UR8 ;  /* 0x0000000808087c20 */ /* 0x000fc40008410000 */
[----:B------:R-:W-:Y:S01]  /*1220*/  FADD.FTZ R10, R10, -UR13 ;  /* 0x8000000d0a0a7e21 */ /* 0x000fe20008010000 */
[----:B------:R-:W-:Y:S01]  /*1230*/  FMUL.FTZ R11, R11, UR8 ;  /* 0x000000080b0b7c20 */ /* 0x000fe20008410000 */
[----:B------:R-:W-:Y:S01]  /*1240*/  FFMA.FTZ R15, R7, R8, R4 ;  /* 0x00000008070f7223 */ /* 0x000fe20000010004 */
[----:B------:R-:W-:Y:S01]  /*1250*/  FMUL.FTZ R17, R16, -1.4426950216293334961 ;  /* 0xbfb8aa3b10117820 */ /* 0x000fe20000410000 */
[----:B------:R-:W-:Y:S01]  /*1260*/  FMUL.FTZ R10, R10, UR8 ;  /* 0x000000080a0a7c20 */ /* 0x000fe20008410000 */
[----:B------:R-:W-:Y:S01]  /*1270*/  FFMA.FTZ R24, R5, R11, R6 ;  /* 0x0000000b05187223 */ /* 0x000fe20000010006 */
[----:B------:R-:W-:Y:S02]  /*1280*/  FMUL.FTZ R20, R15, -1.4426950216293334961 ;  /* 0xbfb8aa3b0f147820 */ /* 0x000fe40000410000 */
[----:B------:R-:W-:Y:S01]  /*1290*/  FFMA.FTZ R13, R7, R10, R4 ;  /* 0x0000000a070d7223 */ /* 0x000fe20000010004 */
[----:B------:R-:W0:Y:S01]  /*12a0*/  MUFU.EX2 R17, R17 ;  /* 0x0000001100117308 */ /* 0x000e220000000800 */
[----:B------:R-:W-:-:S02]  /*12b0*/  FMUL.FTZ R21, R24, -1.4426950216293334961 ;  /* 0xbfb8aa3b18157820 */ /* 0x000fc40000410000 */
[----:B------:R-:W-:Y:S01]  /*12c0*/  FMUL.FTZ R22, R13, -1.4426950216293334961 ;  /* 0xbfb8aa3b0d167820 */ /* 0x000fe20000410000 */
        /* <DEDUP_REMOVED lines=8> */
[----:B---3--:R-:W-:-:S06]  /*1350*/  FADD.FTZ R17, R22, 1 ;  /* 0x3f80000016117421 */ /* 0x008fcc0000010000 */
        /* <DEDUP_REMOVED lines=9> */
[----:B------:R-:W-:Y:S01]  /*13f0*/  FMUL.FTZ R23, R23, R16 ;  /* 0x0000001017177220 */ /* 0x000fe20000410000 */
[----:B------:R-:W-:Y:S01]  /*1400*/  SHF.L.U32 R16, R36, 0x10, RZ ;  /* 0x0000001024107819 */ /* 0x000fe200000006ff */
[----:B------:R-:W-:Y:S02]  /*1410*/  FFMA.FTZ R15, R15, R12, 1 ;  /* 0x3f8000000f0f7423 */ /* 0x000fe4000001000c */
[----:B------:R-:W-:Y:S01]  /*1420*/  FADD.FTZ R12, R18, -UR13 ;  /* 0x8000000d120c7e21 */ /* 0x000fe20008010000 */
[----:B--2---:R-:W-:Y:S01]  /*1430*/  FADD.FTZ R21, -R19, 1 ;  /* 0x3f80000013157421 */ /* 0x004fe20000010100 */
[----:B------:R-:W-:Y:S01]  /*1440*/  FMUL.FTZ R19, R16, R19 ;  /* 0x0000001310137220 */ /* 0x000fe20000410000 */
[----:B------:R-:W-:Y:S01]  /*1450*/  FMUL.FTZ R14, R14, R15 ;  /* 0x0000000f0e0e7220 */ /* 0x000fe20000410000 */
[----:B------:R-:W-:Y:S01]  /*1460*/  FMUL.FTZ R12, R12, UR8 ;  /* 0x000000080c0c7c20 */ /* 0x000fe20008410000 */
[----:B------:R-:W-:Y:S01]  /*1470*/  FFMA.FTZ R24, R24, R21, 1 ;  /* 0x3f80000018187423 */ /* 0x000fe20000010015 */
[----:B------:R-:W-:Y:S01]  /*1480*/  FADD.FTZ R21, R20, -UR13 ;  /* 0x8000000d14157e21 */ /* 0x000fe20008010000 */
[----:B------:R-:W-:Y:S01]  /*1490*/  SHF.L.U32 R20, R35, 0x10, RZ ;  /* 0x0000001023147819 */ /* 0x000fe200000006ff */
[----:B------:R-:W-:Y:S01]  /*14a0*/  FFMA.FTZ R16, R5, R12, R6 ;  /* 0x0000000c05107223 */ /* 0x000fe20000010006 */
[----:B0-----:R-:W-:Y:S01]  /*14b0*/  FADD.FTZ R18, -R17, 1 ;  /* 0x3f80000011127421 */ /* 0x001fe20000010100 */
[----:B------:R-:W-:-:S02]  /*14c0*/  FMUL.FTZ R24, R19, R24 ;  /* 0x0000001813187220 */ /* 0x000fc40000410000 */
[----:B------:R-:W-:Y:S01]  /*14d0*/  FMUL.FTZ R22, R16, -1.4426950216293334961 ;  /* 0xbfb8aa3b10167820 */ /* 0x000fe20000410000 */
[----:B------:R-:W-:Y:S01]  /*14e0*/  FFMA.FTZ R18, R13, R18, 1 ;  /* 0x3f8000000d127423 */ /* 0x000fe20000010012 */
[----:B------:R-:W-:Y:S01]  /*14f0*/  FMUL.FTZ R13, R21, UR8 ;  /* 0x00000008150d7c20 */ /* 0x000fe20008410000 */
[----:B------:R-:W-:-:S03]  /*1500*/  FMUL.FTZ R25, R20, R17 ;  /* 0x0000001114197220 */ /* 0x000fc60000410000 */
[----:B------:R-:W-:Y:S01]  /*1510*/  FFMA.FTZ R17, R7, R13, R4 ;  /* 0x0000000d07117223 */ /* 0x000fe20000010004 */
[----:B------:R-:W0:Y:S01]  /*1520*/  MUFU.EX2 R22, R22 ;  /* 0x0000001600167308 */ /* 0x000e220000000800 */
[----:B------:R-:W-:Y:S01]  /*1530*/  FMUL.FTZ R15, R25, R18 ;  /* 0x00000012190f7220 */ /* 0x000fe20000410000 */
[----:B------:R-:W-:Y:S01]  /*1540*/  SHF.L.U32 R25, R32, 0x10, RZ ;  /* 0x0000001020197819 */ /* 0x000fe200000006ff */
        /* <DEDUP_REMOVED lines=10> */
[-C--:B------:R-:W-:Y:S01]  /*15f0*/  FMUL.FTZ R20, R5, R23.reuse ;  /* 0x0000001705147220 */ /* 0x080fe20000410000 */
[----:B------:R-:W-:Y:S01]  /*1600*/  FFMA.FTZ R25, R9, R23, RZ ;  /* 0x0000001709197223 */ /* 0x000fe200000100ff */
[----:B-1----:R-:W-:Y:S01]  /*1610*/  FADD.FTZ R18, -R21, 1 ;  /* 0x3f80000015127421 */ /* 0x002fe20000010100 */
[----:B------:R-:W-:Y:S01]  /*1620*/  FMUL.FTZ R16, R19, R16 ;  /* 0x0000001013107220 */ /* 0x000fe20000410000 */
[----:B------:R-:W-:Y:S02]  /*1630*/  SHF.L.U32 R19, R29, 0x10, RZ ;  /* 0x000000101d137819 */ /* 0x000fe400000006ff */
[----:B------:R-:W-:Y:S01]  /*1640*/  FFMA.FTZ R17, R17, R18, 1 ;  /* 0x3f80000011117423 */ /* 0x000fe20000010012 */
[----:B------:R-:W-:Y:S01]  /*1650*/  FMUL.FTZ R18, R22, R21 ;  /* 0x0000001516127220 */ /* 0x000fe20000410000 */
[----:B------:R-:W-:Y:S01]  /*1660*/  FFMA.FTZ R21, R9, R20, RZ ;  /* 0x0000001409157223 */ /* 0x000fe200000100ff */
[----:B------:R-:W-:Y:S01]  /*1670*/  FADD.FTZ R22, RZ, R20 ;  /* 0x00000014ff167221 */ /* 0x000fe20000010000 */
[----:B------:R-:W-:Y:S01]  /*1680*/  FADD.FTZ R9, RZ, R23 ;  /* 0x00000017ff097221 */ /* 0x000fe20000010000 */
[----:B------:R-:W-:Y:S01]  /*1690*/  FMUL.FTZ R18, R18, R17 ;  /* 0x0000001112127220 */ /* 0x000fe20000410000 */
[----:B------:R-:W-:Y:S01]  /*16a0*/  FADD.FTZ R17, R19, -UR13 ;  /* 0x8000000d13117e21 */ /* 0x000fe20008010000 */
[----:B------:R-:W-:Y:S01]  /*16b0*/  FMUL.FTZ R19, R7, R14 ;  /* 0x0000000e07137220 */ /* 0x000fe20000410000 */
[-C--:B------:R-:W-:Y:S01]  /*16c0*/  FFMA.FTZ R23, R11, R24.reuse, R25 ;  /* 0x000000180b177223 */ /* 0x080fe20000010019 */
[----:B------:R-:W-:Y:S01]  /*16d0*/  FMUL.FTZ R25, R5, R24 ;  /* 0x0000001805197220 */ /* 0x000fe20000410000 */
[----:B------:R-:W-:Y:S01]  /*16e0*/  FMUL.FTZ R17, R17, UR8 ;  /* 0x0000000811117c20 */ /* 0x000fe20008410000 */
[----:B------:R-:W-:Y:S01]  /*16f0*/  FFMA.FTZ R20, R8, R19, R21 ;  /* 0x0000001308147223 */ /* 0x000fe20000010015 */
[----:B------:R-:W-:Y:S01]  /*1700*/  FADD.FTZ R19, R19, R22 ;  /* 0x0000001613137221 */ /* 0x000fe20000010000 */
[----:B------:R-:W-:Y:S01]  /*1710*/  FADD.FTZ R9, R9, R24 ;  /* 0x0000001809097221 */ /* 0x000fe20000010000 */
[----:B------:R-:W-:Y:S01]  /*1720*/  FFMA.FTZ R21, R5, R17, R6 ;  /* 0x0000001105157223 */ /* 0x000fe20000010006 */
[----:B------:R-:W-:Y:S01]  /*1730*/  FFMA.FTZ R41, R11, R25, R20 ;  /* 0x000000190b297223 */ /* 0x000fe20000010014 */
[----:B------:R-:W-:Y:S01]  /*1740*/  SHF.L.U32 R11, R28, 0x10, RZ ;  /* 0x000000101c0b7819 */ /* 0x000fe200000006ff */
[----:B------:R-:W-:Y:S01]  /*1750*/  FADD.FTZ R19, R19, R25 ;  /* 0x0000001913137221 */ /* 0x000fe20000010000 */
[----:B------:R-:W-:Y:S01]  /*1760*/  FMUL.FTZ R22, R21, -1.4426950216293334961 ;  /* 0xbfb8aa3b15167820 */ /* 0x000fe20000410000 */
[----:B------:R-:W-:Y:S01]  /*1770*/  FFMA.FTZ R25, R8, R14, RZ ;  /* 0x0000000e08197223 */ /* 0x000fe200000100ff */
[----:B------:R-:W-:Y:S01]  /*1780*/  FADD.FTZ R14, RZ, R14 ;  /* 0x0000000eff0e7221 */ /* 0x000fe20000010000 */
[----:B------:R-:W-:-:S02]  /*1790*/  FADD.FTZ R9, R9, R16 ;  /* 0x0000001009097221 */ /* 0x000fc40000010000 */
[----:B------:R-:W-:Y:S01]  /*17a0*/  FFMA.FTZ R8, R10, R15, R25 ;  /* 0x0000000f0a087223 */ /* 0x000fe20000010019 */
[----:B------:R-:W0:Y:S01]  /*17b0*/  MUFU.EX2 R22, R22 ;  /* 0x0000001600167308 */ /* 0x000e220000000800 */
[----:B------:R-:W-:Y:S01]  /*17c0*/  SHF.L.U32 R25, R27, 0x10, RZ ;  /* 0x000000101b197819 */ /* 0x000fe200000006ff */
[----:B0-----:R-:W-:-:S06]  /*17d0*/  FADD.FTZ R22, R22, 1 ;  /* 0x3f80000016167421 */ /* 0x001fcc0000010000 */
[----:B------:R-:W0:Y:S02]  /*17e0*/  MUFU.RCP R22, R22 ;  /* 0x0000001600167308 */ /* 0x000e240000001000 */
[----:B0-----:R-:W-:Y:S01]  /*17f0*/  FMUL.FTZ R20, R11, R22 ;  /* 0x000000160b147220 */ /* 0x001fe20000410000 */
[----:B------:R-:W-:Y:S01]  /*1800*/  SHF.L.U32 R11, R26, 0x10, RZ ;  /* 0x000000101a0b7819 */ /* 0x000fe200000006ff */
[----:B------:R-:W-:-:S04]  /*1810*/  FADD.FTZ R24, -R22, 1 ;  /* 0x3f80000016187421 */ /* 0x000fc80000010100 */
[----:B------:R-:W-:Y:S01]  /*1820*/  FADD.FTZ R11, R11, -UR13 ;  /* 0x8000000d0b0b7e21 */ /* 0x000fe20008010000 */
[----:B------:R-:W-:-:S03]  /*1830*/  FFMA.FTZ R21, R21, R24, 1 ;  /* 0x3f80000015157423 */ /* 0x000fc60000010018 */
[----:B------:R-:W-:Y:S01]  /*1840*/  FMUL.FTZ R11, R11, UR8 ;  /* 0x000000080b0b7c20 */ /* 0x000fe20008410000 */
[----:B------:R-:W-:-:S03]  /*1850*/  FMUL.FTZ R20, R20, R21 ;  /* 0x0000001514147220 */ /* 0x000fc60000410000 */
[----:B------:R-:W-:-:S04]  /*1860*/  FFMA.FTZ R24, R7, R11, R4 ;  /* 0x0000000b07187223 */ /* 0x000fc80000010004 */
[----:B------:R-:W-:-:S06]  /*1870*/  FMUL.FTZ R21, R24, -1.4426950216293334961 ;  /* 0xbfb8aa3b18157820 */ /* 0x000fcc0000410000 */
[----:B------:R-:W0:Y:S02]  /*1880*/  MUFU.EX2 R21, R21 ;  /* 0x0000001500157308 */ /* 0x000e240000000800 */
[----:B0-----:R-:W-:Y:S01]  /*1890*/  FADD.FTZ R22, R21, 1 ;  /* 0x3f80000015167421 */ /* 0x001fe20000010000 */
[----:B------:R-:W-:Y:S01]  /*18a0*/  FADD.FTZ R21, R14, R15 ;  /* 0x0000000f0e157221 */ /* 0x000fe20000010000 */
[----:B------:R-:W-:-:S03]  /*18b0*/  FMUL.FTZ R15, R7, R15 ;  /* 0x0000000f070f7220 */ /* 0x000fc60000410000 */
[----:B------:R-:W-:Y:S01]  /*18c0*/  FADD.FTZ R21, R21, R18 ;  /* 0x0000001215157221 */ /* 0x000fe20000010000 */
[----:B------:R-:W0:Y:S01]  /*18d0*/  MUFU.RCP R22, R22 ;  /* 0x0000001600167308 */ /* 0x000e220000001000 */
[----:B------:R-:W-:Y:S01]  /*18e0*/  FFMA.FTZ R41, R10, R15, R41 ;  /* 0x0000000f0a297223 */ /* 0x000fe20000010029 */
[----:B------:R-:W-:Y:S01]  /*18f0*/  FMUL.FTZ R10, R5, R16 ;  /* 0x00000010050a7220 */ /* 0x000fe20000410000 */
[----:B------:R-:W-:-:S04]  /*1900*/  FADD.FTZ R19, R15, R19 ;  /* 0x000000130f137221 */ /* 0x000fc80000010000 */
[----:B------:R-:W-:Y:S01]  /*1910*/  FADD.FTZ R19, R19, R10 ;  /* 0x0000000a13137221 */ /* 0x000fe20000010000 */
[----:B0-----:R-:W-:Y:S01]  /*1920*/  FMUL.FTZ R14, R25, R22 ;  /* 0x00000016190e7220 */ /* 0x001fe20000410000 */
[----:B------:R-:W-:Y:S01]  /*1930*/  FADD.FTZ R25, -R22, 1 ;  /* 0x3f80000016197421 */ /* 0x000fe20000010100 */
[----:B------:R-:W-:-:S03]  /*1940*/  FMUL.FTZ R22, R7, R18 ;  /* 0x0000001207167220 */ /* 0x000fc60000410000 */
[----:B------:R-:W-:Y:S01]  /*1950*/  FFMA.FTZ R25, R24, R25, 1 ;  /* 0x3f80000018197423 */ /* 0x000fe20000010019 */
[C---:B------:R-:W-:Y:S01]  /*1960*/  FFMA.FTZ R24, R12.reuse, R10, R41 ;  /* 0x0000000a0c187223 */ /* 0x040fe20000010029 */
[----:B------:R-:W-:Y:S01]  /*1970*/  FFMA.FTZ R10, R12, R16, R23 ;  /* 0x000000100c0a7223 */ /* 0x000fe20000010017 */
[----:B------:R-:W-:Y:S01]  /*1980*/  FMUL.FTZ R12, R5, R20 ;  /* 0x00000014050c7220 */ /* 0x000fe20000410000 */
[----:B------:R-:W-:Y:S01]  /*1990*/  FMUL.FTZ R14, R14, R25 ;  /* 0x000000190e0e7220 */ /* 0x000fe20000410000 */
[C---:B------:R-:W-:Y:S01]  /*19a0*/  FFMA.FTZ R24, R13.reuse, R22, R24 ;  /* 0x000000160d187223 */ /* 0x040fe20000010018 */
[----:B------:R-:W-:Y:S01]  /*19b0*/  FADD.FTZ R19, R22, R19 ;  /* 0x0000001316137221 */ /* 0x000fe20000010000 */
[----:B------:R-:W-:Y:S01]  /*19c0*/  FFMA.FTZ R16, R13, R18, R8 ;  /* 0x000000120d107223 */ /* 0x000fe20000010008 */
[----:B------:R-:W-:Y:S01]  /*19d0*/  FMUL.FTZ R22, R7, R14 ;  /* 0x0000000e07167220 */ /* 0x000fe20000410000 */
[----:B------:R-:W-:Y:S01]  /*19e0*/  FFMA.FTZ R24, R17, R12, R24 ;  /* 0x0000000c11187223 */ /* 0x000fe20000010018 */
[----:B------:R-:W-:Y:S01]  /*19f0*/  FADD.FTZ R19, R19, R12 ;  /* 0x0000000c13137221 */ /* 0x000fe20000010000 */
[----:B------:R-:W-:Y:S01]  /*1a00*/  FFMA.FTZ R8, R17, R20, R10 ;  /* 0x0000001411087223 */ /* 0x000fe2000001000a */
[----:B------:R-:W-:Y:S01]  /*1a10*/  FADD.FTZ R10, R9, R20 ;  /* 0x00000014090a7221 */ /* 0x000fe20000010000 */
[C---:B------:R-:W-:Y:S01]  /*1a20*/  FFMA.FTZ R12, R11.reuse, R22, R24 ;  /* 0x000000160b0c7223 */ /* 0x040fe20000010018 */
[----:B------:R-:W-:Y:S01]  /*1a30*/  FFMA.FTZ R9, R11, R14, R16 ;  /* 0x0000000e0b097223 */ /* 0x000fe20000010010 */
[----:B------:R-:W-:Y:S01]  /*1a40*/  FADD.FTZ R13, R22, R19 ;  /* 0x00000013160d7221 */ /* 0x000fe20000010000 */
[----:B------:R-:W-:-:S07]  /*1a50*/  FADD.FTZ R11, R21, R14 ;  /* 0x0000000e150b7221 */ /* 0x000fce0000010000 */
.L_x_249:
        /* <DEDUP_REMOVED lines=45> */
.L_x_251:
[----:B------:R-:W-:Y:S05]  /*1d30*/  BSYNC.RECONVERGENT B0 ;  /* 0x0000000000007941 */ /* 0x000fea0003800200 */
.L_x_250:
[----:B------:R-:W-:Y:S06]  /*1d40*/  BAR.SYNC.DEFER_BLOCKING 0x0 ;  /* 0x0000000000007b1d */ /* 0x000fec0000010000 */
[----:B------:R-:W-:Y:S04]  /*1d50*/  BSSY.RECONVERGENT B0, `(.L_x_252) ;  /* 0x0000033000007945 */ /* 0x000fe80003800200 */
[----:B------:R-:W-:Y:S05]  /*1d60*/  @P0 BRA `(.L_x_253) ;  /* 0x0000000000c40947 */ /* 0x000fea0003800000 */
[----:B------:R-:W-:-:S09]  /*1d70*/  ULEA UR6, UR9, UR7, 0x18 ;  /* 0x0000000709067291 */ /* 0x000fd2000f8ec0ff */
[----:B-123--:R-:W1:Y:S04]  /*1d80*/  LDS.128 R12, [UR6+0x20] ;  /* 0x00002006ff0c7984 */ /* 0x00ee680008000c00 */
[----:B------:R-:W2:Y:S04]  /*1d90*/  LDS.128 R16, [UR6+0x30] ;  /* 0x00003006ff107984 */ /* 0x000ea80008000c00 */
[----:B------:R-:W3:Y:S01]  /*1da0*/  LDS.128 R20, [UR6+0x40] ;  /* 0x00004006ff147984 */ /* 0x000ee20008000c00 */
[----:B-1----:R-:W-:Y:S01]  /*1db0*/  FADD.FTZ R12, R24, R12 ;  /* 0x0000000c180c7221 */ /* 0x002fe20000010000 */
[----:B0-----:R-:W-:-:S03]  /*1dc0*/  FADD.FTZ R24, R25, R13 ;  /* 0x0000000d19187221 */ /* 0x001fc60000010000 */
[----:B------:R-:W-:Y:S01]  /*1dd0*/  FADD.FTZ R13, R12, R14 ;  /* 0x0000000e0c0d7221 */ /* 0x000fe20000010000 */
[----:B------:R-:W-:-:S03]  /*1de0*/  FADD.FTZ R24, R24, R15 ;  /* 0x0000000f18187221 */ /* 0x000fc60000010000 */
[----:B--2---:R-:W-:Y:S01]  /*1df0*/  FADD.FTZ R25, R13, R16 ;  /* 0x000000100d197221 */ /* 0x004fe20000010000 */
[----:B------:R-:W-:Y:S01]  /*1e00*/  FADD.FTZ R24, R24, R17 ;  /* 0x0000001118187221 */ /* 0x000fe20000010000 */
[----:B------:R-:W0:Y:S02]  /*1e10*/  LDS.128 R12, [UR6+0x50] ;  /* 0x00005006ff0c7984 */ /* 0x000e240008000c00 */
        /* <DEDUP_REMOVED lines=38> */
.L_x_253:
[----:B------:R-:W-:Y:S05]  /*2080*/  BSYNC.RECONVERGENT B0 ;  /* 0x0000000000007941 */ /* 0x000fea0003800200 */
.L_x_252:
[----:B------:R-:W-:Y:S06]  /*2090*/  BAR.SYNC.DEFER_BLOCKING 0x0 ;  /* 0x0000000000007b1d */ /* 0x000fec0000010000 */
[----:B------:R-:W-:Y:S04]  /*20a0*/  BSSY.RECONVERGENT B0, `(.L_x_254) ;  /* 0x00000f4000007945 */ /* 0x000fe80003800200 */
[----:B------:R-:W-:Y:S05]  /*20b0*/  @P3 BRA `(.L_x_255) ;  /* 0x0000000c00c83947 */ /* 0x000fea0003800000 */
[----:B-123--:R-:W1:Y:S01]  /*20c0*/  LDS.128 R12, [R41+0x50] ;  /* 0x00005000290c7984 */ /* 0x00ee620000000c00 */
[----:B------:R-:W-:-:S03]  /*20d0*/  UMOV UR6, 0x1e0 ;  /* 0x000001e000067882 */ /* 0x000fc60000000000 */
[----:B------:R-:W2:Y:S04]  /*20e0*/  LDS.128 R16, [R41+0xa0] ;  /* 0x0000a00029107984 */ /* 0x000ea80000000c00 */
        /* <DEDUP_REMOVED lines=34> */
.L_x_256:
        /* <DEDUP_REMOVED lines=205> */
.L_x_255:
[----:B------:R-:W-:Y:S05]  /*2fe0*/  BSYNC.RECONVERGENT B0 ;  /* 0x0000000000007941 */ /* 0x000fea0003800200 */
.L_x_254:
[----:B------:R-:W4:Y:S01]  /*2ff0*/  LDC R18, c[0x0][0x370] ;  /* 0x0000dc00ff127b82 */ /* 0x000f220000000800 */
[----:B------:R-:W-:Y:S01]  /*3000*/  BSSY.RECONVERGENT B0, `(.L_x_257) ;  /* 0x000001e000007945 */ /* 0x000fe20003800200 */
[----:B----4-:R-:W-:-:S03]  /*3010*/  ISETP.GE.U32.AND P1, PT, R18, 0x2, PT ;  /* 0x000000021200780c */ /* 0x010fc60003f26070 */
[----:B------:R-:W-:Y:S10]  /*3020*/  @P3 BRA `(.L_x_258) ;  /* 0x00000000006c3947 */ /* 0x000ff40003800000 */
[----:B---3--:R-:W1:Y:S08]  /*3030*/  LDC.64 R12, c[0x0][0x3f8] ;  /* 0x0000fe00ff0c7b82 */ /* 0x008e700000000a00 */
[----:B------:R-:W3:Y:S01]  /*3040*/  LDC.64 R20, c[0x0][0x3d8] ;  /* 0x0000f600ff147b82 */ /* 0x000ee20000000a00 */
[----:B-12---:R-:W-:Y:S01]  /*3050*/  IMAD.WIDE.U32 R14, R12, 0x3, RZ ;  /* 0x000000030c0e7825 */ /* 0x006fe200078e00ff */
[----:B------:R-:W-:-:S02]  /*3060*/  LEA R19, R13, R13, 0x1 ;  /* 0x0000000d0d137211 */ /* 0x000fc400078e08ff */
[----:B------:R-:W-:Y:S02]  /*3070*/  LEA.HI R17, P2, R13, R12, RZ, 0x1 ;  /* 0x0000000c0d117211 */ /* 0x000fe400078508ff */
[----:B------:R-:W-:Y:S01]  /*3080*/  IADD3 R19, PT, PT, R15, R19, RZ ;  /* 0x000000130f137210 */ /* 0x000fe20007ffe0ff */
[----:B------:R-:W-:Y:S01]  /*3090*/  IMAD R15, R40, 0x5, R0 ;  /* 0x00000005280f7824 */ /* 0x000fe200078e0200 */
[----:B------:R-:W-:Y:S02]  /*30a0*/  IADD3.X R16, PT, PT, RZ, R13, RZ, P2, !PT ;  /* 0x0000000dff107210 */ /* 0x000fe400017fe4ff */
        /* <DEDUP_REMOVED lines=19> */
.L_x_258:
[----:B------:R-:W-:Y:S05]  /*31e0*/  BSYNC.RECONVERGENT B0 ;  /* 0x0000000000007941 */ /* 0x000fea0003800200 */
.L_x_257:
        /* <DEDUP_REMOVED lines=14> */
[----:B------:R-:W-:Y:S01]  /*32d0*/  IMAD R13, R20, UR12, R19 ;  /* 0x0000000c140d7c24 */ /* 0x000fe2000f8e0213 */
[----:B------:R-:W-:Y:S02]  /*32e0*/  UIADD3 UR6, UPT, UPT, -UR6, 0x1, URZ ;  /* 0x0000000106067890 */ /* 0x000fe4000fffe1ff */
[----:B------:R-:W-:-:S04]  /*32f0*/  PLOP3.LUT P1, PT, PT, PT, UP0, 0x80, 0x8 ;  /* 0x000000000008781c */ /* 0x000fc80003f2f008 */
[----:B-1----:R-:W-:Y:S01]  /*3300*/  MOV R15, UR6 ;  /* 0x00000006000f7c02 */ /* 0x002fe20008000f00 */
        /* <DEDUP_REMOVED lines=10> */
.L_x_261:
[----:B0-----:R-:W4:Y:S04]  /*33b0*/  LDG.E.STRONG.GPU R10, desc[UR10][R8.64] ;  /* 0x0000000a080a7981 */ /* 0x001f28000c1ef900 */
[----:B----4-:R-:W-:Y:S01]  /*33c0*/  CCTL.IVALL ;  /* 0x00000000ff00798f */ /* 0x010fe20002000000 */
[----:B------:R-:W-:Y:S05]  /*33d0*/  YIELD ;  /* 0x0000000000007946 */ /* 0x000fea0003800000 */
[----:B------:R-:W-:-:S13]  /*33e0*/  ISETP.NE.AND P1, PT, R10, R13, PT ;  /* 0x0000000d0a00720c */ /* 0x000fda0003f25270 */
[----:B------:R-:W-:Y:S05]  /*33f0*/  @P1 BRA `(.L_x_261) ;  /* 0xfffffffc00ec1947 */ /* 0x000fea000383ffff */
.L_x_260:
[----:B------:R-:W-:Y:S05]  /*3400*/  WARPSYNC.ALL ;  /* 0x0000000000007948 */ /* 0x000fea0003800000 */
[----:B------:R-:W-:Y:S01]  /*3410*/  BAR.SYNC.DEFER_BLOCKING 0x0 ;  /* 0x0000000000007b1d */ /* 0x000fe20000010000 */
[----:B------:R-:W-:-:S05]  /*3420*/  HFMA2 R21, -RZ, RZ, 0, 0 ;  /* 0x00000000ff157431 */ /* 0x000fca00000001ff */
[----:B------:R-:W-:Y:S05]  /*3430*/  @!P2 BRA `(.L_x_262) ;  /* 0x0000000000f4a947 */ /* 0x000fea0003800000 */
[----:B------:R-:W-:Y:S02]  /*3440*/  MOV R22, RZ ;  /* 0x000000ff00167202 */ /* 0x000fe40000000f00 */
[----:B------:R-:W-:-:S07]  /*3450*/  LOP3.LUT R21, R18, 0x7ffffff8, RZ, 0xc0, !PT ;  /* 0x7ffffff812157812 */ /* 0x000fce00078ec0ff */
.L_x_263:
        /* <DEDUP_REMOVED lines=8> */
[----:B------:R-:W-:Y:S01]  /*34e0*/  @!P2 IADD3 R13, PT, PT, R8, R19, RZ ;  /* 0x00000013080da210 */ /* 0x000fe20007ffe0ff */
[----:B-1----:R-:W-:Y:S01]  /*34f0*/  @!P5 IMAD R15, R9, R20, R19 ;  /* 0x00000014090fd224 */ /* 0x002fe200078e0213 */
[----:B------:R-:W-:Y:S01]  /*3500*/  IADD3 R8, PT, PT, R22, 0x3, RZ ;  /* 0x0000000316087810 */ /* 0x000fe20007ffe0ff */
[----:B------:R-:W4:Y:S02]  /*3510*/  @!P1 LDG.E.64 R10, desc[UR10][R10.64] ;  /* 0x0000000a0a0a9981 */ /* 0x000f24000c1e1b00 */
[----:B---3--:R-:W-:-:S06]  /*3520*/  @!P2 IMAD.WIDE.U32 R12, R13, 0x8, R40 ;  /* 0x000000080d0ca825 */ /* 0x008fcc00078e0028 */
[----:B------:R-:W3:Y:S01]  /*3530*/  @!P2 LDG.E.64 R12, desc[UR10][R12.64] ;  /* 0x0000000a0c0ca981 */ /* 0x000ee2000c1e1b00 */
[----:B--2---:R-:W-:-:S06]  /*3540*/  @!P5 IMAD.WIDE.U32 R14, R15, 0x8, R40 ;  /* 0x000000080f0ed825 */ /* 0x004fcc00078e0028 */
[----:B------:R-:W2:Y:S01]  /*3550*/  @!P5 LDG.E.64 R14, desc[UR10][R14.64] ;  /* 0x0000000a0e0ed981 */ /* 0x000ea2000c1e1b00 */
[----:B------:R-:W-:Y:S02]  /*3560*/  ISETP.EQ.OR P4, PT, R8, UR12, P0 ;  /* 0x0000000c08007c0c */ /* 0x000fe40008782670 */
[----:B------:R-:W-:-:S11]  /*3570*/  IADD3 R17, PT, PT, R22, 0x7, RZ ;  /* 0x0000000716117810 */ /* 0x000fd60007ffe0ff */
[----:B------:R-:W-:-:S04]  /*3580*/  @!P4 IMAD R9, R8, R20, R19 ;  /* 0x000000140809c224 */ /* 0x000fc800078e0213 */
[----:B------:R-:W-:-:S06]  /*3590*/  @!P4 IMAD.WIDE.U32 R8, R9, 0x8, R40 ;  /* 0x000000080908c825 */ /* 0x000fcc00078e0028 */
[----:B------:R-:W5:Y:S01]  /*35a0*/  @!P4 LDG.E.64 R8, desc[UR10][R8.64] ;  /* 0x0000000a0808c981 */ /* 0x000f62000c1e1b00 */
        /* <DEDUP_REMOVED lines=11> */
[----:B--2---:R-:W-:Y:S01]  /*3660*/  @!P5 FADD.FTZ R24, R24, R14 ;  /* 0x0000000e1818d221 */ /* 0x004fe20000010000 */
[----:B------:R-:W-:Y:S01]  /*3670*/  @!P5 FADD.FTZ R25, R25, R15 ;  /* 0x0000000f1919d221 */ /* 0x000fe20000010000 */
[----:B------:R-:W-:Y:S01]  /*3680*/  @!P3 IMAD.WIDE.U32 R10, R11, 0x8, R40 ;  /* 0x000000080b0ab825 */ /* 0x000fe200078e0028 */
[----:B------:R-:W-:-:S03]  /*3690*/  ISETP.EQ.OR P5, PT, R17, UR12, P0 ;  /* 0x0000000c11007c0c */ /* 0x000fc600087a2670 */
[-CC-:B------:R-:W-:Y:S02]  /*36a0*/  @!P2 IMAD R13, R13, R20.reuse, R19.reuse ;  /* 0x000000140d0da224 */ /* 0x180fe400078e0213 */
[----:B------:R-:W-:Y:S01]  /*36b0*/  @!P1 IMAD R15, R12, R20, R19 ;  /* 0x000000140c0f9224 */ /* 0x000fe200078e0213 */
[----:B------:R-:W2:Y:S01]  /*36c0*/  @!P3 LDG.E.64 R10, desc[UR10][R10.64] ;  /* 0x0000000a0a0ab981 */ /* 0x000ea2000c1e1b00 */
[----:B------:R-:W-:-:S06]  /*36d0*/  @!P2 IMAD.WIDE.U32 R12, R13, 0x8, R40 ;  /* 0x000000080d0ca825 */ /* 0x000fcc00078e0028 */
[----:B------:R-:W3:Y:S01]  /*36e0*/  @!P2 LDG.E.64 R12, desc[UR10][R12.64] ;  /* 0x0000000a0c0ca981 */ /* 0x000ee2000c1e1b00 */
[----:B------:R-:W-:-:S04]  /*36f0*/  @!P1 IMAD.WIDE.U32 R14, R15, 0x8, R40 ;  /* 0x000000080f0e9825 */ /* 0x000fc800078e0028 */
[----:B------:R-:W-:Y:S02]  /*3700*/  @!P5 IMAD R17, R17, R20, R19 ;  /* 0x000000141111d224 */ /* 0x000fe400078e0213 */
[----:B------:R-:W4:Y:S02]  /*3710*/  @!P1 LDG.E.64 R14, desc[UR10][R14.64] ;  /* 0x0000000a0e0e9981 */ /* 0x000f24000c1e1b00 */
[----:B------:R-:W-:-:S06]  /*3720*/  @!P5 IMAD.WIDE.U32 R16, R17, 0x8, R40 ;  /* 0x000000081110d825 */ /* 0x000fcc00078e0028 */
[----:B------:R-:W4:Y:S01]  /*3730*/  @!P5 LDG.E.64 R16, desc[UR10][R16.64] ;  /* 0x0000000a1010d981 */ /* 0x000f22000c1e1b00 */
[----:B-----5:R-:W-:Y:S01]  /*3740*/  @!P4 FADD.FTZ R24, R24, R8 ;  /* 0x000000081818c221 */ /* 0x020fe20000010000 */
[----:B------:R-:W-:Y:S01]  /*3750*/  @!P4 FADD.FTZ R25, R25, R9 ;  /* 0x000000091919c221 */ /* 0x000fe20000010000 */
[----:B------:R-:W-:Y:S02]  /*3760*/  IADD3 R22, PT, PT, R22, 0x8, RZ ;  /* 0x0000000816167810 */ /* 0x000fe40007ffe0ff */
[----:B--2---:R-:W-:Y:S01]  /*3770*/  @!P3 FADD.FTZ R24, R24, R10 ;  /* 0x0000000a1818b221 */ /* 0x004fe20000010000 */
[----:B------:R-:W-:-:S03]  /*3780*/  @!P3 FADD.FTZ R25, R25, R11 ;  /* 0x0000000b1919b221 */ /* 0x000fc60000010000 */
[----:B---3--:R-:W-:Y:S01]  /*3790*/  @!P2 FADD.FTZ R24, R24, R12 ;  /* 0x0000000c1818a221 */ /* 0x008fe20000010000 */
[----:B------:R-:W-:Y:S01]  /*37a0*/  @!P2 FADD.FTZ R25, R25, R13 ;  /* 0x0000000d1919a221 */ /* 0x000fe20000010000 */
[----:B------:R-:W-:Y:S02]  /*37b0*/  ISETP.NE.AND P2, PT, R22, R21, PT ;  /* 0x000000151600720c */ /* 0x000fe40003f45270 */
[----:B----4-:R-:W-:Y:S01]  /*37c0*/  @!P1 FADD.FTZ R24, R24, R14 ;  /* 0x0000000e18189221 */ /* 0x010fe20000010000 */
[----:B------:R-:W-:-:S03]  /*37d0*/  @!P1 FADD.FTZ R25, R25, R15 ;  /* 0x0000000f19199221 */ /* 0x000fc60000010000 */
[----:B------:R-:W-:Y:S01]  /*37e0*/  @!P5 FADD.FTZ R24, R24, R16 ;  /* 0x000000101818d221 */ /* 0x000fe20000010000 */
[----:B------:R-:W-:-:S06]  /*37f0*/  @!P5 FADD.FTZ R25, R25, R17 ;  /* 0x000000111919d221 */ /* 0x000fcc0000010000 */
[----:B------:R-:W-:Y:S05]  /*3800*/  @P2 BRA `(.L_x_263) ;  /* 0xfffffffc00142947 */ /* 0x000fea000383ffff */
.L_x_262:
[----:B0-----:R-:W-:-:S13]  /*3810*/  LOP3.LUT P1, R8, R18, 0x7, RZ, 0xc0, !PT ;  /* 0x0000000712087812 */ /* 0x001fda000782c0ff */
[----:B------:R-:W-:Y:S05]  /*3820*/  @!P1 BRA `(.L_x_259) ;  /* 0x0000000400049947 */ /* 0x000fea0003800000 */
[----:B------:R-:W-:-:S04]  /*3830*/  IADD3 R8, PT, PT, R8, -0x1, RZ ;  /* 0xffffffff08087810 */ /* 0x000fc80007ffe0ff */
[----:B------:R-:W-:-:S13]  /*3840*/  ISETP.GE.U32.AND P1, PT, R8, 0x3, PT ;  /* 0x000000030800780c */ /* 0x000fda0003f26070 */
[----:B------:R-:W-:Y:S05]  /*3850*/  @!P1 BRA `(.L_x_264) ;  /* 0x0000000000789947 */ /* 0x000fea0003800000 */
[----:B------:R-:W0:Y:S01]  /*3860*/  S2UR UR6, SR_CTAID.X ;  /* 0x00000000000679c3 */ /* 0x000e220000002500 */
[C---:B------:R-:W-:Y:S02]  /*3870*/  IADD3 R8, PT, PT, R21.reuse, 0x1, RZ ;  /* 0x0000000115087810 */ /* 0x040fe40007ffe0ff */
[C---:B------:R-:W-:Y:S02]  /*3880*/  IADD3 R13, PT, PT, R21.reuse, 0x2, RZ ;  /* 0x00000002150d7810 */ /* 0x040fe40007ffe0ff */
[C---:B-1----:R-:W-:Y:S02]  /*3890*/  IADD3 R15, PT, PT, R21.reuse, 0x3, RZ ;  /* 0x00000003150f7810 */ /* 0x042fe40007ffe0ff */
        /* <DEDUP_REMOVED lines=14> */
[----:B--2---:R-:W-:-:S02]  /*3980*/  @!P4 IMAD.WIDE.U32 R14, R15, 0x8, R40 ;  /* 0x000000080f0ec825 */ /* 0x004fc400078e0028 */
[----:B------:R-:W2:Y:S04]  /*3990*/  @!P3 LDG.E.64 R12, desc[UR10][R12.64] ;  /* 0x0000000a0c0cb981 */ /* 0x000ea8000c1e1b00 */
[----:B------:R-:W5:Y:S01]  /*39a0*/  @!P4 LDG.E.64 R14, desc[UR10][R14.64] ;  /* 0x0000000a0e0ec981 */ /* 0x000f62000c1e1b00 */
[----:B------:R-:W-:Y:S01]  /*39b0*/  IADD3 R21, PT, PT, R21, 0x4, RZ ;  /* 0x0000000415157810 */ /* 0x000fe20007ffe0ff */
[----:B----4-:R-:W-:Y:S01]  /*39c0*/  @!P1 FADD.FTZ R24, R24, R8 ;  /* 0x0000000818189221 */ /* 0x010fe20000010000 */
[----:B------:R-:W-:-:S03]  /*39d0*/  @!P1 FADD.FTZ R25, R25, R9 ;  /* 0x0000000919199221 */ /* 0x000fc60000010000 */
[----:B---3--:R-:W-:Y:S01]  /*39e0*/  @!P2 FADD.FTZ R24, R24, R10 ;  /* 0x0000000a1818a221 */ /* 0x008fe20000010000 */
[----:B------:R-:W-:-:S03]  /*39f0*/  @!P2 FADD.FTZ R25, R25, R11 ;  /* 0x0000000b1919a221 */ /* 0x000fc60000010000 */
[----:B--2---:R-:W-:Y:S01]  /*3a00*/  @!P3 FADD.FTZ R24, R24, R12 ;  /* 0x0000000c1818b221 */ /* 0x004fe20000010000 */
[----:B------:R-:W-:-:S03]  /*3a10*/  @!P3 FADD.FTZ R25, R25, R13 ;  /* 0x0000000d1919b221 */ /* 0x000fc60000010000 */
[----:B-----5:R-:W-:Y:S01]  /*3a20*/  @!P4 FADD.FTZ R24, R24, R14 ;  /* 0x0000000e1818c221 */ /* 0x020fe20000010000 */
[----:B------:R-:W-:-:S07]  /*3a30*/  @!P4 FADD.FTZ R25, R25, R15 ;  /* 0x0000000f1919c221 */ /* 0x000fce0000010000 */
.L_x_264:
        /* <DEDUP_REMOVED lines=22> */
.L_x_265:
        /* <DEDUP_REMOVED lines=9> */
.L_x_266:
[----:B------:R-:W-:Y:S05]  /*3c30*/  BSYNC.RECONVERGENT B0 ;  /* 0x0000000000007941 */ /* 0x000fea0003800200 */
.L_x_259:
[----:B------:R-:W5:Y:S01]  /*3c40*/  S2UR UR7, SR_CgaCtaId ;  /* 0x00000000000779c3 */ /* 0x000f620000008800 */
[----:B------:R-:W-:Y:S01]  /*3c50*/  ISETP.NE.AND P0, PT, R0, RZ, PT ;  /* 0x000000ff0000720c */ /* 0x000fe20003f05270 */
[----:B------:R-:W-:Y:S01]  /*3c60*/  UMOV UR6, 0x400 ;  /* 0x0000040000067882 */ /* 0x000fe20000000000 */
[C---:B----4-:R-:W-:Y:S02]  /*3c70*/  PRMT R10, R39.reuse, 0x7632, R10 ;  /* 0x00007632270a7816 */ /* 0x050fe4000000000a */
[----:B------:R-:W-:Y:S02]  /*3c80*/  SHF.L.U32 R39, R39, 0x10, RZ ;  /* 0x0000001027277819 */ /* 0x000fe400000006ff */
[----:B------:R-:W-:Y:S01]  /*3c90*/  SHF.L.U32 R10, R10, 0x10, RZ ;  /* 0x000000100a0a7819 */ /* 0x000fe200000006ff */
[----:B------:R-:W4:Y:S01]  /*3ca0*/  LDC R11, c[0x0][0x41c] ;  /* 0x00010700ff0b7b82 */ /* 0x000f220000000800 */
[C---:B---3--:R-:W-:Y:S01]  /*3cb0*/  PRMT R12, R38.reuse, 0x7632, R12 ;  /* 0x00007632260c7816 */ /* 0x048fe2000000000c */
[----:B------:R-:W-:Y:S01]  /*3cc0*/  FADD.FTZ R17, R39, -UR13 ;  /* 0x8000000d27117e21 */ /* 0x000fe20008010000 */
[----:B------:R-:W-:Y:S01]  /*3cd0*/  SHF.L.U32 R38, R38, 0x10, RZ ;  /* 0x0000001026267819 */ /* 0x000fe200000006ff */
[----:B------:R-:W-:Y:S01]  /*3ce0*/  FADD.FTZ R16, R10, -UR13 ;  /* 0x8000000d0a107e21 */ /* 0x000fe20008010000 */
[----:B------:R-:W-:Y:S01]  /*3cf0*/  SHF.L.U32 R10, R12, 0x10, RZ ;  /* 0x000000100c0a7819 */ /* 0x000fe200000006ff */
[----:B------:R-:W-:-:S02]  /*3d00*/  FMUL.FTZ R17, R17, UR8 ;  /* 0x0000000811117c20 */ /* 0x000fc40008410000 */
[----:B------:R-:W-:Y:S01]  /*3d10*/  FMUL.FTZ R16, R16, UR8 ;  /* 0x0000000810107c20 */ /* 0x000fe20008410000 */
[----:B-----5:R-:W-:Y:S01]  /*3d20*/  ULEA UR6, UR7, UR6, 0x18 ;  /* 0x0000000607067291 */ /* 0x020fe2000f8ec0ff */
[----:B------:R-:W3:Y:S08]  /*3d30*/  LDCU.U8 UR7, c[0x0][0x414] ;  /* 0x00008280ff0777ac */ /* 0x000ef00008000000 */
[----:B------:R-:W-:Y:S01]  /*3d40*/  @!P0 STS.64 [UR6+0xc0], R24 ;  /* 0x0000c018ff008988 */ /* 0x000fe20008000a06 */
[----:B------:R-:W-:Y:S01]  /*3d50*/  BAR.SYNC.DEFER_BLOCKING 0x0 ;  /* 0x0000000000007b1d */ /* 0x000fe20000010000 */
[----:B---3--:R-:W-:-:S05]  /*3d60*/  UISETP.NE.AND UP0, UPT, UR7, URZ, UPT ;  /* 0x000000ff0700728c */ /* 0x008fca000bf05270 */
[----:B------:R-:W3:Y:S01]  /*3d70*/  LDS.64 R8, [UR6+0xc0] ;  /* 0x0000c006ff087984 */ /* 0x000ee20008000a00 */
[----:B------:R-:W3:Y:S02]  /*3d80*/  LDCU UR6, c[0x0][0x42c] ;  /* 0x00008580ff0677ac */ /* 0x000ee40008000800 */
[----:B---3--:R-:W-:Y:S01]  /*3d90*/  FMUL.FTZ R8, R8, UR6 ;  /* 0x0000000608087c20 */ /* 0x008fe20008410000 */
[----:B------:R-:W-:Y:S01]  /*3da0*/  FMUL.FTZ R9, R9, UR6 ;  /* 0x0000000609097c20 */ /* 0x000fe20008410000 */
[----:B----4-:R-:W-:Y:S06]  /*3db0*/  BRA.U !UP0, `(.L_x_267) ;  /* 0x0000000108487547 */ /* 0x010fec000b800000 */
[----:B------:R-:W-:Y:S01]  /*3dc0*/  FFMA.FTZ R12, R5, R17, R6 ;  /* 0x00000011050c7223 */ /* 0x000fe20000010006 */
[----:B------:R-:W-:-:S03]  /*3dd0*/  FFMA.FTZ R13, R7, R16, R4 ;  /* 0x00000010070d7223 */ /* 0x000fc60000010004 */
[----:B--2---:R-:W-:Y:S01]  /*3de0*/  FMUL.FTZ R14, R12, -1.4426950216293334961 ;  /* 0xbfb8aa3b0c0e7820 */ /* 0x004fe20000410000 */
[----:B------:R-:W-:-:S05]  /*3df0*/  FMUL.FTZ R18, R13, -1.4426950216293334961 ;  /* 0xbfb8aa3b0d127820 */ /* 0x000fca0000410000 */
[----:B------:R-:W1:Y:S04]  /*3e00*/  MUFU.EX2 R14, R14 ;  /* 0x0000000e000e7308 */ /* 0x000e680000000800 */
[----:B------:R-:W2:Y:S01]  /*3e10*/  MUFU.EX2 R18, R18 ;  /* 0x0000001200127308 */ /* 0x000ea20000000800 */
[----:B-1----:R-:W-:Y:S01]  /*3e20*/  FADD.FTZ R15, R14, 1 ;  /* 0x3f8000000e0f7421 */ /* 0x002fe20000010000 */
[----:B--2---:R-:W-:-:S05]  /*3e30*/  FADD.FTZ R19, R18, 1 ;  /* 0x3f80000012137421 */ /* 0x004fca0000010000 */
[----:B------:R-:W1:Y:S08]  /*3e40*/  MUFU.RCP R15, R15 ;  /* 0x0000000f000f7308 */ /* 0x000e700000001000 */
[----:B------:R-:W2:Y:S01]  /*3e50*/  MUFU.RCP R19, R19 ;  /* 0x0000001300137308 */ /* 0x000ea20000001000 */
[----:B-1----:R-:W-:Y:S01]  /*3e60*/  FADD.FTZ R21, -R15, 1 ;  /* 0x3f8000000f157421 */ /* 0x002fe20000010100 */
[----:B------:R-:W-:-:S03]  /*3e70*/  FMUL.FTZ R38, R38, R15 ;  /* 0x0000000f26267220 */ /* 0x000fc60000410000 */
[----:B------:R-:W-:Y:S01]  /*3e80*/  FFMA.FTZ R21, R12, R21, 1 ;  /* 0x3f8000000c157423 */ /* 0x000fe20000010015 */
[----:B--2---:R-:W-:Y:S01]  /*3e90*/  FADD.FTZ R20, -R19, 1 ;  /* 0x3f80000013147421 */ /* 0x004fe20000010100 */
[----:B------:R-:W-:Y:S02]  /*3ea0*/  FMUL.FTZ R10, R10, R19 ;  /* 0x000000130a0a7220 */ /* 0x000fe40000410000 */
[----:B------:R-:W-:Y:S01]  /*3eb0*/  FMUL.FTZ R38, R38, R21 ;  /* 0x0000001526267220 */ /* 0x000fe20000410000 */
[----:B------:R-:W-:-:S04]  /*3ec0*/  FFMA.FTZ R13, R13, R20, 1 ;  /* 0x3f8000000d0d7423 */ /* 0x000fc80000010014 */
[----:B------:R-:W-:-:S07]  /*3ed0*/  FMUL.FTZ R10, R10, R13 ;  /* 0x0000000d0a0a7220 */ /* 0x000fce0000410000 */
.L_x_267:
[----:B------:R-:W3:Y:S01]  /*3ee0*/  S2UR UR6, SR_CTAID.X ;  /* 0x00000000000679c3 */ /* 0x000ee20000002500 */
[----:B------:R-:W-:Y:S01]  /*3ef0*/  LOP3.LUT R12, R0, 0xffff, RZ, 0xc0, !PT ;  /* 0x0000ffff000c7812 */ /* 0x000fe200078ec0ff */
[----:B------:R-:W4:Y:S01]  /*3f00*/  LDCU.64 UR14, c[0x0][0x400] ;  /* 0x00008000ff0e77ac */ /* 0x000f220008000a00 */
[----:B------:R-:W-:Y:S01]  /*3f10*/  SHF.L.U32 R33, R33, 0x10, RZ ;  /* 0x0000001021217819 */ /* 0x000fe200000006ff */
[--C-:B0-----:R-:W-:Y:S01]  /*3f20*/  FFMA.FTZ R25, R8, R17, R9.reuse ;  /* 0x0000001108197223 */ /* 0x101fe20000010009 */
[----:B------:R-:W-:Y:S01]  /*3f30*/  SHF.L.U32 R29, R29, 0x10, RZ ;  /* 0x000000101d1d7819 */ /* 0x000fe200000006ff */
[----:B------:R-:W-:Y:S01]  /*3f40*/  IMAD R12, R12, 0x3334, RZ ;  /* 0x000033340c0c7824 */ /* 0x000fe200078e02ff */
[----:B------:R-:W-:Y:S01]  /*3f50*/  SHF.L.U32 R37, R37, 0x10, RZ ;  /* 0x0000001025257819 */ /* 0x000fe200000006ff */
[----:B------:R-:W-:Y:S01]  /*3f60*/  FADD.FTZ R33, R33, -UR13 ;  /* 0x8000000d21217e21 */ /* 0x000fe20008010000 */
[----:B------:R-:W-:Y:S01]  /*3f70*/  SHF.L.U32 R34, R34, 0x10, RZ ;  /* 0x0000001022227819 */ /* 0x000fe200000006ff */
[----:B--2---:R-:W-:Y:S01]  /*3f80*/  FADD.FTZ R14, R29, -UR13 ;  /* 0x8000000d1d0e7e21 */ /* 0x004fe20008010000 */
[----:B------:R-:W-:Y:S01]  /*3f90*/  SHF.R.U32.HI R12, RZ, 0x10, R12 ;  /* 0x00000010ff0c7819 */ /* 0x000fe2000001160c */
[----:B------:R-:W-:Y:S01]  /*3fa0*/  FFMA.FTZ R29, R8, R16, R9 ;  /* 0x00000010081d7223 */ /* 0x000fe20000010009 */
[----:B------:R-:W-:Y:S01]  /*3fb0*/  SHF.L.U32 R26, R26, 0x10, RZ ;  /* 0x000000101a1a7819 */ /* 0x000fe200000006ff */
[----:B------:R-:W-:Y:S01]  /*3fc0*/  FADD.FTZ R21, R34, -UR13 ;  /* 0x8000000d22157e21 */ /* 0x000fe20008010000 */
[----:B------:R-:W-:Y:S01]  /*3fd0*/  FMUL.FTZ R14, R14, UR8 ;  /* 0x000000080e0e7c20 */ /* 0x000fe20008410000 */
[----:B------:R-:W-:Y:S01]  /*3fe0*/  BSSY.RECONVERGENT B0, `(.L_x_268) ;  /* 0x000002f000007945 */ /* 0x000fe20003800200 */
[----:B------:R-:W-:Y:S01]  /*3ff0*/  FFMA.FTZ R38, R5, R38, -R25 ;  /* 0x0000002605267223 */ /* 0x000fe20000010819 */
[----:B-1----:R-:W-:Y:S01]  /*4000*/  FADD.FTZ R15, R26, -UR13 ;  /* 0x8000000d1a0f7e21 */ /* 0x002fe20008010000 */
[----:B------:R-:W-:Y:S01]  /*4010*/  FMUL.FTZ R21, R21, UR8 ;  /* 0x0000000815157c20 */ /* 0x000fe20008410000 */
[C---:B------:R-:W-:Y:S01]  /*4020*/  FFMA.FTZ R24, R8.reuse, R14, R9 ;  /* 0x0000000e08187223 */ /* 0x040fe20000010009 */
[----:B------:R-:W-:Y:S01]  /*4030*/  FFMA.FTZ R25, R7, R10, -R29 ;  /* 0x0000000a07197223 */ /* 0x000fe2000001081d */
[----:B------:R-:W-:Y:S01]  /*4040*/  FMUL.FTZ R15, R15, UR8 ;  /* 0x000000080f0f7c20 */ /* 0x000fe20008410000 */
[--C-:B------:R-:W-:Y:S01]  /*4050*/  FFMA.FTZ R34, R8, R21, R9.reuse ;  /* 0x0000001508227223 */ /* 0x100fe20000010009 */
[----:B---3--:R-:W-:Y:S01]  /*4060*/  IMAD R11, R11, UR6, R12 ;  /* 0x000000060b0b7c24 */ /* 0x008fe2000f8e020c */
[----:B------:R-:W-:Y:S01]  /*4070*/  SHF.L.U32 R12, R30, 0x10, RZ ;  /* 0x000000101e0c7819 */ /* 0x000fe200000006ff */
[----:B------:R-:W-:Y:S01]  /*4080*/  FADD.FTZ R30, R37, -UR13 ;  /* 0x8000000d251e7e21 */ /* 0x000fe20008010000 */
[----:B------:R-:W-:-:S02]  /*4090*/  FFMA.FTZ R26, R8, R15, R9 ;  /* 0x0000000f081a7223 */ /* 0x000fc40000010009 */
[----:B----4-:R-:W-:Y:S01]  /*40a0*/  ISETP.GE.U32.AND P0, PT, R11, UR14, PT ;  /* 0x0000000e0b007c0c */ /* 0x010fe2000bf06070 */
[----:B------:R-:W-:Y:S01]  /*40b0*/  FADD.FTZ R13, R12, -UR13 ;  /* 0x8000000d0c0d7e21 */ /* 0x000fe20008010000 */
[----:B------:R-:W-:Y:S01]  /*40c0*/  FMUL.FTZ R12, R33, UR8 ;  /* 0x00000008210c7c20 */ /* 0x000fe20008410000 */
[----:B------:R-:W-:Y:S01]  /*40d0*/  SHF.R.S32.HI R33, RZ, 0x1f, R11 ;  /* 0x0000001fff217819 */ /* 0x000fe2000001140b */
[----:B------:R-:W-:Y:S01]  /*40e0*/  FMUL.FTZ R30, R30, UR8 ;  /* 0x000000081e1e7c20 */ /* 0x000fe20008410000 */
[----:B------:R-:W-:Y:S01]  /*40f0*/  IADD3 R19, PT, PT, R11, 0x80, RZ ;  /* 0x000000800b137810 */ /* 0x000fe20007ffe0ff */
[----:B------:R-:W-:Y:S01]  /*4100*/  FMUL.FTZ R13, R13, UR8 ;  /* 0x000000080d0d7c20 */ /* 0x000fe20008410000 */
[----:B------:R-:W-:Y:S01]  /*4110*/  ISETP.GE.AND.EX P1, PT, R33, UR15, PT, P0 ;  /* 0x0000000f21007c0c */ /* 0x000fe2000bf26300 */
[C-C-:B------:R-:W-:Y:S01]  /*4120*/  FFMA.FTZ R40, R8.reuse, R30, R9.reuse ;  /* 0x0000001e08287223 */ /* 0x140fe20000010009 */
[C---:B------:R-:W-:Y:S01]  /*4130*/  IADD3 R16, PT, PT, R11.reuse, 0x100, RZ ;  /* 0x000001000b107810 */ /* 0x040fe20007ffe0ff */
[C-C-:B------:R-:W-:Y:S01]  /*4140*/  FFMA.FTZ R20, R8.reuse, R12, R9.reuse ;  /* 0x0000000c08147223 */ /* 0x140fe20000010009 */
[----:B------:R-:W-:Y:S01]  /*4150*/  IADD3 R17, PT, PT, R11, 0x180, RZ ;  /* 0x000001800b117810 */ /* 0x000fe20007ffe0ff */
[----:B------:R-:W-:Y:S01]  /*4160*/  FFMA.FTZ R22, R8, R13, R9 ;  /* 0x0000000d08167223 */ /* 0x000fe20000010009 */
[----:B------:R-:W-:-:S02]  /*4170*/  ISETP.GE.U32.AND P2, PT, R19, UR14, PT ;  /* 0x0000000e13007c0c */ /* 0x000fc4000bf46070 */
[----:B------:R-:W-:Y:S02]  /*4180*/  ISETP.GE.U32.AND P3, PT, R16, UR14, PT ;  /* 0x0000000e10007c0c */ /* 0x000fe4000bf66070 */
        /* <DEDUP_REMOVED lines=20> */
.L_x_269:
[----:B------:R-:W-:Y:S05]  /*42d0*/  BSYNC.RECONVERGENT B0 ;  /* 0x0000000000007941 */ /* 0x000fea0003800200 */
.L_x_268:
        /* <DEDUP_REMOVED lines=21> */
.L_x_270:
        /* <DEDUP_REMOVED lines=9> */
[----:B0-----:R-:W-:Y:S02]  /*44c0*/  IMAD R10, R23, UR6, RZ ;  /* 0x00000006170a7c24 */ /* 0x001fe4000f8e02ff */
[----:B------:R-:W-:-:S04]  /*44d0*/  IMAD.WIDE.U32 R8, R19, UR6, R8 ;  /* 0x0000000613087c25 */ /* 0x000fc8000f8e0008 */
[----:B------:R-:W-:Y:S02]  /*44e0*/  IMAD R11, R19, UR7, R10 ;  /* 0x00000007130b7c24 */ /* 0x000fe4000f8e020a */
[----:B------:R-:W-:Y:S01]  /*44f0*/  FMUL.FTZ R19, R34, UR8 ;  /* 0x0000000822137c20 */ /* 0x000fe20008410000 */
[C---:B-1----:R-:W-:Y:S02]  /*4500*/  LEA R10, P1, R8.reuse, UR16, 0x1 ;  /* 0x00000010080a7c11 */ /* 0x042fe4000f8208ff */
[----:B------:R-:W-:Y:S02]  /*4510*/  IADD3 R11, PT, PT, R9, R11, RZ ;  /* 0x0000000b090b7210 */ /* 0x000fe40007ffe0ff */
[----:B------:R-:W-:Y:S02]  /*4520*/  F2FP.BF16.F32.PACK_AB R19, R19, R40 ;  /* 0x000000281313723e */ /* 0x000fe400000010ff */
[----:B------:R-:W-:-:S05]  /*4530*/  LEA.HI.X R11, R8, UR17, R11, 0x1, P1 ;  /* 0x00000011080b7c11 */ /* 0x000fca00088f0c0b */
[----:B------:R1:W-:Y:S02]  /*4540*/  STG.E desc[UR10][R10.64], R19 ;  /* 0x000000130a007986 */ /* 0x0003e4000c10190a */
.L_x_272:
[----:B------:R-:W-:Y:S05]  /*4550*/  BSYNC.RECONVERGENT B0 ;  /* 0x0000000000007941 */ /* 0x000fea0003800200 */
.L_x_271:
        /* <DEDUP_REMOVED lines=21> */
.L_x_273:
        /* <DEDUP_REMOVED lines=8> */
[----:B------:R-:W2:Y:S01]  /*4730*/  LDCU.64 UR16, c[0x0][0x380] ;  /* 0x00007000ff1077ac */ /* 0x000ea20008000a00 */
[----:B------:R-:W-:Y:S01]  /*4740*/  FMUL.FTZ R12, R12, UR8 ;  /* 0x000000080c0c7c20 */ /* 0x000fe20008410000 */
[----:B01----:R-:W-:Y:S02]  /*4750*/  IMAD R11, R18, UR6, RZ ;  /* 0x00000006120b7c24 */ /* 0x003fe4000f8e02ff */
[----:B------:R-:W-:-:S04]  /*4760*/  IMAD.WIDE.U32 R8, R16, UR6, R8 ;  /* 0x0000000610087c25 */ /* 0x000fc8000f8e0008 */
[----:B------:R-:W-:Y:S01]  /*4770*/  IMAD R11, R16, UR7, R11 ;  /* 0x00000007100b7c24 */ /* 0x000fe2000f8e020b */
[----:B--2---:R-:W-:-:S04]  /*4780*/  LEA R10, P1, R8, UR16, 0x1 ;  /* 0x00000010080a7c11 */ /* 0x004fc8000f8208ff */
[----:B------:R-:W-:Y:S02]  /*4790*/  IADD3 R11, PT, PT, R9, R11, RZ ;  /* 0x0000000b090b7210 */ /* 0x000fe40007ffe0ff */
[----:B------:R-:W-:Y:S02]  /*47a0*/  F2FP.BF16.F32.PACK_AB R9, R12, R13 ;  /* 0x0000000d0c09723e */ /* 0x000fe400000010ff */
[----:B------:R-:W-:-:S05]  /*47b0*/  LEA.HI.X R11, R8, UR17, R11, 0x1, P1 ;  /* 0x00000011080b7c11 */ /* 0x000fca00088f0c0b */
[----:B------:R2:W-:Y:S02]  /*47c0*/  STG.E desc[UR10][R10.64], R9 ;  /* 0x000000090a007986 */ /* 0x0005e4000c10190a */
.L_x_275:
[----:B------:R-:W-:Y:S05]  /*47d0*/  BSYNC.RECONVERGENT B0 ;  /* 0x0000000000007941 */ /* 0x000fea0003800200 */
.L_x_274:
        /* <DEDUP_REMOVED lines=22> */
.L_x_276:
        /* <DEDUP_REMOVED lines=18> */
.L_x_278:
[----:B------:R-:W-:Y:S05]  /*4a60*/  BSYNC.RECONVERGENT B0 ;  /* 0x0000000000007941 */ /* 0x000fea0003800200 */
.L_x_277:
        /* <DEDUP_REMOVED lines=8> */
.L_x_247:
        /* <DEDUP_REMOVED lines=15> */
.L_x_281:
[----:B------:R-:W-:Y:S05]  /*4be0*/  BSYNC.RECONVERGENT B0 ;  /* 0x0000000000007941 */ /* 0x000fea0003800200 */
.L_x_280:
        /* <DEDUP_REMOVED lines=11> */
.L_x_283:
[----:B------:R-:W3:Y:S04]  /*4ca0*/  LDG.E.STRONG.GPU R5, desc[UR10][R2.64] ;  /* 0x0000000a02057981 */ /* 0x000ee8000c1ef900 */
[----:B---3--:R-:W-:Y:S01]  /*4cb0*/  CCTL.IVALL ;  /* 0x00000000ff00798f */ /* 0x008fe20002000000 */
[----:B------:R-:W-:Y:S05]  /*4cc0*/  YIELD ;  /* 0x0000000000007946 */ /* 0x000fea0003800000 */
[----:B------:R-:W-:-:S13]  /*4cd0*/  ISETP.NE.AND P0, PT, R5, R4, PT ;  /* 0x000000040500720c */ /* 0x000fda0003f05270 */
[----:B------:R-:W-:Y:S05]  /*4ce0*/  @P0 BRA `(.L_x_283) ;  /* 0xfffffffc00ec0947 */ /* 0x000fea000383ffff */
.L_x_282:
        /* <DEDUP_REMOVED lines=14> */
[----:B--2---:R-:W-:-:S04]  /*4dd0*/  IADD3.X R9, PT, PT, RZ, R7, RZ, P1, !PT ;  /* 0x00000007ff097210 */ /* 0x004fc80000ffe4ff */
        /* <DEDUP_REMOVED lines=11> */
[----:B01----:R-:W-:-:S04]  /*4e90*/  IMAD.WIDE.U32 R10, P0, R13, -0x33333334, R8 ;  /* 0xcccccccc0d0a7825 */ /* 0x003fc80007800008 */
        /* <DEDUP_REMOVED lines=46> */
.L_x_286:
        /* <DEDUP_REMOVED lines=29> */
.L_x_285:
[----:B------:R-:W-:Y:S05]  /*5350*/  BSYNC.RECONVERGENT B0 ;  /* 0x0000000000007941 */ /* 0x000fea0003800200 */
.L_x_284:
        /* <DEDUP_REMOVED lines=10> */
.L_x_287:
        /* <DEDUP_REMOVED lines=87> */
.L_x_288:
        /* <DEDUP_REMOVED lines=9> */
.L_x_2064:


//--------------------- .text._Z35group_norm_nhwc_bwd_one_pass_kernelI11Bf16IOFp16WLi64ELi10ELi640EEv26Group_norm_nhwc_bwd_params --------------------------
	.section	.text._Z35group_norm_nhwc_bwd_one_pass_kernelI11Bf16IOFp16WLi64ELi10ELi640EEv26Group_norm_nhwc_bwd_params,"ax",@progbits
	.align	128
        .global         _Z35group_norm_nhwc_bwd_one_pass_kernelI11Bf16IOFp16WLi64ELi10ELi640EEv26Group_norm_nhwc_bwd_params
        .type           _Z35group_norm_nhwc_bwd_one_pass_kernelI11Bf16IOFp16WLi64ELi10ELi640EEv26Group_norm_nhwc_bwd_params,@function
        .size           _Z35group_norm_nhwc_bwd_one_pass_kernelI11Bf16IOFp16WLi64ELi10ELi640EEv26Group_norm_nhwc_bwd_params,(.L_x_2065 - _Z35group_norm_nhwc_bwd_one_pass_kernelI11Bf16IOFp16WLi64ELi10ELi640EEv26Group_norm_nhwc_bwd_params)
        .other          _Z35group_norm_nhwc_bwd_one_pass_kernelI11Bf16IOFp16WLi64ELi10ELi640EEv26Group_norm_nhwc_bwd_params,@"STO_CUDA_ENTRY STV_DEFAULT"
_Z35group_norm_nhwc_bwd_one_pass_kernelI11Bf16IOFp16WLi64ELi10ELi640EEv26Group_norm_nhwc_bwd_params:
.text._Z35group_norm_nhwc_bwd_one_pass_kernelI11Bf16IOFp16WLi64ELi10ELi640EEv26Group_norm_nhwc_bwd_params:
        /* <DEDUP_REMOVED lines=37> */
.L_x_311:
        /* <DEDUP_REMOVED lines=61> */
[----:B0-----:R-:W-:-:S04]  /*0620*/  @!P0 IADD3 R10, P1, PT, R5, R10, RZ ;  /* 0x0000000a050a8210 */ /* 0x001fc80007f3e0ff */
[----:B------:R-:W-:Y:S02]  /*0630*/  @!P0 IADD3.X R11, PT, PT, R0, R11, RZ, P1, !PT ;  /* 0x0000000b000b8210 */ /* 0x000fe40000ffe4ff */
[----:B--2---:R-:W-:-:S03]  /*0640*/  @!P0 IADD3 R12, P1, PT, R5, R12, RZ ;  /* 0x0000000c050c8210 */ /* 0x004fc60007f3e0ff */
[----:B------:R-:W2:Y:S01]  /*0650*/  @!P0 LDG.E R10, desc[UR14][R10.64] ;  /* 0x0000000e0a0a8981 */ /* 0x000ea2000c1e1900 */
[----:B------:R-:W-:Y:S02]  /*0660*/  @!P0 IADD3.X R13, PT, PT, R0, R13, RZ, P1, !PT ;  /* 0x0000000d000d8210 */ /* 0x000fe40000ffe4ff */
        /* <DEDUP_REMOVED lines=34> */
[----:B------:R-:W-:Y:S01]  /*0890*/  @P2 HADD2.F32 R32, -RZ, R19.H0_H0 ;  /* 0x20000013ff202230 */ /* 0x000fe20000004100 */
[----:B------:R-:W-:Y:S01]  /*08a0*/  MOV R8, R28 ;  /* 0x0000001c00087202 */ /* 0x000fe20000000f00 */
[----:B----4-:R-:W-:Y:S01]  /*08b0*/  @P2 HADD2.F32 R30, -RZ, R20.H0_H0 ;  /* 0x20000014ff1e2230 */ /* 0x010fe20000004100 */
[----:B------:R-:W-:Y:S01]  /*08c0*/  MOV R9, R26 ;  /* 0x0000001a00097202 */ /* 0x000fe20000000f00 */
[----:B------:R-:W-:Y:S01]  /*08d0*/  FMUL.FTZ R0, R0, UR17 ;  /* 0x0000001100007c20 */ /* 0x000fe20008410000 */
[----:B------:R-:W-:Y:S02]  /*08e0*/  HADD2.F32 R5, -RZ, R7.H0_H0 ;  /* 0x20000007ff057230 */ /* 0x000fe40000004100 */
[----:B------:R-:W-:Y:S01]  /*08f0*/  FMUL.FTZ R2, R2, UR17 ;  /* 0x0000001102027c20 */ /* 0x000fe20008410000 */
[----:B------:R-:W-:Y:S01]  /*0900*/  HADD2.F32 R7, -RZ, R18.H0_H0 ;  /* 0x20000012ff077230 */ /* 0x000fe20000004100 */
        /* <DEDUP_REMOVED lines=19> */
.L_x_290:
        /* <DEDUP_REMOVED lines=44> */
.L_x_292:
[----:B------:R-:W-:Y:S05]  /*0d00*/  BSYNC.RECONVERGENT B0 ;  /* 0x0000000000007941 */ /* 0x000fea0003800200 */
.L_x_291:
        /* <DEDUP_REMOVED lines=54> */
.L_x_294:
[----:B------:R-:W-:Y:S05]  /*1070*/  BSYNC.RECONVERGENT B0 ;  /* 0x0000000000007941 */ /* 0x000fea0003800200 */
.L_x_293:
        /* <DEDUP_REMOVED lines=40> */
.L_x_297:
        /* <DEDUP_REMOVED lines=204> */
.L_x_296:
[----:B------:R-:W-:Y:S05]  /*1fc0*/  BSYNC.RECONVERGENT B0 ;  /* 0x0000000000007941 */ /* 0x000fea0003800200 */
.L_x_295:
        /* <DEDUP_REMOVED lines=29> */
.L_x_299:
[----:B------:R-:W-:Y:S05]  /*21a0*/  BSYNC.RECONVERGENT B0 ;  /* 0x0000000000007941 */ /* 0x000fea0003800200 */
.L_x_298:
        /* <DEDUP_REMOVED lines=30> */
.L_x_302:
[----:B------:R-:W2:Y:S04]  /*2390*/  LDG.E.STRONG.GPU R4, desc[UR14][R8.64] ;  /* 0x0000000e08047981 */ /* 0x000ea8000c1ef900 */
[----:B--2---:R-:W-:Y:S01]  /*23a0*/  CCTL.IVALL ;  /* 0x00000000ff00798f */ /* 0x004fe20002000000 */
[----:B------:R-:W-:Y:S05]  /*23b0*/  YIELD ;  /* 0x0000000000007946 */ /* 0x000fea0003800000 */
[----:B------:R-:W-:-:S13]  /*23c0*/  ISETP.NE.AND P1, PT, R4, R15, PT ;  /* 0x0000000f0400720c */ /* 0x000fda0003f25270 */
[----:B------:R-:W-:Y:S05]  /*23d0*/  @P1 BRA `(.L_x_302) ;  /* 0xfffffffc00ec1947 */ /* 0x000fea000383ffff */
.L_x_301:
[----:B------:R-:W-:Y:S05]  /*23e0*/  WARPSYNC.ALL ;  /* 0x0000000000007948 */ /* 0x000fea0003800000 */
[----:B------:R-:W-:Y:S01]  /*23f0*/  BAR.SYNC.DEFER_BLOCKING 0x0 ;  /* 0x0000000000007b1d */ /* 0x000fe20000010000 */
[----:B------:R-:W-:-:S05]  /*2400*/  HFMA2 R4, -RZ, RZ, 0, 0 ;  /* 0x00000000ff047431 */ /* 0x000fca00000001ff */
[----:B------:R-:W-:Y:S05]  /*2410*/  @!P4 BRA `(.L_x_303) ;  /* 0x000000040028c947 */ /* 0x000fea0003800000 */
[----:B------:R-:W-:-:S07]  /*2420*/  MOV R4, RZ ;  /* 0x000000ff00047202 */ /* 0x000fce0000000f00 */
.L_x_304:
        /* <DEDUP_REMOVED lines=73> */
.L_x_303:
        /* <DEDUP_REMOVED lines=42> */
.L_x_305:
        /* <DEDUP_REMOVED lines=23> */
.L_x_306:
        /* <DEDUP_REMOVED lines=11> */
.L_x_307:
[----:B------:R-:W-:Y:S05]  /*2d80*/  BSYNC.RECONVERGENT B0 ;  /* 0x0000000000007941 */ /* 0x000fea0003800200 */
.L_x_300:
        /* <DEDUP_REMOVED lines=26> */
.L_x_308:
        /* <DEDUP_REMOVED lines=22> */
.L_x_310:
[----:B------:R-:W-:Y:S05]  /*3090*/  BSYNC.RECONVERGENT B0 ;  /* 0x0000000000007941 */ /* 0x000fea0003800200 */
.L_x_309:
[----:B------:R-:W-:Y:S02]  /*30a0*/  UIADD3 UR11, UPT, UPT, UR21, UR11, URZ ;  /* 0x0000000b150b7290 */ /* 0x000fe4000fffe0ff */
[----:B------:R-:W-:Y:S02]  /*30b0*/  UIADD3 UR4, UPT, UPT, UR4, 0x1, URZ ;  /* 0x0000000104047890 */ /* 0x000fe4000fffe0ff */
[----:B------:R-:W-:-:S09]  /*30c0*/  UISETP.GE.AND UP0, UPT, UR11, UR5, UPT ;  /* 0x000000050b00728c */ /* 0x000fd2000bf06270 */
[----:B------:R-:W-:Y:S05]  /*30d0*/  BRA.U !UP0, `(.L_x_311) ;  /* 0xffffffd1085c7547 */ /* 0x000fea000b83ffff */
.L_x_289:
        /* <DEDUP_REMOVED lines=19> */
.L_x_313:
[----:B------:R-:W-:Y:S05]  /*3210*/  BSYNC.RECONVERGENT B0 ;  /* 0x0000000000007941 */ /* 0x000fea0003800200 */
.L_x_312:
[----:B------:R-:W-:Y:S05]  /*3220*/  @P0 EXIT ;  /* 0x000000000000094d */ /* 0x000fea0003800000 */
[----:B------:R-:W-:Y:S05]  /*3230*/  @P2 BRA `(.L_x_314) ;  /* 0x0000000000202947 */ /* 0x000fea0003800000 */
[----:B------:R-:W-:-:S05]  /*3240*/  IMAD R0, R4, R7, RZ ;  /* 0x0000000704007224 */ /* 0x000fca00078e02ff */
[----:B------:R-:W-:-:S13]  /*3250*/  ISETP.NE.AND P0, PT, R0, -0x1, PT ;  /* 0xffffffff0000780c */ /* 0x000fda0003f05270 */
[----:B------:R-:W-:Y:S05]  /*3260*/  @!P0 BRA `(.L_x_314) ;  /* 0x0000000000148947 */ /* 0x000fea0003800000 */
.L_x_315:
[----:B0-----:R-:W2:Y:S04]  /*3270*/  LDG.E.STRONG.GPU R5, desc[UR14][R2.64] ;  /* 0x0000000e02057981 */ /* 0x001ea8000c1ef900 */
[----:B--2---:R-:W-:Y:S01]  /*3280*/  CCTL.IVALL ;  /* 0x00000000ff00798f */ /* 0x004fe20002000000 */
[----:B------:R-:W-:Y:S05]  /*3290*/  YIELD ;  /* 0x0000000000007946 */ /* 0x000fea0003800000 */
[----:B------:R-:W-:-:S13]  /*32a0*/  ISETP.NE.AND P0, PT, R5, R0, PT ;  /* 0x000000000500720c */ /* 0x000fda0003f05270 */
[----:B------:R-:W-:Y:S05]  /*32b0*/  @P0 BRA `(.L_x_315) ;  /* 0xfffffffc00ec0947 */ /* 0x000fea000383ffff */
.L_x_314:
        /* <DEDUP_REMOVED lines=81> */
.L_x_318:
        /* <DEDUP_REMOVED lines=25> */
[----:B--2---:R-:W-:-:S02]  /*3960*/  F2FP.F16.F32.PACK_AB R5, R8, R5 ;  /* 0x000000050805723e */ /* 0x004fc400000000ff */
[----:B------:R-:W-:Y:S02]  /*3970*/  MOV R8, R19 ;  /* 0x0000001300087202 */ /* 0x000fe40000000f00 */
[----:B---3--:R-:W-:Y:S01]  /*3980*/  F2FP.F16.F32.PACK_AB R15, R13, R10 ;  /* 0x0000000a0d0f723e */ /* 0x008fe200000000ff */
[----:B------:R0:W-:Y:S04]  /*3990*/  STG.E desc[UR14][R6.64], R5 ;  /* 0x0000000506007986 */ /* 0x0001e8000c10190e */
[----:B------:R0:W-:Y:S01]  /*39a0*/  STG.E desc[UR14][R8.64], R15 ;  /* 0x0000000f08007986 */ /* 0x0001e2000c10190e */
[----:B------:R-:W-:-:S04]  /*39b0*/  IADD3 R19, P3, PT, R19, 0xa00, RZ ;  /* 0x00000a0013137810 */ /* 0x000fc80007f7e0ff */
[----:B------:R-:W-:Y:S01]  /*39c0*/  IADD3.X R20, PT, PT, RZ, R20, RZ, P3, !PT ;  /* 0x00000014ff147210 */ /* 0x000fe20001ffe4ff */
[----:B------:R-:W-:Y:S08]  /*39d0*/  @P1 BRA `(.L_x_318) ;  /* 0xfffffffc007c1947 */ /* 0x000ff0000383ffff */
.L_x_317:
[----:B------:R-:W-:Y:S05]  /*39e0*/  BSYNC.RECONVERGENT B0 ;  /* 0x0000000000007941 */ /* 0x000fea0003800200 */
.L_x_316:
        /* <DEDUP_REMOVED lines=11> */
.L_x_320:
        /* <DEDUP_REMOVED lines=20> */
[----:B--2---:R-:W-:Y:S02]  /*3be0*/  F2FP.F16.F32.PACK_AB R5, R7, R2 ;  /* 0x000000020705723e */ /* 0x004fe400000000ff */
[----:B------:R-:W-:-:S02]  /*3bf0*/  IADD3 R2, P1, PT, R15, UR12, RZ ;  /* 0x0000000c0f027c10 */ /* 0x000fc4000ff3e0ff */
[----:B------:R-:W-:Y:S02]  /*3c00*/  IADD3.X R15, PT, PT, R16, UR19, RZ, P0, !PT ;  /* 0x00000013100f7c10 */ /* 0x000fe400087fe4ff */
[----:B------:R-:W-:Y:S02]  /*3c10*/  IADD3.X R3, PT, PT, R3, UR13, RZ, P1, !PT ;  /* 0x0000000d03037c10 */ /* 0x000fe40008ffe4ff */
[----:B-----5:R-:W-:Y:S02]  /*3c20*/  F2FP.F16.F32.PACK_AB R19, R11, R8 ;  /* 0x000000080b13723e */ /* 0x020fe400000000ff */
        /* <DEDUP_REMOVED lines=20> */
[----:B--2---:R-:W-:Y:S02]  /*3d70*/  F2FP.F16.F32.PACK_AB R5, R5, R18 ;  /* 0x000000120505723e */ /* 0x004fe400000000ff */
[----:B----4-:R-:W-:-:S03]  /*3d80*/  F2FP.F16.F32.PACK_AB R21, R21, R20 ;  /* 0x000000141515723e */ /* 0x010fc600000000ff */
        /* <DEDUP_REMOVED lines=14> */
[----:B----4-:R-:W-:Y:S02]  /*3e70*/  F2FP.F16.F32.PACK_AB R19, R19, R18 ;  /* 0x000000121313723e */ /* 0x010fe400000000ff */
[----:B-----5:R-:W-:-:S03]  /*3e80*/  F2FP.F16.F32.PACK_AB R23, R23, R20 ;  /* 0x000000141717723e */ /* 0x020fc600000000ff */
        /* <DEDUP_REMOVED lines=19> */
[----:B----4-:R-:W-:Y:S02]  /*3fc0*/  F2FP.F16.F32.PACK_AB R11, R11, R2 ;  /* 0x000000020b0b723e */ /* 0x010fe400000000ff */
[----:B-----5:R-:W-:-:S03]  /*3fd0*/  F2FP.F16.F32.PACK_AB R3, R9, R6 ;  /* 0x000000060903723e */ /* 0x020fc600000000ff */
[----:B------:R1:W-:Y:S04]  /*3fe0*/  STG.E desc[UR14][R16.64], R11 ;  /* 0x0000000b10007986 */ /* 0x0003e8000c10190e */
[----:B------:R1:W-:Y:S02]  /*3ff0*/  STG.E desc[UR14][R14.64], R3 ;  /* 0x000000030e007986 */ /* 0x0003e4000c10190e */
[----:B------:R-:W-:Y:S05]  /*4000*/  @P0 BRA `(.L_x_320) ;  /* 0xfffffff800a40947 */ /* 0x000fea000383ffff */
[----:B------:R-:W-:Y:S05]  /*4010*/  BSYNC.RECONVERGENT B0 ;  /* 0x0000000000007941 */ /* 0x000fea0003800200 */
.L_x_319:
[----:B------:R-:W-:Y:S05]  /*4020*/  EXIT ;  /* 0x000000000000794d */ /* 0x000fea0003800000 */
.L_x_321:
        /* <DEDUP_REMOVED lines=13> */
.L_x_2065:


//--------------------- .text._Z35group_norm_nhwc_bwd_one_pass_kernelI11Bf16IOFp16WLi128ELi10ELi640EEv26Group_norm_nhwc_bwd_params --------------------------
	.section	.text._Z35group_norm_nhwc_bwd_one_pass_kernelI11Bf16IOFp16WLi128ELi10ELi640EEv26Group_norm_nhwc_bwd_params,"ax",@progbits
	.align	128
        .global         _Z35group_norm_nhwc_bwd_one_pass_kernelI11Bf16IOFp16WLi128ELi10ELi640EEv26Group_norm_nhwc_bwd_params
        .type           _Z35group_norm_nhwc_bwd_one_pass_kernelI11Bf16IOFp16WLi128ELi10ELi640EEv26Group_norm_nhwc_bwd_params,@function
        .size           _Z35group_norm_nhwc_bwd_one_pass_kernelI11Bf16IOFp16WLi128ELi10ELi640EEv26Group_norm_nhwc_bwd_params,(.L_x_2066 - _Z35group_norm_nhwc_bwd_one_pass_kernelI11Bf16IOFp16WLi128ELi10ELi640EEv26Group_norm_nhwc_bwd_params)
        .other          _Z35group_norm_nhwc_bwd_one_pass_kernelI11Bf16IOFp16WLi128ELi10ELi640EEv26Group_norm_nhwc_bwd_params,@"STO_CUDA_ENTRY STV_DEFAULT"
_Z35group_norm_nhwc_bwd_one_pass_kernelI11Bf16IOFp16WLi128ELi10ELi640EEv26Group_norm_nhwc_bwd_params:
.text._Z35group_norm_nhwc_bwd_one_pass_kernelI11Bf16IOFp16WLi128ELi10ELi640EEv26Group_norm_nhwc_bwd_params:
        /* <DEDUP_REMOVED lines=37> */
.L_x_344:
        /* <DEDUP_REMOVED lines=127> */
.L_x_323:
        /* <DEDUP_REMOVED lines=44> */
.L_x_325:
[----:B------:R-:W-:Y:S05]  /*0d00*/  BSYNC.RECONVERGENT B0 ;  /* 0x0000000000007941 */ /* 0x000fea0003800200 */
.L_x_324:
        /* <DEDUP_REMOVED lines=54> */
.L_x_327:
[----:B------:R-:W-:Y:S05]  /*1070*/  BSYNC.RECONVERGENT B0 ;  /* 0x0000000000007941 */ /* 0x000fea0003800200 */
.L_x_326:
        /* <DEDUP_REMOVED lines=40> */
.L_x_330:
        /* <DEDUP_REMOVED lines=204> */
.L_x_329:
[----:B------:R-:W-:Y:S05]  /*1fc0*/  BSYNC.RECONVERGENT B0 ;  /* 0x0000000000007941 */ /* 0x000fea0003800200 */
.L_x_328:
        /* <DEDUP_REMOVED lines=29> */
.L_x_332:
[----:B------:R-:W-:Y:S05]  /*21a0*/  BSYNC.RECONVERGENT B0 ;  /* 0x0000000000007941 */ /* 0x000fea0003800200 */
.L_x_331:
        /* <DEDUP_REMOVED lines=30> */
.L_x_335:
[----:B------:R-:W2:Y:S04]  /*2390*/  LDG.E.STRONG.GPU R4, desc[UR14][R8.64] ;  /* 0x0000000e08047981 */ /* 0x000ea8000c1ef900 */
[----:B--2---:R-:W-:Y:S01]  /*23a0*/  CCTL.IVALL ;  /* 0x00000000ff00798f */ /* 0x004fe20002000000 */
[----:B------:R-:W-:Y:S05]  /*23b0*/  YIELD ;  /* 0x0000000000007946 */ /* 0x000fea0003800000 */
[----:B------:R-:W-:-:S13]  /*23c0*/  ISETP.NE.AND P1, PT, R4, R15, PT ;  /* 0x0000000f0400720c */ /* 0x000fda0003f25270 */
[----:B------:R-:W-:Y:S05]  /*23d0*/  @P1 BRA `(.L_x_335) ;  /* 0xfffffffc00ec1947 */ /* 0x000fea000383ffff */
.L_x_334:
[----:B------:R-:W-:Y:S05]  /*23e0*/  WARPSYNC.ALL ;  /* 0x0000000000007948 */ /* 0x000fea0003800000 */
[----:B------:R-:W-:Y:S01]  /*23f0*/  BAR.SYNC.DEFER_BLOCKING 0x0 ;  /* 0x0000000000007b1d */ /* 0x000fe20000010000 */
[----:B------:R-:W-:-:S05]  /*2400*/  HFMA2 R4, -RZ, RZ, 0, 0 ;  /* 0x00000000ff047431 */ /* 0x000fca00000001ff */
[----:B------:R-:W-:Y:S05]  /*2410*/  @!P4 BRA `(.L_x_336) ;  /* 0x000000040028c947 */ /* 0x000fea0003800000 */
[----:B------:R-:W-:-:S07]  /*2420*/  MOV R4, RZ ;  /* 0x000000ff00047202 */ /* 0x000fce0000000f00 */
.L_x_337:
        /* <DEDUP_REMOVED lines=73> */
.L_x_336:
        /* <DEDUP_REMOVED lines=42> */
.L_x_338:
        /* <DEDUP_REMOVED lines=23> */
.L_x_339:
        /* <DEDUP_REMOVED lines=11> */
.L_x_340:
[----:B------:R-:W-:Y:S05]  /*2d80*/  BSYNC.RECONVERGENT B0 ;  /* 0x0000000000007941 */ /* 0x000fea0003800200 */
.L_x_333:
        /* <DEDUP_REMOVED lines=26> */
.L_x_341:
        /* <DEDUP_REMOVED lines=22> */
.L_x_343:
[----:B------:R-:W-:Y:S05]  /*3090*/  BSYNC.RECONVERGENT B0 ;  /* 0x0000000000007941 */ /* 0x000fea0003800200 */
.L_x_342:
[----:B------:R-:W-:Y:S02]  /*30a0*/  UIADD3 UR11, UPT, UPT, UR21, UR11, URZ ;  /* 0x0000000b150b7290 */ /* 0x000fe4000fffe0ff */
[----:B------:R-:W-:Y:S02]  /*30b0*/  UIADD3 UR4, UPT, UPT, UR4, 0x1, URZ ;  /* 0x0000000104047890 */ /* 0x000fe4000fffe0ff */
[----:B------:R-:W-:-:S09]  /*30c0*/  UISETP.GE.AND UP0, UPT, UR11, UR5, UPT ;  /* 0x000000050b00728c */ /* 0x000fd2000bf06270 */
[----:B------:R-:W-:Y:S05]  /*30d0*/  BRA.U !UP0, `(.L_x_344) ;  /* 0xffffffd1085c7547 */ /* 0x000fea000b83ffff */
.L_x_322:
        /* <DEDUP_REMOVED lines=19> */
.L_x_346:
[----:B------:R-:W-:Y:S05]  /*3210*/  BSYNC.RECONVERGENT B0 ;  /* 0x0000000000007941 */ /* 0x000fea0003800200 */
.L_x_345:
[----:B------:R-:W-:Y:S05]  /*3220*/  @P0 EXIT ;  /* 0x000000000000094d */ /* 0x000fea0003800000 */
[----:B------:R-:W-:Y:S05]  /*3230*/  @P2 BRA `(.L_x_347) ;  /* 0x0000000000202947 */ /* 0x000fea0003800000 */
[----:B------:R-:W-:-:S05]  /*3240*/  IMAD R0, R4, R7, RZ ;  /* 0x0000000704007224 */ /* 0x000fca00078e02ff */
[----:B------:R-:W-:-:S13]  /*3250*/  ISETP.NE.AND P0, PT, R0, -0x1, PT ;  /* 0xffffffff0000780c */ /* 0x000fda0003f05270 */
[----:B------:R-:W-:Y:S05]  /*3260*/  @!P0 BRA `(.L_x_347) ;  /* 0x0000000000148947 */ /* 0x000fea0003800000 */
.L_x_348:
[----:B0-----:R-:W2:Y:S04]  /*3270*/  LDG.E.STRONG.GPU R5, desc[UR14][R2.64] ;  /* 0x0000000e02057981 */ /* 0x001ea8000c1ef900 */
[----:B--2---:R-:W-:Y:S01]  /*3280*/  CCTL.IVALL ;  /* 0x00000000ff00798f */ /* 0x004fe20002000000 */
[----:B------:R-:W-:Y:S05]  /*3290*/  YIELD ;  /* 0x0000000000007946 */ /* 0x000fea0003800000 */
[----:B------:R-:W-:-:S13]  /*32a0*/  ISETP.NE.AND P0, PT, R5, R0, PT ;  /* 0x000000000500720c */ /* 0x000fda0003f05270 */
[----:B------:R-:W-:Y:S05]  /*32b0*/  @P0 BRA `(.L_x_348) ;  /* 0xfffffffc00ec0947 */ /* 0x000fea000383ffff */
.L_x_347:
        /* <DEDUP_REMOVED lines=81> */
.L_x_351:
        /* <DEDUP_REMOVED lines=33> */
.L_x_350:
[----:B------:R-:W-:Y:S05]  /*39e0*/  BSYNC.RECONVERGENT B0 ;  /* 0x0000000000007941 */ /* 0x000fea0003800200 */
.L_x_349:
        /* <DEDUP_REMOVED lines=11> */
.L_x_353:
        /* <DEDUP_REMOVED lines=88> */
.L_x_352:
[----:B------:R-:W-:Y:S05]  /*4020*/  EXIT ;  /* 0x000000000000794d */ /* 0x000fea0003800000 */
.L_x_354:
        /* <DEDUP_REMOVED lines=13> */
.L_x_2066:


//--------------------- .text._Z35group_norm_nhwc_bwd_one_pass_kernelI11Bf16IOFp16WLi256ELi10ELi640EEv26Group_norm_nhwc_bwd_params --------------------------
	.section	.text._Z35group_norm_nhwc_bwd_one_pass_kernelI11Bf16IOFp16WLi256ELi10ELi640EEv26Group_norm_nhwc_bwd_params,"ax",@progbits
	.align	128
        .global         _Z35group_norm_nhwc_bwd_one_pass_kernelI11Bf16IOFp16WLi256ELi10ELi640EEv26Group_norm_nhwc_bwd_params
        .type           _Z35group_norm_nhwc_bwd_one_pass_kernelI11Bf16IOFp16WLi256ELi10ELi640EEv26Group_norm_nhwc_bwd_params,@function
        .size           _Z35group_norm_nhwc_bwd_one_pass_kernelI11Bf16IOFp16WLi256ELi10ELi640EEv26Group_norm_nhwc_bwd_params,(.L_x_2067 - _Z35group_norm_nhwc_bwd_one_pass_kernelI11Bf16IOFp16WLi256ELi10ELi640EEv26Group_norm_nhwc_bwd_params)
        .other          _Z35group_norm_nhwc_bwd_one_pass_kernelI11Bf16IOFp16WLi256ELi10ELi640EEv26Group_norm_nhwc_bwd_params,@"STO_CUDA_ENTRY STV_DEFAULT"
_Z35group_norm_nhwc_bwd_one_pass_kernelI11Bf16IOFp16WLi256ELi10ELi640EEv26Group_norm_nhwc_bwd_params:
.text._Z35group_norm_nhwc_bwd_one_pass_kernelI11Bf16IOFp16WLi256ELi10ELi640EEv26Group_norm_nhwc_bwd_params:
        /* <DEDUP_REMOVED lines=24> */
.L_x_381:
        /* <DEDUP_REMOVED lines=110> */
[----:B---3--:R-:W-:Y:S01]  /*0860*/  PRMT R35, R25, 0x7632, R35 ;  /* 0x0000763219237816 */ /* 0x008fe20000000023 */
[----:B----4-:R-:W-:Y:S02]  /*0870*/  @P2 HADD2.F32 R31, -RZ, R10.H0_H0 ;  /* 0x2000000aff1f2230 */ /* 0x010fe40000004100 */
[----:B-----5:R-:W-:Y:S01]  /*0880*/  @P2 HADD2.F32 R32, -RZ, R11.H0_H0 ;  /* 0x2000000bff202230 */ /* 0x020fe20000004100 */
[----:B------:R-:W-:Y:S01]  /*0890*/  PRMT R36, R24, 0x7632, R36 ;  /* 0x0000763218247816 */ /* 0x000fe20000000024 */
[----:B------:R-:W-:Y:S02]  /*08a0*/  HADD2.F32 R30, -RZ, R30.H0_H0 ;  /* 0x2000001eff1e7230 */ /* 0x000fe40000004100 */
[----:B------:R-:W-:Y:S01]  /*08b0*/  HADD2.F32 R9, -RZ, R20.H0_H0 ;  /* 0x20000014ff097230 */ /* 0x000fe20000004100 */
        /* <DEDUP_REMOVED lines=40> */
.L_x_356:
        /* <DEDUP_REMOVED lines=72> */
.L_x_357:
        /* <DEDUP_REMOVED lines=43> */
.L_x_359:
[----:B------:R-:W-:Y:S05]  /*1270*/  BSYNC.RECONVERGENT B0 ;  /* 0x0000000000007941 */ /* 0x000fea0003800200 */
.L_x_358:
        /* <DEDUP_REMOVED lines=52> */
.L_x_361:
[----:B------:R-:W-:Y:S05]  /*15c0*/  BSYNC.RECONVERGENT B0 ;  /* 0x0000000000007941 */ /* 0x000fea0003800200 */
.L_x_360:
        /* <DEDUP_REMOVED lines=40> */
.L_x_364:
        /* <DEDUP_REMOVED lines=205> */
.L_x_363:
[----:B------:R-:W-:Y:S05]  /*2520*/  BSYNC.RECONVERGENT B0 ;  /* 0x0000000000007941 */ /* 0x000fea0003800200 */
.L_x_362:
        /* <DEDUP_REMOVED lines=31> */
.L_x_366:
[----:B------:R-:W-:Y:S05]  /*2720*/  BSYNC.RECONVERGENT B0 ;  /* 0x0000000000007941 */ /* 0x000fea0003800200 */
.L_x_365:
        /* <DEDUP_REMOVED lines=24> */
.L_x_369:
[----:B----4-:R-:W2:Y:S04]  /*28b0*/  LDG.E.STRONG.GPU R14, desc[UR6][R12.64] ;  /* 0x000000060c0e7981 */ /* 0x010ea8000c1ef900 */
[----:B--2---:R-:W-:Y:S01]  /*28c0*/  CCTL.IVALL ;  /* 0x00000000ff00798f */ /* 0x004fe20002000000 */
[----:B------:R-:W-:Y:S05]  /*28d0*/  YIELD ;  /* 0x0000000000007946 */ /* 0x000fea0003800000 */
[----:B------:R-:W-:-:S13]  /*28e0*/  ISETP.NE.AND P1, PT, R14, R19, PT ;  /* 0x000000130e00720c */ /* 0x000fda0003f25270 */
[----:B------:R-:W-:Y:S05]  /*28f0*/  @P1 BRA `(.L_x_369) ;  /* 0xfffffffc00ec1947 */ /* 0x000fea000383ffff */
.L_x_368:
[----:B------:R-:W-:Y:S05]  /*2900*/  WARPSYNC.ALL ;  /* 0x0000000000007948 */ /* 0x000fea0003800000 */
[----:B------:R-:W-:Y:S01]  /*2910*/  BAR.SYNC.DEFER_BLOCKING 0x0 ;  /* 0x0000000000007b1d */ /* 0x000fe20000010000 */
[----:B------:R-:W-:-:S05]  /*2920*/  HFMA2 R23, -RZ, RZ, 0, 0 ;  /* 0x00000000ff177431 */ /* 0x000fca00000001ff */
[----:B------:R-:W-:Y:S05]  /*2930*/  @!P2 BRA `(.L_x_370) ;  /* 0x0000000000f0a947 */ /* 0x000fea0003800000 */
[----:B------:R-:W-:Y:S02]  /*2940*/  MOV R38, RZ ;  /* 0x000000ff00267202 */ /* 0x000fe40000000f00 */
[----:B------:R-:W-:-:S07]  /*2950*/  LOP3.LUT R23, R22, 0x7ffffff8, RZ, 0xc0, !PT ;  /* 0x7ffffff816177812 */ /* 0x000fce00078ec0ff */
.L_x_371:
        /* <DEDUP_REMOVED lines=58> */
.L_x_370:
        /* <DEDUP_REMOVED lines=34> */
.L_x_372:
        /* <DEDUP_REMOVED lines=19> */
.L_x_373:
        /* <DEDUP_REMOVED lines=11> */
.L_x_374:
[----:B------:R-:W-:Y:S05]  /*3100*/  BSYNC.RECONVERGENT B0 ;  /* 0x0000000000007941 */ /* 0x000fea0003800200 */
.L_x_367:
        /* <DEDUP_REMOVED lines=57> */
.L_x_375:
        /* <DEDUP_REMOVED lines=18> */
.L_x_377:
[----:B------:R-:W-:Y:S05]  /*35c0*/  BSYNC.RECONVERGENT B0 ;  /* 0x0000000000007941 */ /* 0x000fea0003800200 */
.L_x_376:
        /* <DEDUP_REMOVED lines=22> */
.L_x_378:
        /* <DEDUP_REMOVED lines=18> */
.L_x_380:
[----:B------:R-:W-:Y:S05]  /*3850*/  BSYNC.RECONVERGENT B0 ;  /* 0x0000000000007941 */ /* 0x000fea0003800200 */
.L_x_379:
[----:B------:R-:W2:Y:S01]  /*3860*/  LDCU UR4, c[0x0][0x410] ;  /* 0x00008200ff0477ac */ /* 0x000ea20008000800 */
[----:B------:R-:W-:Y:S02]  /*3870*/  IADD3 R26, PT, PT, R5, R26, RZ ;  /* 0x0000001a051a7210 */ /* 0x000fe40007ffe0ff */
[----:B------:R-:W-:Y:S01]  /*3880*/  IADD3 R27, PT, PT, R27, 0x1, RZ ;  /* 0x000000011b1b7810 */ /* 0x000fe20007ffe0ff */
[----:B------:R-:W2:Y:S02]  /*3890*/  LDCU UR5, c[0x0][0x3e0] ;  /* 0x00007c00ff0577ac */ /* 0x000ea40008000800 */
[----:B--2---:R-:W-:-:S06]  /*38a0*/  UIMAD UR4, UR4, UR5, URZ ;  /* 0x00000005040472a4 */ /* 0x004fcc000f8e02ff */
[----:B------:R-:W-:-:S13]  /*38b0*/  ISETP.GE.AND P0, PT, R26, UR4, PT ;  /* 0x000000041a007c0c */ /* 0x000fda000bf06270 */
[----:B------:R-:W-:Y:S05]  /*38c0*/  @!P0 BRA `(.L_x_381) ;  /* 0xffffffc8002c8947 */ /* 0x000fea000383ffff */
.L_x_355:
        /* <DEDUP_REMOVED lines=19> */
.L_x_383:
[----:B------:R-:W-:Y:S05]  /*3a00*/  BSYNC.RECONVERGENT B0 ;  /* 0x0000000000007941 */ /* 0x000fea0003800200 */
.L_x_382:
[----:B------:R-:W-:Y:S05]  /*3a10*/  @P0 EXIT ;  /* 0x000000000000094d */ /* 0x000fea0003800000 */
[----:B------:R-:W-:Y:S05]  /*3a20*/  @P2 BRA `(.L_x_384) ;  /* 0x0000000000202947 */ /* 0x000fea0003800000 */
[----:B------:R-:W-:-:S05]  /*3a30*/  IMAD R0, R6, R7, RZ ;  /* 0x0000000706007224 */ /* 0x000fca00078e02ff */
[----:B------:R-:W-:-:S13]  /*3a40*/  ISETP.NE.AND P0, PT, R0, -0x1, PT ;  /* 0xffffffff0000780c */ /* 0x000fda0003f05270 */
[----:B------:R-:W-:Y:S05]  /*3a50*/  @!P0 BRA `(.L_x_384) ;  /* 0x0000000000148947 */ /* 0x000fea0003800000 */
.L_x_385:
[----:B-1----:R-:W2:Y:S04]  /*3a60*/  LDG.E.STRONG.GPU R3, desc[UR6][R4.64] ;  /* 0x0000000604037981 */ /* 0x002ea8000c1ef900 */
[----:B--2---:R-:W-:Y:S01]  /*3a70*/  CCTL.IVALL ;  /* 0x00000000ff00798f */ /* 0x004fe20002000000 */
[----:B------:R-:W-:Y:S05]  /*3a80*/  YIELD ;  /* 0x0000000000007946 */ /* 0x000fea0003800000 */
[----:B------:R-:W-:-:S13]  /*3a90*/  ISETP.NE.AND P0, PT, R3, R0, PT ;  /* 0x000000000300720c */ /* 0x000fda0003f05270 */
[----:B------:R-:W-:Y:S05]  /*3aa0*/  @P0 BRA `(.L_x_385) ;  /* 0xfffffffc00ec0947 */ /* 0x000fea000383ffff */
.L_x_384:
        /* <DEDUP_REMOVED lines=73> */
.L_x_388:
        /* <DEDUP_REMOVED lines=19> */
[----:B---3--:R-:W-:Y:S02]  /*4070*/  F2FP.F16.F32.PACK_AB R23, R11, R12 ;  /* 0x0000000c0b17723e */ /* 0x008fe400000000ff */
[----:B------:R-:W-:-:S02]  /*4080*/  MOV R11, R25 ;  /* 0x00000019000b7202 */ /* 0x000fc40000000f00 */
[----:B--2---:R-:W-:Y:S02]  /*4090*/  F2FP.F16.F32.PACK_AB R21, R15, R6 ;  /* 0x000000060f15723e */ /* 0x004fe400000000ff */
[----:B------:R-:W-:-:S03]  /*40a0*/  MOV R12, R26 ;  /* 0x0000001a000c7202 */ /* 0x000fc60000000f00 */
[----:B------:R0:W-:Y:S04]  /*40b0*/  STG.E desc[UR6][R10.64], R21 ;  /* 0x000000150a007986 */ /* 0x0001e8000c101906 */
[----:B------:R0:W-:Y:S01]  /*40c0*/  STG.E desc[UR6][R12.64], R23 ;  /* 0x000000170c007986 */ /* 0x0001e2000c101906 */
[----:B------:R-:W-:Y:S02]  /*40d0*/  IADD3 R26, P3, PT, R26, 0xa00, RZ ;  /* 0x00000a001a1a7810 */ /* 0x000fe40007f7e0ff */
[----:B------:R-:W-:Y:S02]  /*40e0*/  IADD3.X R25, PT, PT, RZ, R25, RZ, P4, !PT ;  /* 0x00000019ff197210 */ /* 0x000fe400027fe4ff */
[----:B------:R-:W-:Y:S01]  /*40f0*/  IADD3.X R27, PT, PT, RZ, R27, RZ, P3, !PT ;  /* 0x0000001bff1b7210 */ /* 0x000fe20001ffe4ff */
[----:B------:R-:W-:Y:S08]  /*4100*/  @P1 BRA `(.L_x_388) ;  /* 0xfffffffc008c1947 */ /* 0x000ff0000383ffff */
.L_x_387:
[----:B------:R-:W-:Y:S05]  /*4110*/  BSYNC.RECONVERGENT B0 ;  /* 0x0000000000007941 */ /* 0x000fea0003800200 */
.L_x_386:
        /* <DEDUP_REMOVED lines=10> */
.L_x_389:
        /* <DEDUP_REMOVED lines=21> */
[----:B---3--:R-:W-:Y:S02]  /*4310*/  F2FP.F16.F32.PACK_AB R23, R15, R12 ;  /* 0x0000000c0f17723e */ /* 0x008fe400000000ff */
[----:B------:R-:W-:-:S04]  /*4320*/  IADD3 R12, P1, PT, R22, UR4, RZ ;  /* 0x00000004160c7c10 */ /* 0x000fc8000ff3e0ff */
[----:B------:R-:W-:Y:S02]  /*4330*/  IADD3.X R13, PT, PT, R13, UR5, RZ, P1, !PT ;  /* 0x000000050d0d7c10 */ /* 0x000fe40008ffe4ff */
[----:B----4-:R-:W-:Y:S02]  /*4340*/  F2FP.F16.F32.PACK_AB R27, R19, R16 ;  /* 0x00000010131b723e */ /* 0x010fe400000000ff */
        /* <DEDUP_REMOVED lines=21> */
[----:B---3--:R-:W-:-:S03]  /*44a0*/  F2FP.F16.F32.PACK_AB R31, R31, R28 ;  /* 0x0000001c1f1f723e */ /* 0x008fc600000000ff */
        /* <DEDUP_REMOVED lines=14> */
[----:B---3--:R-:W-:Y:S02]  /*4590*/  F2FP.F16.F32.PACK_AB R27, R27, R26 ;  /* 0x0000001a1b1b723e */ /* 0x008fe400000000ff */
[----:B----4-:R-:W-:-:S03]  /*45a0*/  F2FP.F16.F32.PACK_AB R33, R33, R28 ;  /* 0x0000001c2121723e */ /* 0x010fc600000000ff */
        /* <DEDUP_REMOVED lines=18> */
[----:B----4-:R-:W-:Y:S02]  /*46d0*/  F2FP.F16.F32.PACK_AB R19, R19, R12 ;  /* 0x0000000c1313723e */ /* 0x010fe400000000ff */
[----:B-----5:R-:W-:-:S03]  /*46e0*/  F2FP.F16.F32.PACK_AB R11, R17, R14 ;  /* 0x0000000e110b723e */ /* 0x020fc600000000ff */
[----:B------:R3:W-:Y:S04]  /*46f0*/  STG.E desc[UR6][R20.64], R19 ;  /* 0x0000001314007986 */ /* 0x0007e8000c101906 */
[----:B------:R3:W-:Y:S02]  /*4700*/  STG.E desc[UR6][R24.64], R11 ;  /* 0x0000000b18007986 */ /* 0x0007e4000c101906 */
[----:B------:R-:W-:Y:S05]  /*4710*/  @P0 BRA `(.L_x_389) ;  /* 0xfffffff800a80947 */ /* 0x000fea000383ffff */
[----:B------:R-:W-:Y:S05]  /*4720*/  EXIT ;  /* 0x000000000000794d */ /* 0x000fea0003800000 */
.L_x_390:
        /* <DEDUP_REMOVED lines=13> */
.L_x_2067:


//--------------------- .text._Z35group_norm_nhwc_bwd_one_pass_kernelI11Bf16IOFp16WLi512ELi10ELi640EEv26Group_norm_nhwc_bwd_params --------------------------
	.section	.text._Z35group_norm_nhwc_bwd_one_pass_kernelI11Bf16IOFp16WLi512ELi10ELi640EEv26Group_norm_nhwc_bwd_params,"ax",@progbits
	.align	128
        .global         _Z35group_norm_nhwc_bwd_one_pass_kernelI11Bf16IOFp16WLi512ELi10ELi640EEv26Group_norm_nhwc_bwd_params
        .type           _Z35group_norm_nhwc_bwd_one_pass_kernelI11Bf16IOFp16WLi512ELi10ELi640EEv26Group_norm_nhwc_bwd_params,@function
        .size           _Z35group_norm_nhwc_bwd_one_pass_kernelI11Bf16IOFp16WLi512ELi10ELi640EEv26Group_norm_nhwc_bwd_params,(.L_x_2068 - _Z35group_norm_nhwc_bwd_one_pass_kernelI11Bf16IOFp16WLi512ELi10ELi640EEv26Group_norm_nhwc_bwd_params)
        .other          _Z35group_norm_nhwc_bwd_one_pass_kernelI11Bf16IOFp16WLi512ELi10ELi640EEv26Group_norm_nhwc_bwd_params,@"STO_CUDA_ENTRY STV_DEFAULT"
_Z35group_norm_nhwc_bwd_one_pass_kernelI11Bf16IOFp16WLi512ELi10ELi640EEv26Group_norm_nhwc_bwd_params:
.text._Z35group_norm_nhwc_bwd_one_pass_kernelI11Bf16IOFp16WLi512ELi10ELi640EEv26Group_norm_nhwc_bwd_params:
        /* <DEDUP_REMOVED lines=21> */
.L_x_423:
        /* <DEDUP_REMOVED lines=175> */
[----:B--2---:R-:W-:Y:S01]  /*0c40*/  PRMT R30, R33, 0x7632, R30 ;  /* 0x00007632211e7816 */ /* 0x004fe2000000001e */
[----:B---3--:R-:W-:Y:S02]  /*0c50*/  @P0 HADD2.F32 R6, -RZ, R19.H0_H0 ;  /* 0x20000013ff060230 */ /* 0x008fe40000004100 */
[----:B------:R-:W-:Y:S02]  /*0c60*/  @P0 HADD2.F32 R4, -RZ, R18.H0_H0 ;  /* 0x20000012ff040230 */ /* 0x000fe40000004100 */
[----:B------:R-:W-:Y:S02]  /*0c70*/  HADD2.F32 R5, -RZ, R16.H0_H0 ;  /* 0x20000010ff057230 */ /* 0x000fe40000004100 */
[----:B------:R-:W-:Y:S01]  /*0c80*/  HADD2.F32 R7, -RZ, R17.H0_H0 ;  /* 0x20000011ff077230 */ /* 0x000fe20000004100 */
[----:B------:R-:W-:Y:S02]  /*0c90*/  PRMT R31, R32, 0x7632, R31 ;  /* 0x00007632201f7816 */ /* 0x000fe4000000001f */
[----:B------:R-:W-:-:S02]  /*0ca0*/  PRMT R26, R29, 0x7632, R26 ;  /* 0x000076321d1a7816 */ /* 0x000fc4000000001a */
        /* <DEDUP_REMOVED lines=75> */
.L_x_392:
        /* <DEDUP_REMOVED lines=144> */
.L_x_393:
        /* <DEDUP_REMOVED lines=45> */
.L_x_395:
[----:B------:R-:W-:Y:S05]  /*1d30*/  BSYNC.RECONVERGENT B0 ;  /* 0x0000000000007941 */ /* 0x000fea0003800200 */
.L_x_394:
        /* <DEDUP_REMOVED lines=52> */
.L_x_397:
[----:B------:R-:W-:Y:S05]  /*2080*/  BSYNC.RECONVERGENT B0 ;  /* 0x0000000000007941 */ /* 0x000fea0003800200 */
.L_x_396:
        /* <DEDUP_REMOVED lines=40> */
.L_x_400:
        /* <DEDUP_REMOVED lines=205> */
.L_x_399:
[----:B------:R-:W-:Y:S05]  /*2fe0*/  BSYNC.RECONVERGENT B0 ;  /* 0x0000000000007941 */ /* 0x000fea0003800200 */
.L_x_398:
        /* <DEDUP_REMOVED lines=31> */
.L_x_402:
[----:B------:R-:W-:Y:S05]  /*31e0*/  BSYNC.RECONVERGENT B0 ;  /* 0x0000000000007941 */ /* 0x000fea0003800200 */
.L_x_401:
        /* <DEDUP_REMOVED lines=28> */
.L_x_405:
[----:B0-----:R-:W4:Y:S04]  /*33b0*/  LDG.E.STRONG.GPU R10, desc[UR10][R8.64] ;  /* 0x0000000a080a7981 */ /* 0x001f28000c1ef900 */
[----:B----4-:R-:W-:Y:S01]  /*33c0*/  CCTL.IVALL ;  /* 0x00000000ff00798f */ /* 0x010fe20002000000 */
[----:B------:R-:W-:Y:S05]  /*33d0*/  YIELD ;  /* 0x0000000000007946 */ /* 0x000fea0003800000 */
[----:B------:R-:W-:-:S13]  /*33e0*/  ISETP.NE.AND P1, PT, R10, R13, PT ;  /* 0x0000000d0a00720c */ /* 0x000fda0003f25270 */
[----:B------:R-:W-:Y:S05]  /*33f0*/  @P1 BRA `(.L_x_405) ;  /* 0xfffffffc00ec1947 */ /* 0x000fea000383ffff */
.L_x_404:
[----:B------:R-:W-:Y:S05]  /*3400*/  WARPSYNC.ALL ;  /* 0x0000000000007948 */ /* 0x000fea0003800000 */
[----:B------:R-:W-:Y:S01]  /*3410*/  BAR.SYNC.DEFER_BLOCKING 0x0 ;  /* 0x0000000000007b1d */ /* 0x000fe20000010000 */
[----:B------:R-:W-:-:S05]  /*3420*/  HFMA2 R21, -RZ, RZ, 0, 0 ;  /* 0x00000000ff157431 */ /* 0x000fca00000001ff */
[----:B------:R-:W-:Y:S05]  /*3430*/  @!P2 BRA `(.L_x_406) ;  /* 0x0000000000f4a947 */ /* 0x000fea0003800000 */
[----:B------:R-:W-:Y:S02]  /*3440*/  MOV R22, RZ ;  /* 0x000000ff00167202 */ /* 0x000fe40000000f00 */
[----:B------:R-:W-:-:S07]  /*3450*/  LOP3.LUT R21, R18, 0x7ffffff8, RZ, 0xc0, !PT ;  /* 0x7ffffff812157812 */ /* 0x000fce00078ec0ff */
.L_x_407:
        /* <DEDUP_REMOVED lines=59> */
.L_x_406:
        /* <DEDUP_REMOVED lines=35> */
.L_x_408:
        /* <DEDUP_REMOVED lines=22> */
.L_x_409:
        /* <DEDUP_REMOVED lines=9> */
.L_x_410:
[----:B------:R-:W-:Y:S05]  /*3c30*/  BSYNC.RECONVERGENT B0 ;  /* 0x0000000000007941 */ /* 0x000fea0003800200 */
.L_x_403:
        /* <DEDUP_REMOVED lines=42> */
.L_x_411:
        /* <DEDUP_REMOVED lines=63> */
.L_x_413:
[----:B------:R-:W-:Y:S05]  /*42d0*/  BSYNC.RECONVERGENT B0 ;  /* 0x0000000000007941 */ /* 0x000fea0003800200 */
.L_x_412:
        /* <DEDUP_REMOVED lines=21> */
.L_x_414:
        /* <DEDUP_REMOVED lines=18> */
.L_x_416:
[----:B------:R-:W-:Y:S05]  /*4550*/  BSYNC.RECONVERGENT B0 ;  /* 0x0000000000007941 */ /* 0x000fea0003800200 */
.L_x_415:
        /* <DEDUP_REMOVED lines=21> */
.L_x_417:
        /* <DEDUP_REMOVED lines=18> */
.L_x_419:
[----:B------:R-:W-:Y:S05]  /*47d0*/  BSYNC.RECONVERGENT B0 ;  /* 0x0000000000007941 */ /* 0x000fea0003800200 */
.L_x_418:
        /* <DEDUP_REMOVED lines=22> */
.L_x_420:
        /* <DEDUP_REMOVED lines=18> */
.L_x_422:
[----:B------:R-:W-:Y:S05]  /*4a60*/  BSYNC.RECONVERGENT B0 ;  /* 0x0000000000007941 */ /* 0x000fea0003800200 */
.L_x_421:
        /* <DEDUP_REMOVED lines=8> */
.L_x_391:
        /* <DEDUP_REMOVED lines=15> */
.L_x_425:
[----:B------:R-:W-:Y:S05]  /*4be0*/  BSYNC.RECONVERGENT B0 ;  /* 0x0000000000007941 */ /* 0x000fea0003800200 */
.L_x_424:
        /* <DEDUP_REMOVED lines=11> */
.L_x_427:
[----:B------:R-:W3:Y:S04]  /*4ca0*/  LDG.E.STRONG.GPU R5, desc[UR10][R2.64] ;  /* 0x0000000a02057981 */ /* 0x000ee8000c1ef900 */
[----:B---3--:R-:W-:Y:S01]  /*4cb0*/  CCTL.IVALL ;  /* 0x00000000ff00798f */ /* 0x008fe20002000000 */
[----:B------:R-:W-:Y:S05]  /*4cc0*/  YIELD ;  /* 0x0000000000007946 */ /* 0x000fea0003800000 */
[----:B------:R-:W-:-:S13]  /*4cd0*/  ISETP.NE.AND P0, PT, R5, R4, PT ;  /* 0x000000040500720c */ /* 0x000fda0003f05270 */
[----:B------:R-:W-:Y:S05]  /*4ce0*/  @P0 BRA `(.L_x_427) ;  /* 0xfffffffc00ec0947 */ /* 0x000fea000383ffff */
.L_x_426:
        /* <DEDUP_REMOVED lines=73> */
.L_x_430:
        /* <DEDUP_REMOVED lines=29> */
.L_x_429:
[----:B------:R-:W-:Y:S05]  /*5350*/  BSYNC.RECONVERGENT B0 ;  /* 0x0000000000007941 */ /* 0x000fea0003800200 */
.L_x_428:
        /* <DEDUP_REMOVED lines=10> */
.L_x_431:
        /* <DEDUP_REMOVED lines=87> */
.L_x_432:
        /* <DEDUP_REMOVED lines=9> */
.L_x_2068:


//--------------------- .text._Z35group_norm_nhwc_bwd_one_pass_kernelI11Fp16IOFp32WLi64ELi10ELi640EEv26Group_norm_nhwc_bwd_params --------------------------
	.section	.text._Z35group_norm_nhwc_bwd_one_pass_kernelI11Fp16IOFp32WLi64ELi10ELi640EEv26Group_norm_nhwc_bwd_params,"ax",@progbits
	.align	128
        .global         _Z35group_norm_nhwc_bwd_one_pass_kernelI11Fp16IOFp32WLi64ELi10ELi640EEv26Group_norm_nhwc_bwd_params
        .type           _Z35group_norm_nhwc_bwd_one_pass_kernelI11Fp16IOFp32WLi64ELi10ELi640EEv26Group_norm_nhwc_bwd_params,@function
        .size           _Z35group_norm_nhwc_bwd_one_pass_kernelI11Fp16IOFp32WLi64ELi10ELi640EEv26Group_norm_nhwc_bwd_params,(.L_x_2069 - _Z35group_norm_nhwc_bwd_one_pass_kernelI11Fp16IOFp32WLi64ELi10ELi640EEv26Group_norm_nhwc_bwd_params)
        .other          _Z35group_norm_nhwc_bwd_one_pass_kernelI11Fp16IOFp32WLi64ELi10ELi640EEv26Group_norm_nhwc_bwd_params,@"STO_CUDA_ENTRY STV_DEFAULT"
_Z35group_norm_nhwc_bwd_one_pass_kernelI11Fp16IOFp32WLi64ELi10ELi640EEv26Group_norm_nhwc_bwd_params:
.text._Z35group_norm_nhwc_bwd_one_pass_kernelI11Fp16IOFp32WLi64ELi10ELi640EEv26Group_norm_nhwc_bwd_params:
        /* <DEDUP_REMOVED lines=37> */
.L_x_455:
        /* <DEDUP_REMOVED lines=22> */
[----:B------:R-:W-:-:S04]  /*03b0*/  LOP3.LUT R2, R6, UR11, RZ, 0x3c, !PT ;  /* 0x0000000b06027c12 */ /* 0x000fc8000f8e3cff */
[----:B------:R-:W-:Y:S01]  /*03c0*/  ISETP.GE.AND P2, PT, R2, RZ, PT ;  /* 0x000000ff0200720c */ /* 0x000fe20003f46270 */
[----:B------:R-:W-:-:S05]  /*03d0*/  IMAD.HI.U32 R3, R3, R4, RZ ;  /* 0x0000000403037227 */ /* 0x000fca00078e00ff */
[----:B------:R-:W-:-:S05]  /*03e0*/  IADD3 R0, PT, PT, -R3, RZ, RZ ;  /* 0x000000ff03007210 */ /* 0x000fca0007ffe1ff */
[----:B------:R-:W-:-:S05]  /*03f0*/  IMAD R0, R5, R0, R4 ;  /* 0x0000000005007224 */ /* 0x000fca00078e0204 */
[----:B------:R-:W-:-:S13]  /*0400*/  ISETP.GT.U32.AND P4, PT, R5, R0, PT ;  /* 0x000000000500720c */ /* 0x000fda0003f84070 */
        /* <DEDUP_REMOVED lines=30> */
[----:B---3--:R-:W-:-:S04]  /*05f0*/  @!P0 IADD3 R12, P1, PT, R15, R4, RZ ;  /* 0x000000040f0c8210 */ /* 0x008fc80007f3e0ff */
[C---:B------:R-:W-:Y:S02]  /*0600*/  @!P0 IADD3.X R13, PT, PT, R10.reuse, R5, RZ, P1, !PT ;  /* 0x000000050a0d8210 */ /* 0x040fe40000ffe4ff */
[----:B------:R-:W1:Y:S01]  /*0610*/  LDC.64 R4, c[0x0][0x3a8] ;  /* 0x0000ea00ff047b82 */ /* 0x000e620000000a00 */
[----:B0-----:R-:W-:Y:S02]  /*0620*/  @!P0 IADD3 R14, P2, PT, R15, R6, RZ ;  /* 0x000000060f0e8210 */ /* 0x001fe40007f5e0ff */
[----:B------:R-:W3:Y:S02]  /*0630*/  @!P0 LDG.E R12, desc[UR14][R12.64] ;  /* 0x0000000e0c0c8981 */ /* 0x000ee4000c1e1900 */
[----:B------:R-:W-:Y:S02]  /*0640*/  @!P0 IADD3.X R15, PT, PT, R10, R7, RZ, P2, !PT ;  /* 0x000000070a0f8210 */ /* 0x000fe400017fe4ff */
[----:B------:R-:W-:-:S03]  /*0650*/  IADD3 R17, PT, PT, R17, R32, RZ ;  /* 0x0000002011117210 */ /* 0x000fc60007ffe0ff */
[----:B------:R-:W4:Y:S02]  /*0660*/  @!P0 LDG.E R14, desc[UR14][R14.64] ;  /* 0x0000000e0e0e8981 */ /* 0x000f24000c1e1900 */
[----:B-1----:R-:W-:-:S06]  /*0670*/  IMAD.WIDE R4, R17, 0x4, R4 ;  /* 0x0000000411047825 */ /* 0x002fcc00078e0204 */
[----:B------:R-:W5:Y:S01]  /*0680*/  LDG.E.64 R4, desc[UR14][R4.64] ;  /* 0x0000000e04047981 */ /* 0x000f62000c1e1b00 */
[----:B------:R-:W-:Y:S02]  /*0690*/  ISETP.NE.AND P2, PT, RZ, UR22, PT ;  /* 0x00000016ff007c0c */ /* 0x000fe4000bf45270 */
[----:B------:R-:W-:-:S11]  /*06a0*/  PRMT R3, RZ, 0x5410, RZ ;  /* 0x00005410ff037816 */ /* 0x000fd600000000ff */
[----:B------:R-:W0:Y:S01]  /*06b0*/  @P2 LDC.64 R10, c[0x0][0x3b0] ;  /* 0x0000ec00ff0a2b82 */ /* 0x000e220000000a00 */
[----:B------:R-:W-:Y:S02]  /*06c0*/  PRMT R37, RZ, 0x7610, R37 ;  /* 0x00007610ff257816 */ /* 0x000fe40000000025 */
[----:B------:R-:W-:Y:S02]  /*06d0*/  PRMT R34, RZ, 0x7610, R34 ;  /* 0x00007610ff227816 */ /* 0x000fe40000000022 */
[----:B------:R-:W-:Y:S01]  /*06e0*/  CS2R R6, SRZ ;  /* 0x0000000000067805 */ /* 0x000fe2000001ff00 */
[----:B------:R-:W-:Y:S01]  /*06f0*/  UMOV UR17, 0x3f800000 ;  /* 0x3f80000000117882 */ /* 0x000fe20000000000 */
[----:B--2---:R-:W-:-:S05]  /*0700*/  FFMA.FTZ R9, -R8, R8, R9 ;  /* 0x0000000808097223 */ /* 0x004fca0000010109 */
[----:B------:R-:W-:-:S13]  /*0710*/  FSETP.GTU.FTZ.AND P1, PT, R9, RZ, PT ;  /* 0x000000ff0900720b */ /* 0x000fda0003f3c000 */
[----:B------:R-:W-:-:S05]  /*0720*/  VOTEU.ANY UP0, P1 ;  /* 0x0000000000ff7886 */ /* 0x000fca0000800100 */
[----:B------:R-:W1:Y:S01]  /*0730*/  @UP0 LDCU UR6, c[0x0][0x3c0] ;  /* 0x00007800ff0607ac */ /* 0x000e620008000800 */
[----:B------:R-:W-:-:S13]  /*0740*/  PLOP3.LUT P1, PT, PT, PT, UP0, 0x80, 0x8 ;  /* 0x000000000008781c */ /* 0x000fda0003f2f008 */
[----:B-1----:R-:W-:-:S06]  /*0750*/  @P1 FADD.FTZ R0, R9, UR6 ;  /* 0x0000000609001e21 */ /* 0x002fcc0008010000 */
[----:B------:R-:W1:Y:S01]  /*0760*/  @P1 MUFU.RSQ R0, R0 ;  /* 0x0000000000001308 */ /* 0x000e620000001400 */
[----:B0-----:R-:W-:-:S05]  /*0770*/  @P2 IMAD.WIDE R10, R17, 0x4, R10 ;  /* 0x00000004110a2825 */ /* 0x001fca00078e020a */
[----:B------:R0:W5:Y:S01]  /*0780*/  @P2 LDG.E.64 R6, desc[UR14][R10.64] ;  /* 0x0000000e0a062981 */ /* 0x000162000c1e1b00 */
[----:B-1----:R-:W-:-:S13]  /*0790*/  @P1 R2UR UR6, R0 ;  /* 0x00000000000612ca */ /* 0x002fda00000e0000 */
[----:B------:R-:W-:Y:S01]  /*07a0*/  @UP0 UMOV UR17, UR6 ;  /* 0x0000000600110c82 */ /* 0x000fe20008000000 */
[----:B---3--:R-:W-:-:S04]  /*07b0*/  @!P0 PRMT R3, R3, 0x5410, R12 ;  /* 0x0000541003038816 */ /* 0x008fc8000000000c */
[----:B------:R-:W-:Y:S02]  /*07c0*/  @!P0 PRMT R3, R12, 0x7632, R3 ;  /* 0x000076320c038816 */ /* 0x000fe40000000003 */
[C---:B----4-:R-:W-:Y:S02]  /*07d0*/  @!P0 PRMT R34, R14.reuse, 0x7632, R34 ;  /* 0x000076320e228816 */ /* 0x050fe40000000022 */
[----:B------:R-:W-:Y:S01]  /*07e0*/  @!P0 PRMT R37, R14, 0x7610, R37 ;  /* 0x000076100e258816 */ /* 0x000fe20000000025 */
[--C-:B------:R-:W-:Y:S02]  /*07f0*/  HADD2.F32 R9, -RZ, R3.reuse.H1_H1 ;  /* 0x30000003ff097230 */ /* 0x100fe40000004100 */
[----:B------:R-:W-:Y:S02]  /*0800*/  HADD2.F32 R3, -RZ, R3.H0_H0 ;  /* 0x20000003ff037230 */ /* 0x000fe40000004100 */
[----:B------:R-:W-:Y:S02]  /*0810*/  HADD2.F32 R34, -RZ, R34.H0_H0 ;  /* 0x20000022ff227230 */ /* 0x000fe40000004100 */
[----:B------:R-:W-:Y:S01]  /*0820*/  FADD.FTZ R9, -R8, R9 ;  /* 0x0000000908097221 */ /* 0x000fe20000010100 */
[----:B------:R-:W-:-:S02]  /*0830*/  HADD2.F32 R37, -RZ, R37.H0_H0 ;  /* 0x20000025ff257230 */ /* 0x000fc40000004100 */
[----:B------:R-:W-:Y:S01]  /*0840*/  FADD.FTZ R0, -R8, R3 ;  /* 0x0000000308007221 */ /* 0x000fe20000010100 */
[----:B------:R-:W-:Y:S01]  /*0850*/  MOV R8, R34 ;  /* 0x0000002200087202 */ /* 0x000fe20000000f00 */
[----:B------:R-:W-:Y:S01]  /*0860*/  FMUL.FTZ R3, R9, UR17 ;  /* 0x0000001109037c20 */ /* 0x000fe20008410000 */
[----:B0-----:R-:W-:Y:S01]  /*0870*/  MOV R10, R37 ;  /* 0x00000025000a7202 */ /* 0x001fe20000000f00 */
[----:B------:R-:W-:Y:S01]  /*0880*/  FMUL.FTZ R0, R0, UR17 ;  /* 0x0000001100007c20 */ /* 0x000fe20008410000 */
        /* <DEDUP_REMOVED lines=19> */
.L_x_434:
        /* <DEDUP_REMOVED lines=44> */
.L_x_436:
[----:B------:R-:W-:Y:S05]  /*0c80*/  BSYNC.RECONVERGENT B0 ;  /* 0x0000000000007941 */ /* 0x000fea0003800200 */
.L_x_435:
        /* <DEDUP_REMOVED lines=54> */
.L_x_438:
[----:B------:R-:W-:Y:S05]  /*0ff0*/  BSYNC.RECONVERGENT B0 ;  /* 0x0000000000007941 */ /* 0x000fea0003800200 */
.L_x_437:
        /* <DEDUP_REMOVED lines=40> */
.L_x_441:
        /* <DEDUP_REMOVED lines=204> */
.L_x_440:
[----:B------:R-:W-:Y:S05]  /*1f40*/  BSYNC.RECONVERGENT B0 ;  /* 0x0000000000007941 */ /* 0x000fea0003800200 */
.L_x_439:
        /* <DEDUP_REMOVED lines=29> */
.L_x_443:
[----:B------:R-:W-:Y:S05]  /*2120*/  BSYNC.RECONVERGENT B0 ;  /* 0x0000000000007941 */ /* 0x000fea0003800200 */
.L_x_442:
        /* <DEDUP_REMOVED lines=30> */
.L_x_446:
[----:B------:R-:W2:Y:S04]  /*2310*/  LDG.E.STRONG.GPU R2, desc[UR14][R10.64] ;  /* 0x0000000e0a027981 */ /* 0x000ea8000c1ef900 */
[----:B--2---:R-:W-:Y:S01]  /*2320*/  CCTL.IVALL ;  /* 0x00000000ff00798f */ /* 0x004fe20002000000 */
[----:B------:R-:W-:Y:S05]  /*2330*/  YIELD ;  /* 0x0000000000007946 */ /* 0x000fea0003800000 */
[----:B------:R-:W-:-:S13]  /*2340*/  ISETP.NE.AND P1, PT, R2, R17, PT ;  /* 0x000000110200720c */ /* 0x000fda0003f25270 */
[----:B------:R-:W-:Y:S05]  /*2350*/  @P1 BRA `(.L_x_446) ;  /* 0xfffffffc00ec1947 */ /* 0x000fea000383ffff */
.L_x_445:
[----:B------:R-:W-:Y:S05]  /*2360*/  WARPSYNC.ALL ;  /* 0x0000000000007948 */ /* 0x000fea0003800000 */
[----:B------:R-:W-:Y:S01]  /*2370*/  BAR.SYNC.DEFER_BLOCKING 0x0 ;  /* 0x0000000000007b1d */ /* 0x000fe20000010000 */
[----:B------:R-:W-:-:S05]  /*2380*/  HFMA2 R2, -RZ, RZ, 0, 0 ;  /* 0x00000000ff027431 */ /* 0x000fca00000001ff */
[----:B------:R-:W-:Y:S05]  /*2390*/  @!P4 BRA `(.L_x_447) ;  /* 0x00000004002cc947 */ /* 0x000fea0003800000 */
[----:B------:R-:W-:-:S07]  /*23a0*/  MOV R2, RZ ;  /* 0x000000ff00027202 */ /* 0x000fce0000000f00 */
.L_x_448:
        /* <DEDUP_REMOVED lines=74> */
.L_x_447:
        /* <DEDUP_REMOVED lines=43> */
.L_x_449:
        /* <DEDUP_REMOVED lines=23> */
.L_x_450:
        /* <DEDUP_REMOVED lines=11> */
.L_x_451:
[----:B------:R-:W-:Y:S05]  /*2d20*/  BSYNC.RECONVERGENT B0 ;  /* 0x0000000000007941 */ /* 0x000fea0003800200 */
.L_x_444:
        /* <DEDUP_REMOVED lines=26> */
.L_x_452:
        /* <DEDUP_REMOVED lines=15> */
[----:B------:R-:W-:Y:S01]  /*2fc0*/  F2FP.F16.F32.PACK_AB R5, R0, R5 ;  /* 0x000000050005723e */ /* 0x000fe200000000ff */
[----:B------:R-:W-:-:S04]  /*2fd0*/  IMAD.WIDE.U32 R40, R39, UR8, R40 ;  /* 0x0000000827287c25 */ /* 0x000fc8000f8e0028 */
[----:B------:R-:W-:Y:S01]  /*2fe0*/  IMAD R7, R39, UR9, R2 ;  /* 0x0000000927077c24 */ /* 0x000fe2000f8e0202 */
[----:B-1----:R-:W-:-:S04]  /*2ff0*/  LEA R2, P0, R40, UR6, 0x1 ;  /* 0x0000000628027c11 */ /* 0x002fc8000f8008ff */
[----:B------:R-:W-:-:S04]  /*3000*/  IADD3 R7, PT, PT, R41, R7, RZ ;  /* 0x0000000729077210 */ /* 0x000fc80007ffe0ff */
[----:B------:R-:W-:-:S05]  /*3010*/  LEA.HI.X R3, R40, UR7, R7, 0x1, P0 ;  /* 0x0000000728037c11 */ /* 0x000fca00080f0c07 */
[----:B------:R0:W-:Y:S02]  /*3020*/  STG.E desc[UR14][R2.64], R5 ;  /* 0x0000000502007986 */ /* 0x0001e4000c10190e */
.L_x_454:
[----:B------:R-:W-:Y:S05]  /*3030*/  BSYNC.RECONVERGENT B0 ;  /* 0x0000000000007941 */ /* 0x000fea0003800200 */
.L_x_453:
[----:B------:R-:W-:Y:S02]  /*3040*/  UIADD3 UR11, UPT, UPT, UR21, UR11, URZ ;  /* 0x0000000b150b7290 */ /* 0x000fe4000fffe0ff */
[----:B------:R-:W-:Y:S02]  /*3050*/  UIADD3 UR4, UPT, UPT, UR4, 0x1, URZ ;  /* 0x0000000104047890 */ /* 0x000fe4000fffe0ff */
[----:B------:R-:W-:-:S09]  /*3060*/  UISETP.GE.AND UP0, UPT, UR11, UR5, UPT ;  /* 0x000000050b00728c */ /* 0x000fd2000bf06270 */
[----:B------:R-:W-:Y:S05]  /*3070*/  BRA.U !UP0, `(.L_x_455) ;  /* 0xffffffd108747547 */ /* 0x000fea000b83ffff */
.L_x_433:
        /* <DEDUP_REMOVED lines=19> */
.L_x_457:
[----:B------:R-:W-:Y:S05]  /*31b0*/  BSYNC.RECONVERGENT B0 ;  /* 0x0000000000007941 */ /* 0x000fea0003800200 */
.L_x_456:
[----:B------:R-:W-:Y:S05]  /*31c0*/  @P0 EXIT ;  /* 0x000000000000094d */ /* 0x000fea0003800000 */
[----:B------:R-:W-:Y:S05]  /*31d0*/  @P2 BRA `(.L_x_458) ;  /* 0x0000000000202947 */ /* 0x000fea0003800000 */
[----:B------:R-:W-:-:S05]  /*31e0*/  IMAD R0, R4, R7, RZ ;  /* 0x0000000704007224 */ /* 0x000fca00078e02ff */
[----:B------:R-:W-:-:S13]  /*31f0*/  ISETP.NE.AND P0, PT, R0, -0x1, PT ;  /* 0xffffffff0000780c */ /* 0x000fda0003f05270 */
[----:B------:R-:W-:Y:S05]  /*3200*/  @!P0 BRA `(.L_x_458) ;  /* 0x0000000000148947 */ /* 0x000fea0003800000 */
.L_x_459:
[----:B0-----:R-:W4:Y:S04]  /*3210*/  LDG.E.STRONG.GPU R5, desc[UR14][R2.64] ;  /* 0x0000000e02057981 */ /* 0x001f28000c1ef900 */
[----:B----4-:R-:W-:Y:S01]  /*3220*/  CCTL.IVALL ;  /* 0x00000000ff00798f */ /* 0x010fe20002000000 */
[----:B------:R-:W-:Y:S05]  /*3230*/  YIELD ;  /* 0x0000000000007946 */ /* 0x000fea0003800000 */
[----:B------:R-:W-:-:S13]  /*3240*/  ISETP.NE.AND P0, PT, R5, R0, PT ;  /* 0x000000000500720c */ /* 0x000fda0003f05270 */
[----:B------:R-:W-:Y:S05]  /*3250*/  @P0 BRA `(.L_x_459) ;  /* 0xfffffffc00ec0947 */ /* 0x000fea000383ffff */
.L_x_458:
        /* <DEDUP_REMOVED lines=81> */
.L_x_462:
        /* <DEDUP_REMOVED lines=29> */
.L_x_461:
[----:B------:R-:W-:Y:S05]  /*3940*/  BSYNC.RECONVERGENT B0 ;  /* 0x0000000000007941 */ /* 0x000fea0003800200 */
.L_x_460:
        /* <DEDUP_REMOVED lines=11> */
.L_x_464:
        /* <DEDUP_REMOVED lines=83> */
.L_x_463:
[----:B------:R-:W-:Y:S05]  /*3f30*/  EXIT ;  /* 0x000000000000794d */ /* 0x000fea0003800000 */
.L_x_465:
        /* <DEDUP_REMOVED lines=12> */
.L_x_2069:


//--------------------- .text._Z35group_norm_nhwc_bwd_one_pass_kernelI11Fp16IOFp32WLi128ELi10ELi640EEv26Group_norm_nhwc_bwd_params --------------------------
	.section	.text._Z35group_norm_nhwc_bwd_one_pass_kernelI11Fp16IOFp32WLi128ELi10ELi640EEv26Group_norm_nhwc_bwd_params,"ax",@progbits
	.align	128
        .global         _Z35group_norm_nhwc_bwd_one_pass_kernelI11Fp16IOFp32WLi128ELi10ELi640EEv26Group_norm_nhwc_bwd_params
        .type           _Z35group_norm_nhwc_bwd_one_pass_kernelI11Fp16IOFp32WLi128ELi10ELi640EEv26Group_norm_nhwc_bwd_params,@function
        .size           _Z35group_norm_nhwc_bwd_one_pass_kernelI11Fp16IOFp32WLi128ELi10ELi640EEv26Group_norm_nhwc_bwd_params,(.L_x_2070 - _Z35group_norm_nhwc_bwd_one_pass_kernelI11Fp16IOFp32WLi128ELi10ELi640EEv26Group_norm_nhwc_bwd_params)
        .other          _Z35group_norm_nhwc_bwd_one_pass_kernelI11Fp16IOFp32WLi128ELi10ELi640EEv26Group_norm_nhwc_bwd_params,@"STO_CUDA_ENTRY STV_DEFAULT"
_Z35group_norm_nhwc_bwd_one_pass_kernelI11Fp16IOFp32WLi128ELi10ELi640EEv26Group_norm_nhwc_bwd_params:
.text._Z35group_norm_nhwc_bwd_one_pass_kernelI11Fp16IOFp32WLi128ELi10ELi640EEv26Group_norm_nhwc_bwd_params:
        /* <DEDUP_REMOVED lines=37> */
.L_x_488:
        /* <DEDUP_REMOVED lines=119> */
.L_x_467:
        /* <DEDUP_REMOVED lines=44> */
.L_x_469:
[----:B------:R-:W-:Y:S05]  /*0c80*/  BSYNC.RECONVERGENT B0 ;  /* 0x0000000000007941 */ /* 0x000fea0003800200 */
.L_x_468:
        /* <DEDUP_REMOVED lines=54> */
.L_x_471:
[----:B------:R-:W-:Y:S05]  /*0ff0*/  BSYNC.RECONVERGENT B0 ;  /* 0x0000000000007941 */ /* 0x000fea0003800200 */
.L_x_470:
        /* <DEDUP_REMOVED lines=40> */
.L_x_474:
        /* <DEDUP_REMOVED lines=204> */
.L_x_473:
[----:B------:R-:W-:Y:S05]  /*1f40*/  BSYNC.RECONVERGENT B0 ;  /* 0x0000000000007941 */ /* 0x000fea0003800200 */
.L_x_472:
        /* <DEDUP_REMOVED lines=29> */
.L_x_476:
[----:B------:R-:W-:Y:S05]  /*2120*/  BSYNC.RECONVERGENT B0 ;  /* 0x0000000000007941 */ /* 0x000fea0003800200 */
.L_x_475:
        /* <DEDUP_REMOVED lines=30> */
.L_x_479:
[----:B------:R-:W2:Y:S04]  /*2310*/  LDG.E.STRONG.GPU R2, desc[UR14][R10.64] ;  /* 0x0000000e0a027981 */ /* 0x000ea8000c1ef900 */
[----:B--2---:R-:W-:Y:S01]  /*2320*/  CCTL.IVALL ;  /* 0x00000000ff00798f */ /* 0x004fe20002000000 */
[----:B------:R-:W-:Y:S05]  /*2330*/  YIELD ;  /* 0x0000000000007946 */ /* 0x000fea0003800000 */
[----:B------:R-:W-:-:S13]  /*2340*/  ISETP.NE.AND P1, PT, R2, R17, PT ;  /* 0x000000110200720c */ /* 0x000fda0003f25270 */
[----:B------:R-:W-:Y:S05]  /*2350*/  @P1 BRA `(.L_x_479) ;  /* 0xfffffffc00ec1947 */ /* 0x000fea000383ffff */
.L_x_478:
[----:B------:R-:W-:Y:S05]  /*2360*/  WARPSYNC.ALL ;  /* 0x0000000000007948 */ /* 0x000fea0003800000 */
[----:B------:R-:W-:Y:S01]  /*2370*/  BAR.SYNC.DEFER_BLOCKING 0x0 ;  /* 0x0000000000007b1d */ /* 0x000fe20000010000 */
[----:B------:R-:W-:-:S05]  /*2380*/  HFMA2 R2, -RZ, RZ, 0, 0 ;  /* 0x00000000ff027431 */ /* 0x000fca00000001ff */
[----:B------:R-:W-:Y:S05]  /*2390*/  @!P4 BRA `(.L_x_480) ;  /* 0x00000004002cc947 */ /* 0x000fea0003800000 */
[----:B------:R-:W-:-:S07]  /*23a0*/  MOV R2, RZ ;  /* 0x000000ff00027202 */ /* 0x000fce0000000f00 */
.L_x_481:
        /* <DEDUP_REMOVED lines=74> */
.L_x_480:
        /* <DEDUP_REMOVED lines=43> */
.L_x_482:
        /* <DEDUP_REMOVED lines=23> */
.L_x_483:
        /* <DEDUP_REMOVED lines=11> */
.L_x_484:
[----:B------:R-:W-:Y:S05]  /*2d20*/  BSYNC.RECONVERGENT B0 ;  /* 0x0000000000007941 */ /* 0x000fea0003800200 */
.L_x_477:
        /* <DEDUP_REMOVED lines=26> */
.L_x_485:
        /* <DEDUP_REMOVED lines=22> */
.L_x_487:
[----:B------:R-:W-:Y:S05]  /*3030*/  BSYNC.RECONVERGENT B0 ;  /* 0x0000000000007941 */ /* 0x000fea0003800200 */
.L_x_486:
[----:B------:R-:W-:Y:S02]  /*3040*/  UIADD3 UR11, UPT, UPT, UR21, UR11, URZ ;  /* 0x0000000b150b7290 */ /* 0x000fe4000fffe0ff */
[----:B------:R-:W-:Y:S02]  /*3050*/  UIADD3 UR4, UPT, UPT, UR4, 0x1, URZ ;  /* 0x0000000104047890 */ /* 0x000fe4000fffe0ff */
[----:B------:R-:W-:-:S09]  /*3060*/  UISETP.GE.AND UP0, UPT, UR11, UR5, UPT ;  /* 0x000000050b00728c */ /* 0x000fd2000bf06270 */
[----:B------:R-:W-:Y:S05]  /*3070*/  BRA.U !UP0, `(.L_x_488) ;  /* 0xffffffd108747547 */ /* 0x000fea000b83ffff */
.L_x_466:
        /* <DEDUP_REMOVED lines=19> */
.L_x_490:
[----:B------:R-:W-:Y:S05]  /*31b0*/  BSYNC.RECONVERGENT B0 ;  /* 0x0000000000007941 */ /* 0x000fea0003800200 */
.L_x_489:
[----:B------:R-:W-:Y:S05]  /*31c0*/  @P0 EXIT ;  /* 0x000000000000094d */ /* 0x000fea0003800000 */
[----:B------:R-:W-:Y:S05]  /*31d0*/  @P2 BRA `(.L_x_491) ;  /* 0x0000000000202947 */ /* 0x000fea0003800000 */
[----:B------:R-:W-:-:S05]  /*31e0*/  IMAD R0, R4, R7, RZ ;  /* 0x0000000704007224 */ /* 0x000fca00078e02ff */
[----:B------:R-:W-:-:S13]  /*31f0*/  ISETP.NE.AND P0, PT, R0, -0x1, PT ;  /* 0xffffffff0000780c */ /* 0x000fda0003f05270 */
[----:B------:R-:W-:Y:S05]  /*3200*/  @!P0 BRA `(.L_x_491) ;  /* 0x0000000000148947 */ /* 0x000fea0003800000 */
.L_x_492:
[----:B0-----:R-:W4:Y:S04]  /*3210*/  LDG.E.STRONG.GPU R5, desc[UR14][R2.64] ;  /* 0x0000000e02057981 */ /* 0x001f28000c1ef900 */
[----:B----4-:R-:W-:Y:S01]  /*3220*/  CCTL.IVALL ;  /* 0x00000000ff00798f */ /* 0x010fe20002000000 */
[----:B------:R-:W-:Y:S05]  /*3230*/  YIELD ;  /* 0x0000000000007946 */ /* 0x000fea0003800000 */
[----:B------:R-:W-:-:S13]  /*3240*/  ISETP.NE.AND P0, PT, R5, R0, PT ;  /* 0x000000000500720c */ /* 0x000fda0003f05270 */
[----:B------:R-:W-:Y:S05]  /*3250*/  @P0 BRA `(.L_x_492) ;  /* 0xfffffffc00ec0947 */ /* 0x000fea000383ffff */
.L_x_491:
        /* <DEDUP_REMOVED lines=81> */
.L_x_495:
        /* <DEDUP_REMOVED lines=29> */
.L_x_494:
[----:B------:R-:W-:Y:S05]  /*3940*/  BSYNC.RECONVERGENT B0 ;  /* 0x0000000000007941 */ /* 0x000fea0003800200 */
.L_x_493:
        /* <DEDUP_REMOVED lines=11> */
.L_x_497:
        /* <DEDUP_REMOVED lines=83> */
.L_x_496:
[----:B------:R-:W-:Y:S05]  /*3f30*/  EXIT ;  /* 0x000000000000794d */ /* 0x000fea0003800000 */
.L_x_498:
        /* <DEDUP_REMOVED lines=12> */
.L_x_2070:


//--------------------- .text._Z35group_norm_nhwc_bwd_one_pass_kernelI11Fp16IOFp32WLi256ELi10ELi640EEv26Group_norm_nhwc_bwd_params --------------------------
	.section	.text._Z35group_norm_nhwc_bwd_one_pass_kernelI11Fp16IOFp32WLi256ELi10ELi640EEv26Group_norm_nhwc_bwd_params,"ax",@progbits
	.align	128
        .global         _Z35group_norm_nhwc_bwd_one_pass_kernelI11Fp16IOFp32WLi256ELi10ELi640EEv26Group_norm_nhwc_bwd_params
        .type           _Z35group_norm_nhwc_bwd_one_pass_kernelI11Fp16IOFp32WLi256ELi10ELi640EEv26Group_norm_nhwc_bwd_params,@function
        .size           _Z35group_norm_nhwc_bwd_one_pass_kernelI11Fp16IOFp32WLi256ELi10ELi640EEv26Group_norm_nhwc_bwd_params,(.L_x_2071 - _Z35group_norm_nhwc_bwd_one_pass_kernelI11Fp16IOFp32WLi256ELi10ELi640EEv26Group_norm_nhwc_bwd_params)
        .other          _Z35group_norm_nhwc_bwd_one_pass_kernelI11Fp16IOFp32WLi256ELi10ELi640EEv26Group_norm_nhwc_bwd_params,@"STO_CUDA_ENTRY STV_DEFAULT"
_Z35group_norm_nhwc_bwd_one_pass_kernelI11Fp16IOFp32WLi256ELi10ELi640EEv26Group_norm_nhwc_bwd_params:
.text._Z35group_norm_nhwc_bwd_one_pass_kernelI11Fp16IOFp32WLi256ELi10ELi640EEv26Group_norm_nhwc_bwd_params:
        /* <DEDUP_REMOVED lines=11> */
[----:B------:R-:W-:Y:S01]  /*00b0*/  HFMA2 R31, -RZ, RZ, 0, 0 ;  /* 0x00000000ff1f7431 */ /* 0x000fe200000001ff */
[----:B------:R-:W0:Y:S03]  /*00c0*/  LDCU UR11, c[0x0][0x374] ;  /* 0x00006e80ff0b77ac */ /* 0x000e260008000800 */
[----:B------:R-:W-:Y:S01]  /*00d0*/  IMAD R2, R2, 0x3334, RZ ;  /* 0x0000333402027824 */ /* 0x000fe200078e02ff */
[----:B------:R-:W-:-:S04]  /*00e0*/  UMOV UR6, UR7 ;  /* 0x0000000700067c82 */ /* 0x000fc80008000000 */
        /* <DEDUP_REMOVED lines=8> */
[----:B0-----:R-:W-:-:S07]  /*0170*/  LOP3.LUT R3, R32, 0xffff, RZ, 0xc0, !PT ;  /* 0x0000ffff20037812 */ /* 0x001fce00078ec0ff */
.L_x_525:
[----:B0-----:R-:W0:Y:S01]  /*0180*/  LDC R14, c[0x0][0x410] ;  /* 0x00010400ff0e7b82 */ /* 0x001e220000000800 */
[----:B--2---:R-:W2:Y:S01]  /*0190*/  LDCU.64 UR4, c[0x0][0x3b8] ;  /* 0x00007700ff0477ac */ /* 0x004ea20008000a00 */
[----:B------:R-:W3:Y:S06]  /*01a0*/  LDCU.128 UR16, c[0x0][0x400] ;  /* 0x00008000ff1077ac */ /* 0x000eec0008000c00 */
[----:B------:R-:W4:Y:S01]  /*01b0*/  LDC R12, c[0x0][0x41c] ;  /* 0x00010700ff0c7b82 */ /* 0x000f220000000800 */
[----:B--2---:R-:W-:Y:S01]  /*01c0*/  UIMAD.WIDE UR4, UR6, 0x8, UR4 ;  /* 0x00000008060478a5 */ /* 0x004fe2000f8e0204 */
[----:B01----:R-:W-:-:S05]  /*01d0*/  IABS R7, R14 ;  /* 0x0000000e00077213 */ /* 0x003fca0000000000 */
[----:B------:R-:W-:Y:S01]  /*01e0*/  MOV R10, UR4 ;  /* 0x00000004000a7c02 */ /* 0x000fe20008000f00 */
[----:B------:R-:W0:Y:S01]  /*01f0*/  I2F.RP R6, R7 ;  /* 0x0000000700067306 */ /* 0x000e220000209400 */
[----:B------:R-:W-:-:S03]  /*0200*/  MOV R11, UR5 ;  /* 0x00000005000b7c02 */ /* 0x000fc60008000f00 */
[----:B------:R-:W2:Y:S03]  /*0210*/  LDCU.U8 UR5, c[0x0][0x414] ;  /* 0x00008280ff0577ac */ /* 0x000ea60008000000 */
[----:B------:R-:W2:Y:S01]  /*0220*/  LDG.E.64 R10, desc[UR12][R10.64] ;  /* 0x0000000c0a0a7981 */ /* 0x000ea2000c1e1b00 */
[----:B0-----:R-:W0:Y:S02]  /*0230*/  MUFU.RCP R6, R6 ;  /* 0x0000000600067308 */ /* 0x001e240000001000 */
[----:B0-----:R-:W-:-:S06]  /*0240*/  IADD3 R4, PT, PT, R6, 0xffffffe, RZ ;  /* 0x0ffffffe06047810 */ /* 0x001fcc0007ffe0ff */
[----:B------:R0:W1:Y:S02]  /*0250*/  F2I.FTZ.U32.TRUNC.NTZ R5, R4 ;  /* 0x0000000400057305 */ /* 0x000064000021f000 */
[----:B0-----:R-:W-:Y:S02]  /*0260*/  MOV R4, RZ ;  /* 0x000000ff00047202 */ /* 0x001fe40000000f00 */
[----:B-1----:R-:W-:-:S05]  /*0270*/  IADD3 R8, PT, PT, RZ, -R5, RZ ;  /* 0x80000005ff087210 */ /* 0x002fca0007ffe0ff */
[----:B------:R-:W-:Y:S01]  /*0280*/  IMAD R9, R8, R7, RZ ;  /* 0x0000000708097224 */ /* 0x000fe200078e02ff */
[----:B------:R-:W-:-:S03]  /*0290*/  IABS R8, UR6 ;  /* 0x0000000600087c13 */ /* 0x000fc60008000000 */
[----:B------:R-:W-:-:S06]  /*02a0*/  IMAD.HI.U32 R5, R5, R9, R4 ;  /* 0x0000000905057227 */ /* 0x000fcc00078e0004 */
[----:B------:R-:W-:-:S05]  /*02b0*/  IMAD.HI.U32 R6, R5, R8, RZ ;  /* 0x0000000805067227 */ /* 0x000fca00078e00ff */
[----:B------:R-:W-:-:S05]  /*02c0*/  IADD3 R5, PT, PT, -R6, RZ, RZ ;  /* 0x000000ff06057210 */ /* 0x000fca0007ffe1ff */
[----:B------:R-:W-:Y:S01]  /*02d0*/  IMAD R4, R7, R5, R8 ;  /* 0x0000000507047224 */ /* 0x000fe200078e0208 */
[----:B------:R-:W-:-:S04]  /*02e0*/  LOP3.LUT R5, R14, UR6, RZ, 0x3c, !PT ;  /* 0x000000060e057c12 */ /* 0x000fc8000f8e3cff */
[----:B------:R-:W-:Y:S01]  /*02f0*/  ISETP.GT.U32.AND P1, PT, R7, R4, PT ;  /* 0x000000040700720c */ /* 0x000fe20003f24070 */
[----:B----4-:R-:W-:Y:S01]  /*0300*/  IMAD R25, R12, UR10, R33 ;  /* 0x0000000a0c197c24 */ /* 0x010fe2000f8e0221 */
[----:B------:R-:W-:-:S04]  /*0310*/  ISETP.LE.AND P4, PT, RZ, UR6, PT ;  /* 0x00000006ff007c0c */ /* 0x000fc8000bf83270 */
[----:B---3--:R-:W-:-:S07]  /*0320*/  ISETP.GE.U32.AND P0, PT, R25, UR16, PT ;  /* 0x0000001019007c0c */ /* 0x008fce000bf06070 */
[-C--:B------:R-:W-:Y:S02]  /*0330*/  @!P1 IADD3 R4, PT, PT, R4, -R7.reuse, RZ ;  /* 0x8000000704049210 */ /* 0x080fe40007ffe0ff */
[----:B------:R-:W-:Y:S02]  /*0340*/  SHF.R.S32.HI R13, RZ, 0x1f, R25 ;  /* 0x0000001fff0d7819 */ /* 0x000fe40000011419 */
[CC--:B------:R-:W-:Y:S02]  /*0350*/  ISETP.GE.U32.AND P3, PT, R4.reuse, R7.reuse, PT ;  /* 0x000000070400720c */ /* 0x0c0fe40003f66070 */
[----:B------:R-:W-:Y:S02]  /*0360*/  ISETP.GE.AND P2, PT, R5, RZ, PT ;  /* 0x000000ff0500720c */ /* 0x000fe40003f46270 */
[----:B------:R-:W-:Y:S02]  /*0370*/  ISETP.GT.U32.AND P5, PT, R7, R4, PT ;  /* 0x000000040700720c */ /* 0x000fe40003fa4070 */
[----:B------:R-:W-:-:S02]  /*0380*/  IADD3 R5, PT, PT, R4, -R7, RZ ;  /* 0x8000000704057210 */ /* 0x000fc40007ffe0ff */
[----:B------:R-:W-:Y:S02]  /*0390*/  ISETP.GE.AND.EX P0, PT, R13, UR17, PT, P0 ;  /* 0x000000110d007c0c */ /* 0x000fe4000bf06300 */
[----:B------:R-:W-:Y:S02]  /*03a0*/  @!P1 IADD3 R6, PT, PT, R6, 0x1, RZ ;  /* 0x0000000106069810 */ /* 0x000fe40007ffe0ff */
[----:B------:R-:W-:Y:S02]  /*03b0*/  SEL R4, R5, R4, !P5 ;  /* 0x0000000405047207 */ /* 0x000fe40006800000 */
[----:B------:R-:W-:Y:S02]  /*03c0*/  IADD3 R5, PT, PT, R25, 0x80, RZ ;  /* 0x0000008019057810 */ /* 0x000fe40007ffe0ff */
[----:B------:R-:W-:Y:S02]  /*03d0*/  @P3 IADD3 R6, PT, PT, R6, 0x1, RZ ;  /* 0x0000000106063810 */ /* 0x000fe40007ffe0ff */
[----:B------:R-:W-:-:S02]  /*03e0*/  ISETP.NE.AND P5, PT, R14, RZ, PT ;  /* 0x000000ff0e00720c */ /* 0x000fc40003fa5270 */
[----:B------:R-:W-:Y:S01]  /*03f0*/  LOP3.LUT R9, RZ, R14, RZ, 0x33, !PT ;  /* 0x0000000eff097212 */ /* 0x000fe200078e33ff */
[----:B------:R-:W0:Y:S01]  /*0400*/  @!P0 LDC.64 R20, c[0x0][0x3a0] ;  /* 0x0000e800ff148b82 */ /* 0x000e220000000a00 */
[----:B------:R-:W-:Y:S02]  /*0410*/  @!P4 IADD3 R4, PT, PT, -R4, RZ, RZ ;  /* 0x000000ff0404c210 */ /* 0x000fe40007ffe1ff */
[----:B------:R-:W-:Y:S02]  /*0420*/  ISETP.GE.U32.AND P1, PT, R5, UR16, PT ;  /* 0x0000001005007c0c */ /* 0x000fe4000bf26070 */
[----:B------:R-:W-:Y:S02]  /*0430*/  SHF.R.S32.HI R23, RZ, 0x1f, R5 ;  /* 0x0000001fff177819 */ /* 0x000fe40000011405 */
[----:B------:R-:W-:Y:S01]  /*0440*/  MOV R8, R6 ;  /* 0x0000000600087202 */ /* 0x000fe20000000f00 */
[----:B------:R-:W1:Y:S01]  /*0450*/  @!P0 LDC.64 R16, c[0x0][0x398] ;  /* 0x0000e600ff108b82 */ /* 0x000e620000000a00 */
[----:B------:R-:W-:-:S02]  /*0460*/  SEL R4, R9, R4, !P5 ;  /* 0x0000000409047207 */ /* 0x000fc40006800000 */
[----:B------:R-:W-:Y:S02]  /*0470*/  ISETP.GE.AND.EX P1, PT, R23, UR17, PT, P1 ;  /* 0x0000001117007c0c */ /* 0x000fe4000bf26310 */
[----:B------:R-:W-:-:S03]  /*0480*/  @!P2 IADD3 R8, PT, PT, -R8, RZ, RZ ;  /* 0x000000ff0808a210 */ /* 0x000fc60007ffe1ff */
[----:B------:R-:W3:Y:S01]  /*0490*/  @!P0 LDC.64 R6, c[0x0][0x3f8] ;  /* 0x0000fe00ff068b82 */ /* 0x000ee20000000a00 */
[----:B------:R-:W-:Y:S01]  /*04a0*/  IMAD R12, R4, 0xa, RZ ;  /* 0x0000000a040c7824 */ /* 0x000fe200078e02ff */
[----:B------:R-:W-:-:S04]  /*04b0*/  SEL R9, R9, R8, !P5 ;  /* 0x0000000809097207 */ /* 0x000fc80006800000 */
[C---:B------:R-:W-:Y:S02]  /*04c0*/  IADD3 R34, P3, PT, R12.reuse, R3, RZ ;  /* 0x000000030c227210 */ /* 0x040fe40007f7e0ff */
[----:B------:R-:W-:Y:S01]  /*04d0*/  SHF.R.S32.HI R3, RZ, 0x1f, R9 ;  /* 0x0000001fff037819 */ /* 0x000fe20000011409 */
[----:B------:R-:W4:Y:S01]  /*04e0*/  @!P1 LDC.64 R18, c[0x0][0x3f8] ;  /* 0x0000fe00ff129b82 */ /* 0x000f220000000a00 */
[----:B------:R-:W-:-:S03]  /*04f0*/  LEA.HI.X.SX32 R35, R12, RZ, 0x1, P3 ;  /* 0x000000ff0c237211 */ /* 0x000fc600018f0eff */
[----:B------:R-:W-:Y:S02]  /*0500*/  IMAD R8, R3, UR18, RZ ;  /* 0x0000001203087c24 */ /* 0x000fe4000f8e02ff */
[----:B------:R-:W-:Y:S01]  /*0510*/  IMAD.WIDE.U32 R34, R9, UR18, R34 ;  /* 0x0000001209227c25 */ /* 0x000fe2000f8e0022 */
[----:B--2---:R-:W-:-:S03]  /*0520*/  ISETP.NE.AND P2, PT, RZ, UR5, PT ;  /* 0x00000005ff007c0c */ /* 0x004fc6000bf45270 */
[----:B------:R-:W-:Y:S01]  /*0530*/  IMAD R37, R9, UR19, R8 ;  /* 0x0000001309257c24 */ /* 0x000fe2000f8e0208 */
[----:B------:R-:W-:Y:S01]  /*0540*/  @!P0 MOV R36, R34 ;  /* 0x0000002200248202 */ /* 0x000fe20000000f00 */
[----:B------:R-:W2:Y:S01]  /*0550*/  LDC.64 R8, c[0x0][0x3a8] ;  /* 0x0000ea00ff087b82 */ /* 0x000ea20000000a00 */
[----:B---3--:R-:W-:Y:S02]  /*0560*/  @!P0 IMAD R12, R13, R6, RZ ;  /* 0x000000060d0c8224 */ /* 0x008fe400078e02ff */
[----:B------:R-:W-:Y:S02]  /*0570*/  IADD3 R37, PT, PT, R35, R37, RZ ;  /* 0x0000002523257210 */ /* 0x000fe40007ffe0ff */
[----:B------:R-:W-:-:S03]  /*0580*/  @!P0 IMAD R3, R25, R7, R12 ;  /* 0x0000000719038224 */ /* 0x000fc600078e020c */
[----:B------:R-:W3:Y:S01]  /*0590*/  @P2 LDC.64 R14, c[0x0][0x3b0] ;  /* 0x0000ec00ff0e2b82 */ /* 0x000ee20000000a00 */
[----:B------:R-:W-:-:S07]  /*05a0*/  @!P0 IMAD.WIDE.U32 R24, R25, R6, R36 ;  /* 0x0000000619188225 */ /* 0x000fce00078e0024 */
[----:B------:R-:W3:Y:S01]  /*05b0*/  @!P1 LDC.64 R6, c[0x0][0x3a0] ;  /* 0x0000e800ff069b82 */ /* 0x000ee20000000a00 */
[----:B------:R-:W-:-:S07]  /*05c0*/  @!P0 IADD3 R25, PT, PT, R25, R3, RZ ;  /* 0x0000000319198210 */ /* 0x000fce0007ffe0ff */
[----:B------:R-:W2:Y:S01]  /*05d0*/  @!P1 LDC.64 R12, c[0x0][0x398] ;  /* 0x0000e600ff0c9b82 */ /* 0x000ea20000000a00 */
[----:B----4-:R-:W-:Y:S01]  /*05e0*/  @!P1 IMAD R22, R23, R18, RZ ;  /* 0x0000001217169224 */ /* 0x010fe200078e02ff */
[----:B------:R-:W-:Y:S02]  /*05f0*/  @!P1 MOV R26, R34 ;  /* 0x00000022001a9202 */ /* 0x000fe40000000f00 */
[----:B------:R-:W-:Y:S02]  /*0600*/  @!P1 MOV R27, R37 ;  /* 0x00000025001b9202 */ /* 0x000fe40000000f00 */
[C---:B------:R-:W-:Y:S02]  /*0610*/  @!P0 SHF.L.U32 R23, R24.reuse, 0x1, RZ ;  /* 0x0000000118178819 */ /* 0x040fe400000006ff */
[----:B------:R-:W-:Y:S01]  /*0620*/  @!P0 SHF.L.U64.HI R24, R24, 0x1, R25 ;  /* 0x0000000118188819 */ /* 0x000fe20000010219 */
[----:B------:R-:W-:Y:S01]  /*0630*/  @!P1 IMAD R25, R5, R19, R22 ;  /* 0x0000001305199224 */ /* 0x000fe200078e0216 */
[----:B0-----:R-:W-:Y:S01]  /*0640*/  @!P0 IADD3 R20, P3, PT, R23, R20, RZ ;  /* 0x0000001417148210 */ /* 0x001fe20007f7e0ff */
[----:B------:R-:W-:Y:S01]  /*0650*/  @!P1 IMAD.WIDE.U32 R18, R5, R18, R26 ;  /* 0x0000001205129225 */ /* 0x000fe200078e001a */
[----:B------:R-:W-:-:S02]  /*0660*/  LOP3.LUT R3, R32, 0xffff, RZ, 0xc0, !PT ;  /* 0x0000ffff20037812 */ /* 0x000fc400078ec0ff */
[----:B------:R-:W-:Y:S02]  /*0670*/  @!P0 IADD3.X R21, PT, PT, R24, R21, RZ, P3, !PT ;  /* 0x0000001518158210 */ /* 0x000fe40001ffe4ff */
[----:B-1----:R-:W-:Y:S02]  /*0680*/  @!P0 IADD3 R16, P3, PT, R23, R16, RZ ;  /* 0x0000001017108210 */ /* 0x002fe40007f7e0ff */
[----:B------:R-:W-:Y:S02]  /*0690*/  @!P1 IADD3 R19, PT, PT, R19, R25, RZ ;  /* 0x0000001913139210 */ /* 0x000fe40007ffe0ff */
[----:B------:R-:W-:Y:S01]  /*06a0*/  @!P1 SHF.L.U32 R5, R18, 0x1, RZ ;  /* 0x0000000112059819 */ /* 0x000fe200000006ff */
[----:B------:R-:W-:Y:S01]  /*06b0*/  IMAD R29, R4, 0xa, R3 ;  /* 0x0000000a041d7824 */ /* 0x000fe200078e0203 */
[----:B------:R-:W-:Y:S02]  /*06c0*/  @!P0 IADD3.X R17, PT, PT, R24, R17, RZ, P3, !PT ;  /* 0x0000001118118210 */ /* 0x000fe40001ffe4ff */
[----:B------:R-:W-:-:S02]  /*06d0*/  @!P1 SHF.L.U64.HI R22, R18, 0x1, R19 ;  /* 0x0000000112169819 */ /* 0x000fc40000010213 */
[C---:B---3--:R-:W-:Y:S02]  /*06e0*/  @!P1 IADD3 R18, P3, PT, R5.reuse, R6, RZ ;  /* 0x0000000605129210 */ /* 0x048fe40007f7e0ff */
[----:B--2---:R-:W-:Y:S01]  /*06f0*/  @!P1 IADD3 R12, P4, PT, R5, R12, RZ ;  /* 0x0000000c050c9210 */ /* 0x004fe20007f9e0ff */
[C---:B------:R-:W-:Y:S01]  /*0700*/  IMAD.WIDE R8, R29.reuse, 0x4, R8 ;  /* 0x000000041d087825 */ /* 0x040fe200078e0208 */
[----:B------:R-:W-:Y:S02]  /*0710*/  @!P1 IADD3.X R19, PT, PT, R22, R7, RZ, P3, !PT ;  /* 0x0000000716139210 */ /* 0x000fe40001ffe4ff */
[----:B------:R-:W-:Y:S02]  /*0720*/  CS2R R6, SRZ ;  /* 0x0000000000067805 */ /* 0x000fe4000001ff00 */
[----:B------:R-:W-:Y:S01]  /*0730*/  MOV R5, RZ ;  /* 0x000000ff00057202 */ /* 0x000fe20000000f00 */
[----:B------:R-:W-:Y:S01]  /*0740*/  @P2 IMAD.WIDE R14, R29, 0x4, R14 ;  /* 0x000000041d0e2825 */ /* 0x000fe200078e020e */
[----:B------:R-:W-:-:S02]  /*0750*/  CS2R R28, SRZ ;  /* 0x00000000001c7805 */ /* 0x000fc4000001ff00 */
[----:B------:R-:W-:Y:S01]  /*0760*/  @!P1 IADD3.X R13, PT, PT, R22, R13, RZ, P4, !PT ;  /* 0x0000000d160d9210 */ /* 0x000fe200027fe4ff */
[----:B------:R-:W5:Y:S04]  /*0770*/  LDG.E.64 R8, desc[UR12][R8.64] ;  /* 0x0000000c08087981 */ /* 0x000f68000c1e1b00 */
[----:B------:R0:W5:Y:S04]  /*0780*/  @!P1 LDG.E R28, desc[UR12][R18.64] ;  /* 0x0000000c121c9981 */ /* 0x000168000c1e1900 */
[----:B------:R0:W5:Y:S04]  /*0790*/  @!P1 LDG.E R5, desc[UR12][R12.64] ;  /* 0x0000000c0c059981 */ /* 0x000168000c1e1900 */
[----:B------:R0:W5:Y:S01]  /*07a0*/  @P2 LDG.E.64 R6, desc[UR12][R14.64] ;  /* 0x0000000c0e062981 */ /* 0x000162000c1e1b00 */
[----:B------:R-:W-:-:S03]  /*07b0*/  MOV R30, RZ ;  /* 0x000000ff001e7202 */ /* 0x000fc60000000f00 */
[----:B------:R0:W5:Y:S04]  /*07c0*/  @!P0 LDG.E R29, desc[UR12][R16.64] ;  /* 0x0000000c101d8981 */ /* 0x000168000c1e1900 */
[----:B------:R0:W5:Y:S01]  /*07d0*/  @!P0 LDG.E R30, desc[UR12][R20.64] ;  /* 0x0000000c141e8981 */ /* 0x000162000c1e1900 */
        /* <DEDUP_REMOVED lines=9> */
[----:B------:R-:W-:Y:S01]  /*0870*/  UISETP.NE.AND UP1, UPT, UR5, URZ, UPT ;  /* 0x000000ff0500728c */ /* 0x000fe2000bf25270 */
[----:B------:R-:W-:Y:S01]  /*0880*/  UMOV UR8, 0x3f800000 ;  /* 0x3f80000000087882 */ /* 0x000fe20000000000 */
[----:B-1----:R-:W-:-:S13]  /*0890*/  @P0 R2UR UR4, R10 ;  /* 0x000000000a0402ca */ /* 0x002fda00000e0000 */
[----:B------:R-:W-:Y:S01]  /*08a0*/  @UP0 UMOV UR8, UR4 ;  /* 0x0000000400080c82 */ /* 0x000fe20008000000 */
[----:B0-----:R-:W-:Y:S05]  /*08b0*/  BRA.U UP1, `(.L_x_500) ;  /* 0x0000000101947547 */ /* 0x001fea000b800000 */
[--C-:B-----5:R-:W-:Y:S02]  /*08c0*/  HADD2.F32 R12, -RZ, R30.reuse.H0_H0 ;  /* 0x2000001eff0c7230 */ /* 0x120fe40000004100 */
[----:B------:R-:W-:Y:S02]  /*08d0*/  HADD2.F32 R13, -RZ, R30.H1_H1 ;  /* 0x3000001eff0d7230 */ /* 0x000fe40000004100 */
[--C-:B------:R-:W-:Y:S02]  /*08e0*/  HADD2.F32 R11, -RZ, R29.reuse.H0_H0 ;  /* 0x2000001dff0b7230 */ /* 0x100fe40000004100 */
[----:B------:R-:W-:Y:S01]  /*08f0*/  FADD.FTZ R12, R12, -UR14 ;  /* 0x8000000e0c0c7e21 */ /* 0x000fe20008010000 */
[----:B------:R-:W-:Y:S02]  /*0900*/  HADD2.F32 R10, -RZ, R29.H1_H1 ;  /* 0x3000001dff0a7230 */ /* 0x000fe40000004100 */
[----:B------:R-:W-:Y:S01]  /*0910*/  FADD.FTZ R13, R13, -UR14 ;  /* 0x8000000e0d0d7e21 */ /* 0x000fe20008010000 */
[----:B------:R-:W-:-:S02]  /*0920*/  HADD2.F32 R18, -RZ, R28.H0_H0 ;  /* 0x2000001cff127230 */ /* 0x000fc40000004100 */
[----:B------:R-:W-:Y:S01]  /*0930*/  FMUL.FTZ R17, R8, R11 ;  /* 0x0000000b08117220 */ /* 0x000fe20000410000 */
[----:B------:R-:W-:Y:S01]  /*0940*/  FMUL.FTZ R12, R12, UR8 ;  /* 0x000000080c0c7c20 */ /* 0x000fe20008410000 */
[----:B------:R-:W-:Y:S01]  /*0950*/  FMUL.FTZ R14, R9, R10 ;  /* 0x0000000a090e7220 */ /* 0x000fe20000410000 */
[----:B------:R-:W-:Y:S01]  /*0960*/  FMUL.FTZ R15, R13, UR8 ;  /* 0x000000080d0f7c20 */ /* 0x000fe20008410000 */
[----:B------:R-:W-:Y:S01]  /*0970*/  FADD.FTZ R19, RZ, R17 ;  /* 0x00000011ff137221 */ /* 0x000fe20000010000 */
[----:B------:R-:W-:Y:S01]  /*0980*/  FFMA.FTZ R16, R12, R17, RZ ;  /* 0x000000110c107223 */ /* 0x000fe200000100ff */
[----:B------:R-:W-:Y:S02]  /*0990*/  HADD2.F32 R13, -RZ, R5.H0_H0 ;  /* 0x20000005ff0d7230 */ /* 0x000fe40000004100 */
[----:B------:R-:W-:Y:S01]  /*09a0*/  FADD.FTZ R18, R18, -UR14 ;  /* 0x8000000e12127e21 */ /* 0x000fe20008010000 */
[----:B------:R-:W-:Y:S01]  /*09b0*/  FADD.FTZ R19, R14, R19 ;  /* 0x000000130e137221 */ /* 0x000fe20000010000 */
[----:B------:R-:W-:Y:S01]  /*09c0*/  FFMA.FTZ R16, R15, R14, R16 ;  /* 0x0000000e0f107223 */ /* 0x000fe20000010010 */
[----:B------:R-:W-:-:S02]  /*09d0*/  HADD2.F32 R14, -RZ, R28.H1_H1 ;  /* 0x3000001cff0e7230 */ /* 0x000fc40000004100 */
[----:B------:R-:W-:Y:S01]  /*09e0*/  FMUL.FTZ R21, R18, UR8 ;  /* 0x0000000812157c20 */ /* 0x000fe20008410000 */
[----:B------:R-:W-:Y:S01]  /*09f0*/  FMUL.FTZ R20, R8, R13 ;  /* 0x0000000d08147220 */ /* 0x000fe20000410000 */
[----:B------:R-:W-:Y:S02]  /*0a00*/  HADD2.F32 R18, -RZ, R5.H1_H1 ;  /* 0x30000005ff127230 */ /* 0x000fe40000004100 */
[----:B------:R-:W-:Y:S01]  /*0a10*/  FFMA.FTZ R12, R11, R12, RZ ;  /* 0x0000000c0b0c7223 */ /* 0x000fe200000100ff */
[----:B------:R-:W-:Y:S01]  /*0a20*/  FADD.FTZ R14, R14, -UR14 ;  /* 0x8000000e0e0e7e21 */ /* 0x000fe20008010000 */
[----:B------:R-:W-:Y:S01]  /*0a30*/  FADD.FTZ R17, R19, R20 ;  /* 0x0000001413117221 */ /* 0x000fe20000010000 */
[----:B------:R-:W-:Y:S01]  /*0a40*/  FFMA.FTZ R22, R21, R20, R16 ;  /* 0x0000001415167223 */ /* 0x000fe20000010010 */
[----:B------:R-:W-:Y:S01]  /*0a50*/  FADD.FTZ R16, RZ, R11 ;  /* 0x0000000bff107221 */ /* 0x000fe20000010000 */
[----:B------:R-:W-:Y:S01]  /*0a60*/  FMUL.FTZ R20, R9, R18 ;  /* 0x0000001209147220 */ /* 0x000fe20000410000 */
[----:B------:R-:W-:Y:S01]  /*0a70*/  FFMA.FTZ R23, R10, R15, RZ ;  /* 0x0000000f0a177223 */ /* 0x000fe200000100ff */
[----:B------:R-:W-:Y:S01]  /*0a80*/  FMUL.FTZ R19, R14, UR8 ;  /* 0x000000080e137c20 */ /* 0x000fe20008410000 */
        /* <DEDUP_REMOVED lines=8> */
.L_x_500:
[--C-:B-----5:R-:W-:Y:S02]  /*0b10*/  HADD2.F32 R10, -RZ, R30.reuse.H0_H0 ;  /* 0x2000001eff0a7230 */ /* 0x120fe40000004100 */
[----:B------:R-:W-:Y:S02]  /*0b20*/  HADD2.F32 R12, -RZ, R30.H1_H1 ;  /* 0x3000001eff0c7230 */ /* 0x000fe40000004100 */
[--C-:B------:R-:W-:Y:S02]  /*0b30*/  HADD2.F32 R13, -RZ, R28.reuse.H0_H0 ;  /* 0x2000001cff0d7230 */ /* 0x100fe40000004100 */
[----:B------:R-:W-:Y:S01]  /*0b40*/  FADD.FTZ R10, R10, -UR14 ;  /* 0x8000000e0a0a7e21 */ /* 0x000fe20008010000 */
[----:B------:R-:W-:Y:S02]  /*0b50*/  HADD2.F32 R26, -RZ, R29.H0_H0 ;  /* 0x2000001dff1a7230 */ /* 0x000fe40000004100 */
[----:B------:R-:W-:Y:S02]  /*0b60*/  HADD2.F32 R25, -RZ, R5.H1_H1 ;  /* 0x30000005ff197230 */ /* 0x000fe40000004100 */
[----:B------:R-:W-:Y:S01]  /*0b70*/  FMUL.FTZ R11, R10, UR8 ;  /* 0x000000080a0b7c20 */ /* 0x000fe20008410000 */
[----:B------:R-:W-:Y:S01]  /*0b80*/  FADD.FTZ R10, R12, -UR14 ;  /* 0x8000000e0c0a7e21 */ /* 0x000fe20008010000 */
[----:B------:R-:W-:-:S02]  /*0b90*/  HADD2.F32 R12, -RZ, R28.H1_H1 ;  /* 0x3000001cff0c7230 */ /* 0x000fc40000004100 */
[----:B------:R-:W-:Y:S01]  /*0ba0*/  FADD.FTZ R13, R13, -UR14 ;  /* 0x8000000e0d0d7e21 */ /* 0x000fe20008010000 */
[--C-:B------:R-:W-:Y:S01]  /*0bb0*/  FFMA.FTZ R17, R8, R11, R6.reuse ;  /* 0x0000000b08117223 */ /* 0x100fe20000010006 */
[----:B------:R-:W-:Y:S01]  /*0bc0*/  FMUL.FTZ R10, R10, UR8 ;  /* 0x000000080a0a7c20 */ /* 0x000fe20008410000 */
[----:B------:R-:W-:Y:S02]  /*0bd0*/  FADD.FTZ R12, R12, -UR14 ;  /* 0x8000000e0c0c7e21 */ /* 0x000fe40008010000 */
[----:B------:R-:W-:Y:S01]  /*0be0*/  FMUL.FTZ R18, R17, -1.4426950216293334961 ;  /* 0xbfb8aa3b11127820 */ /* 0x000fe20000410000 */
[--C-:B------:R-:W-:Y:S01]  /*0bf0*/  FFMA.FTZ R15, R9, R10, R7.reuse ;  /* 0x0000000a090f7223 */ /* 0x100fe20000010007 */
[----:B------:R-:W-:Y:S01]  /*0c00*/  FMUL.FTZ R13, R13, UR8 ;  /* 0x000000080d0d7c20 */ /* 0x000fe20008410000 */
[----:B------:R-:W-:Y:S02]  /*0c10*/  FMUL.FTZ R16, R12, UR8 ;  /* 0x000000080c107c20 */ /* 0x000fe40008410000 */
[----:B------:R-:W-:Y:S01]  /*0c20*/  FMUL.FTZ R20, R15, -1.4426950216293334961 ;  /* 0xbfb8aa3b0f147820 */ /* 0x000fe20000410000 */
[----:B------:R-:W0:Y:S01]  /*0c30*/  MUFU.EX2 R18, R18 ;  /* 0x0000001200127308 */ /* 0x000e220000000800 */
[----:B------:R-:W-:Y:S01]  /*0c40*/  FFMA.FTZ R14, R8, R13, R6 ;  /* 0x0000000d080e7223 */ /* 0x000fe20000010006 */
[----:B------:R-:W-:-:S03]  /*0c50*/  FFMA.FTZ R12, R9, R16, R7 ;  /* 0x00000010090c7223 */ /* 0x000fc60000010007 */
[----:B------:R-:W1:Y:S01]  /*0c60*/  MUFU.EX2 R20, R20 ;  /* 0x0000001400147308 */ /* 0x000e620000000800 */
[----:B------:R-:W-:Y:S01]  /*0c70*/  FMUL.FTZ R21, R14, -1.4426950216293334961 ;  /* 0xbfb8aa3b0e157820 */ /* 0x000fe20000410000 */
[----:B------:R-:W-:-:S05]  /*0c80*/  FMUL.FTZ R22, R12, -1.4426950216293334961 ;  /* 0xbfb8aa3b0c167820 */ /* 0x000fca0000410000 */
[----:B------:R-:W2:Y:S01]  /*0c90*/  MUFU.EX2 R21, R21 ;  /* 0x0000001500157308 */ /* 0x000ea20000000800 */
[----:B0-----:R-:W-:-:S03]  /*0ca0*/  FADD.FTZ R19, R18, 1 ;  /* 0x3f80000012137421 */ /* 0x001fc60000010000 */
[----:B------:R-:W0:Y:S01]  /*0cb0*/  MUFU.EX2 R22, R22 ;  /* 0x0000001600167308 */ /* 0x000e220000000800 */
[----:B-1----:R-:W-:-:S03]  /*0cc0*/  FADD.FTZ R18, R20, 1 ;  /* 0x3f80000014127421 */ /* 0x002fc60000010000 */
[----:B------:R-:W1:Y:S01]  /*0cd0*/  MUFU.RCP R19, R19 ;  /* 0x0000001300137308 */ /* 0x000e620000001000 */
[----:B--2---:R-:W-:Y:S01]  /*0ce0*/  FADD.FTZ R23, R21, 1 ;  /* 0x3f80000015177421 */ /* 0x004fe20000010000 */
[----:B------:R-:W-:-:S06]  /*0cf0*/  HADD2.F32 R21, -RZ, R29.H1_H1 ;  /* 0x3000001dff157230 */ /* 0x000fcc0000004100 */
[----:B------:R-:W2:Y:S01]  /*0d00*/  MUFU.RCP R18, R18 ;  /* 0x0000001200127308 */ /* 0x000ea20000001000 */
[----:B0-----:R-:W-:-:S07]  /*0d10*/  FADD.FTZ R24, R22, 1 ;  /* 0x3f80000016187421 */ /* 0x001fce0000010000 */
[----:B------:R-:W0:Y:S01]  /*0d20*/  MUFU.RCP R23, R23 ;  /* 0x0000001700177308 */ /* 0x000e220000001000 */
[----:B-1----:R-:W-:Y:S01]  /*0d30*/  FADD.FTZ R20, -R19, 1 ;  /* 0x3f80000013147421 */ /* 0x002fe20000010100 */
[----:B------:R-:W-:-:S03]  /*0d40*/  FMUL.FTZ R19, R26, R19 ;  /* 0x000000131a137220 */ /* 0x000fc60000410000 */
[----:B------:R-:W-:-:S03]  /*0d50*/  FFMA.FTZ R20, R17, R20, 1 ;  /* 0x3f80000011147423 */ /* 0x000fc60000010014 */
[----:B------:R-:W1:Y:S01]  /*0d60*/  MUFU.RCP R24, R24 ;  /* 0x0000001800187308 */ /* 0x000e620000001000 */
[----:B--2---:R-:W-:Y:S01]  /*0d70*/  FADD.FTZ R22, -R18, 1 ;  /* 0x3f80000012167421 */ /* 0x004fe20000010100 */
[----:B------:R-:W-:-:S03]  /*0d80*/  FMUL.FTZ R18, R21, R18 ;  /* 0x0000001215127220 */ /* 0x000fc60000410000 */
[----:B------:R-:W-:Y:S01]  /*0d90*/  FFMA.FTZ R17, R15, R22, 1 ;  /* 0x3f8000000f117423 */ /* 0x000fe20000010016 */
[----:B------:R-:W-:Y:S01]  /*0da0*/  FMUL.FTZ R15, R19, R20 ;  /* 0x00000014130f7220 */ /* 0x000fe20000410000 */
[----:B------:R-:W-:Y:S02]  /*0db0*/  HADD2.F32 R20, -RZ, R5.H0_H0 ;  /* 0x20000005ff147230 */ /* 0x000fe40000004100 */
[----:B0-----:R-:W-:-:S03]  /*0dc0*/  FADD.FTZ R19, -R23, 1 ;  /* 0x3f80000017137421 */ /* 0x001fc60000010100 */
[----:B------:R-:W-:Y:S01]  /*0dd0*/  FMUL.FTZ R23, R20, R23 ;  /* 0x0000001714177220 */ /* 0x000fe20000410000 */
[----:B------:R-:W-:Y:S01]  /*0de0*/  FFMA.FTZ R22, R14, R19, 1 ;  /* 0x3f8000000e167423 */ /* 0x000fe20000010013 */
[----:B------:R-:W-:Y:S01]  /*0df0*/  FMUL.FTZ R20, R8, R15 ;  /* 0x0000000f08147220 */ /* 0x000fe20000410000 */
[----:B------:R-:W-:Y:S01]  /*0e00*/  FMUL.FTZ R14, R18, R17 ;  /* 0x00000011120e7220 */ /* 0x000fe20000410000 */
[----:B-1----:R-:W-:Y:S01]  /*0e10*/  FMUL.FTZ R21, R25, R24 ;  /* 0x0000001819157220 */ /* 0x002fe20000410000 */
[----:B------:R-:W-:Y:S01]  /*0e20*/  FADD.FTZ R25, -R24, 1 ;  /* 0x3f80000018197421 */ /* 0x000fe20000010100 */
[----:B------:R-:W-:Y:S01]  /*0e30*/  FFMA.FTZ R19, R11, R20, RZ ;  /* 0x000000140b137223 */ /* 0x000fe200000100ff */
[----:B------:R-:W-:Y:S01]  /*0e40*/  FMUL.FTZ R18, R23, R22 ;  /* 0x0000001617127220 */ /* 0x000fe20000410000 */
[----:B------:R-:W-:Y:S01]  /*0e50*/  FMUL.FTZ R17, R9, R14 ;  /* 0x0000000e09117220 */ /* 0x000fe20000410000 */
[----:B------:R-:W-:Y:S01]  /*0e60*/  FFMA.FTZ R12, R12, R25, 1 ;  /* 0x3f8000000c0c7423 */ /* 0x000fe20000010019 */
[----:B------:R-:W-:Y:S01]  /*0e70*/  FADD.FTZ R20, RZ, R20 ;  /* 0x00000014ff147221 */ /* 0x000fe20000010000 */
[----:B------:R-:W-:-:S02]  /*0e80*/  FMUL.FTZ R23, R8, R18 ;  /* 0x0000001208177220 */ /* 0x000fc40000410000 */
[----:B------:R-:W-:Y:S01]  /*0e90*/  FMUL.FTZ R21, R21, R12 ;  /* 0x0000000c15157220 */ /* 0x000fe20000410000 */
[----:B------:R-:W-:Y:S01]  /*0ea0*/  FFMA.FTZ R12, R10, R17, R19 ;  /* 0x000000110a0c7223 */ /* 0x000fe20000010013 */
[----:B------:R-:W-:Y:S02]  /*0eb0*/  FADD.FTZ R20, R17, R20 ;  /* 0x0000001411147221 */ /* 0x000fe40000010000 */
[----:B------:R-:W-:Y:S01]  /*0ec0*/  FMUL.FTZ R19, R9, R21 ;  /* 0x0000001509137220 */ /* 0x000fe20000410000 */
[----:B------:R-:W-:Y:S01]  /*0ed0*/  FFMA.FTZ R17, R13, R23, R12 ;  /* 0x000000170d117223 */ /* 0x000fe2000001000c */
[----:B------:R-:W-:Y:S01]  /*0ee0*/  FADD.FTZ R20, R20, R23 ;  /* 0x0000001714147221 */ /* 0x000fe20000010000 */
[----:B------:R-:W-:Y:S01]  /*0ef0*/  FFMA.FTZ R12, R11, R15, RZ ;  /* 0x0000000f0b0c7223 */ /* 0x000fe200000100ff */
[----:B------:R-:W-:Y:S01]  /*0f00*/  FADD.FTZ R15, RZ, R15 ;  /* 0x0000000fff0f7221 */ /* 0x000fe20000010000 */
[----:B------:R-:W-:Y:S01]  /*0f10*/  FFMA.FTZ R17, R16, R19, R17 ;  /* 0x0000001310117223 */ /* 0x000fe20000010011 */
[----:B------:R-:W-:Y:S01]  /*0f20*/  FADD.FTZ R11, R19, R20 ;  /* 0x00000014130b7221 */ /* 0x000fe20000010000 */
[----:B------:R-:W-:Y:S01]  /*0f30*/  FFMA.FTZ R19, R10, R14, RZ ;  /* 0x0000000e0a137223 */ /* 0x000fe200000100ff */
[----:B------:R-:W-:Y:S01]  /*0f40*/  FADD.FTZ R10, RZ, R14 ;  /* 0x0000000eff0a7221 */ /* 0x000fe20000010000 */
[----:B------:R-:W-:Y:S01]  /*0f50*/  FFMA.FTZ R12, R13, R18, R12 ;  /* 0x000000120d0c7223 */ /* 0x000fe2000001000c */
[----:B------:R-:W-:Y:S01]  /*0f60*/  FADD.FTZ R14, R15, R18 ;  /* 0x000000120f0e7221 */ /* 0x000fe20000010000 */
[----:B------:R-:W-:Y:S01]  /*0f70*/  FFMA.FTZ R13, R16, R21, R19 ;  /* 0x00000015100d7223 */ /* 0x000fe20000010013 */
[----:B------:R-:W-:-:S07]  /*0f80*/  FADD.FTZ R15, R10, R21 ;  /* 0x000000150a0f7221 */ /* 0x000fce0000010000 */
.L_x_501:
[----:B------:R-:W-:Y:S01]  /*0f90*/  MOV R16, R11 ;  /* 0x0000000b00107202 */ /* 0x000fe20000000f00 */
        /* <DEDUP_REMOVED lines=43> */
.L_x_503:
[----:B------:R-:W-:Y:S05]  /*1250*/  BSYNC.RECONVERGENT B0 ;  /* 0x0000000000007941 */ /* 0x000fea0003800200 */
.L_x_502:
[----:B------:R-:W-:Y:S06]  /*1260*/  BAR.SYNC.DEFER_BLOCKING 0x0 ;  /* 0x0000000000007b1d */ /* 0x000fec0000010000 */
[----:B------:R-:W-:Y:S04]  /*1270*/  BSSY.RECONVERGENT B0, `(.L_x_504) ;  /* 0x0000033000007945 */ /* 0x000fe80003800200 */
[----:B------:R-:W-:Y:S05]  /*1280*/  @P0 BRA `(.L_x_505) ;  /* 0x0000000000c40947 */ /* 0x000fea0003800000 */
[----:B------:R-:W-:-:S09]  /*1290*/  ULEA UR4, UR9, UR5, 0x18 ;  /* 0x0000000509047291 */ /* 0x000fd2000f8ec0ff */
[----:B-1-3--:R-:W1:Y:S04]  /*12a0*/  LDS.128 R16, [UR4+0x20] ;  /* 0x00002004ff107984 */ /* 0x00ae680008000c00 */
[----:B--2---:R-:W2:Y:S01]  /*12b0*/  LDS.128 R20, [UR4+0x30] ;  /* 0x00003004ff147984 */ /* 0x004ea20008000c00 */
[----:B-1----:R-:W-:Y:S01]  /*12c0*/  FADD.FTZ R25, R10, R16 ;  /* 0x000000100a197221 */ /* 0x002fe20000010000 */
[----:B0-----:R-:W-:-:S03]  /*12d0*/  FADD.FTZ R10, R11, R17 ;  /* 0x000000110b0a7221 */ /* 0x001fc60000010000 */
[----:B------:R-:W-:Y:S01]  /*12e0*/  FADD.FTZ R11, R25, R18 ;  /* 0x00000012190b7221 */ /* 0x000fe20000010000 */
[----:B------:R-:W-:Y:S01]  /*12f0*/  FADD.FTZ R10, R10, R19 ;  /* 0x000000130a0a7221 */ /* 0x000fe20000010000 */
[----:B------:R-:W0:Y:S02]  /*1300*/  LDS.128 R24, [UR4+0x40] ;  /* 0x00004004ff187984 */ /* 0x000e240008000c00 */
[----:B--2---:R-:W-:Y:S01]  /*1310*/  FADD.FTZ R11, R11, R20 ;  /* 0x000000140b0b7221 */ /* 0x004fe20000010000 */
[----:B------:R-:W-:Y:S01]  /*1320*/  FADD.FTZ R10, R10, R21 ;  /* 0x000000150a0a7221 */ /* 0x000fe20000010000 */
[----:B------:R-:W1:Y:S02]  /*1330*/  LDS.128 R16, [UR4+0x50] ;  /* 0x00005004ff107984 */ /* 0x000e640008000c00 */
        /* <DEDUP_REMOVED lines=26> */
[----:B------:R-:W-:-:S03]  /*14e0*/  FADD.FTZ R16, R10, R19 ;  /* 0x000000130a107221 */ /* 0x000fc60000010000 */
[----:B--2---:R-:W-:Y:S01]  /*14f0*/  FADD.FTZ R17, R11, R20 ;  /* 0x000000140b117221 */ /* 0x004fe20000010000 */
[----:B------:R-:W-:Y:S01]  /*1500*/  FADD.FTZ R16, R16, R21 ;  /* 0x0000001510107221 */ /* 0x000fe20000010000 */
[----:B------:R-:W1:Y:S02]  /*1510*/  LDS.64 R10, [UR4+0xb0] ;  /* 0x0000b004ff0a7984 */ /* 0x000e640008000a00 */
        /* <DEDUP_REMOVED lines=8> */
.L_x_505:
[----:B------:R-:W-:Y:S05]  /*15a0*/  BSYNC.RECONVERGENT B0 ;  /* 0x0000000000007941 */ /* 0x000fea0003800200 */
.L_x_504:
        /* <DEDUP_REMOVED lines=20> */
[----:B------:R-:W-:-:S02]  /*16f0*/  FADD.FTZ R20, R20, R27 ;  /* 0x0000001b14147221 */ /* 0x000fc40000010000 */
[----:B-1----:R-:W-:Y:S01]  /*1700*/  FADD.FTZ R39, R39, R16 ;  /* 0x0000001027277221 */ /* 0x002fe20000010000 */
[----:B------:R-:W-:Y:S01]  /*1710*/  FADD.FTZ R22, R22, R17 ;  /* 0x0000001116167221 */ /* 0x000fe20000010000 */
[----:B------:R-:W-:Y:S01]  /*1720*/  FADD.FTZ R21, R21, R18 ;  /* 0x0000001215157221 */ /* 0x000fe20000010000 */
[----:B------:R-:W-:Y:S02]  /*1730*/  FADD.FTZ R24, R20, R19 ;  /* 0x0000001314187221 */ /* 0x000fe40000010000 */
[----:B------:R-:W1:Y:S01]  /*1740*/  LDS.128 R16, [R38+0x1e0] ;  /* 0x0001e00026107984 */ /* 0x000e620000000c00 */
[----:B--2---:R-:W-:Y:S01]  /*1750*/  FADD.FTZ R39, R39, R12 ;  /* 0x0000000c27277221 */ /* 0x004fe20000010000 */
[----:B------:R-:W-:Y:S01]  /*1760*/  FADD.FTZ R12, R22, R13 ;  /* 0x0000000d160c7221 */ /* 0x000fe20000010000 */
[----:B------:R-:W-:Y:S01]  /*1770*/  FADD.FTZ R13, R21, R14 ;  /* 0x0000000e150d7221 */ /* 0x000fe20000010000 */
[----:B------:R-:W-:Y:S01]  /*1780*/  FADD.FTZ R24, R24, R15 ;  /* 0x0000000f18187221 */ /* 0x000fe20000010000 */
        /* <DEDUP_REMOVED lines=10> */
.L_x_508:
        /* <DEDUP_REMOVED lines=180> */
[----:B------:R-:W1:Y:S01]  /*2370*/  LDS.128 R16, [R24+0xbe0] ;  /* 0x000be00018107984 */ /* 0x000e620000000c00 */
[----:B------:R-:W-:Y:S01]  /*2380*/  FADD.FTZ R23, R21, R14 ;  /* 0x0000000e15177221 */ /* 0x000fe20000010000 */
[----:B------:R-:W-:-:S02]  /*2390*/  FADD.FTZ R26, R26, R15 ;  /* 0x0000000f1a1a7221 */ /* 0x000fc40000010000 */
        /* <DEDUP_REMOVED lines=9> */
[----:B------:R-:W-:-:S03]  /*2430*/  FADD.FTZ R26, R26, R15 ;  /* 0x0000000f1a1a7221 */ /* 0x000fc60000010000 */
        /* <DEDUP_REMOVED lines=9> */
[----:B------:R-:W-:Y:S01]  /*24d0*/  FADD.FTZ R15, R26, R23 ;  /* 0x000000171a0f7221 */ /* 0x000fe20000010000 */
[----:B------:R-:W-:Y:S06]  /*24e0*/  BRA.U UP0, `(.L_x_508) ;  /* 0xfffffff100d07547 */ /* 0x000fec000b83ffff */
.L_x_507:
[----:B------:R-:W-:Y:S05]  /*24f0*/  BSYNC.RECONVERGENT B0 ;  /* 0x0000000000007941 */ /* 0x000fea0003800200 */
.L_x_506:
[----:B------:R-:W4:Y:S01]  /*2500*/  LDC R22, c[0x0][0x370] ;  /* 0x0000dc00ff167b82 */ /* 0x000f220000000800 */
[----:B------:R-:W-:Y:S01]  /*2510*/  BSSY.RECONVERGENT B0, `(.L_x_509) ;  /* 0x000001e000007945 */ /* 0x000fe20003800200 */
[----:B----4-:R-:W-:-:S03]  /*2520*/  ISETP.GE.U32.AND P1, PT, R22, 0x2, PT ;  /* 0x000000021600780c */ /* 0x010fc60003f26070 */
[----:B------:R-:W-:Y:S10]  /*2530*/  @P3 BRA `(.L_x_510) ;  /* 0x00000000006c3947 */ /* 0x000ff40003800000 */
[----:B-1-3--:R-:W1:Y:S08]  /*2540*/  LDC.64 R16, c[0x0][0x3f8] ;  /* 0x0000fe00ff107b82 */ /* 0x00ae700000000a00 */
[----:B------:R-:W3:Y:S01]  /*2550*/  LDC.64 R24, c[0x0][0x3d8] ;  /* 0x0000f600ff187b82 */ /* 0x000ee20000000a00 */
[----:B-1----:R-:W-:Y:S01]  /*2560*/  IMAD.WIDE.U32 R18, R16, 0x3, RZ ;  /* 0x0000000310127825 */ /* 0x002fe200078e00ff */
[----:B------:R-:W-:-:S04]  /*2570*/  LEA R23, R17, R17, 0x1 ;  /* 0x0000001111177211 */ /* 0x000fc800078e08ff */
[----:B------:R-:W-:Y:S01]  /*2580*/  IADD3 R23, PT, PT, R19, R23, RZ ;  /* 0x0000001713177210 */ /* 0x000fe20007ffe0ff */
[----:B------:R-:W-:-:S03]  /*2590*/  IMAD R19, R4, 0x5, R0 ;  /* 0x0000000504137824 */ /* 0x000fc600078e0200 */
[----:B------:R-:W-:Y:S01]  /*25a0*/  LEA.HI R18, P2, R23, R18, RZ, 0x1 ;  /* 0x0000001217127211 */ /* 0x000fe200078508ff */
[----:B---3--:R-:W-:-:S03]  /*25b0*/  IMAD.WIDE R24, R19, 0x4, R24 ;  /* 0x0000000413187825 */ /* 0x008fc600078e0218 */
[----:B------:R-:W-:Y:S02]  /*25c0*/  IADD3.X R23, PT, PT, RZ, R23, RZ, P2, !PT ;  /* 0x00000017ff177210 */ /* 0x000fe400017fe4ff */
[----:B------:R-:W-:Y:S01]  /*25d0*/  LEA.HI R27, P2, R17, R16, RZ, 0x1 ;  /* 0x00000010111b7211 */ /* 0x000fe200078508ff */
[----:B------:R4:W-:Y:S01]  /*25e0*/  REDG.E.ADD.F32.FTZ.RN.STRONG.GPU desc[UR12][R24.64], R12 ;  /* 0x0000000c180079a6 */ /* 0x0009e2000c12f30c */
[C---:B------:R-:W-:Y:S02]  /*25f0*/  SHF.L.U32 R21, R18.reuse, 0x1, RZ ;  /* 0x0000000112157819 */ /* 0x040fe400000006ff */
[----:B------:R-:W-:Y:S02]  /*2600*/  SHF.L.U32 R19, R27, 0x1, RZ ;  /* 0x000000011b137819 */ /* 0x000fe400000006ff */
[----:B------:R-:W-:Y:S02]  /*2610*/  SHF.L.U64.HI R23, R18, 0x1, R23 ;  /* 0x0000000112177819 */ /* 0x000fe40000010217 */
[----:B------:R-:W-:-:S02]  /*2620*/  IADD3.X R4, PT, PT, RZ, R17, RZ, P2, !PT ;  /* 0x00000011ff047210 */ /* 0x000fc400017fe4ff */
[----:B------:R-:W-:Y:S02]  /*2630*/  LOP3.LUT R19, R19, 0xfffffffc, RZ, 0xc0, !PT ;  /* 0xfffffffc13137812 */ /* 0x000fe400078ec0ff */
[----:B------:R-:W-:Y:S02]  /*2640*/  LEA R18, P3, R16, R24, 0x2 ;  /* 0x0000001810127211 */ /* 0x000fe400078610ff */
[----:B------:R-:W-:Y:S02]  /*2650*/  LOP3.LUT R21, R21, 0xfffffffc, RZ, 0xc0, !PT ;  /* 0xfffffffc15157812 */ /* 0x000fe400078ec0ff */
[----:B------:R-:W-:Y:S02]  /*2660*/  SHF.L.U64.HI R27, R27, 0x1, R4 ;  /* 0x000000011b1b7819 */ /* 0x000fe40000010204 */
[----:B--2---:R-:W-:Y:S02]  /*2670*/  IADD3 R20, P2, PT, R24, R19, RZ ;  /* 0x0000001318147210 */ /* 0x004fe40007f5e0ff */
[----:B------:R-:W-:-:S02]  /*2680*/  LEA.HI.X R19, R16, R25, R17, 0x2, P3 ;  /* 0x0000001910137211 */ /* 0x000fc400018f1411 */
[----:B------:R-:W-:Y:S02]  /*2690*/  IADD3 R16, P3, PT, R24, R21, RZ ;  /* 0x0000001518107210 */ /* 0x000fe40007f7e0ff */
[C---:B------:R-:W-:Y:S02]  /*26a0*/  IADD3.X R21, PT, PT, R25.reuse, R27, RZ, P2, !PT ;  /* 0x0000001b19157210 */ /* 0x040fe400017fe4ff */
[----:B------:R-:W-:-:S03]  /*26b0*/  IADD3.X R17, PT, PT, R25, R23, RZ, P3, !PT ;  /* 0x0000001719117210 */ /* 0x000fc60001ffe4ff */
[----:B------:R4:W-:Y:S04]  /*26c0*/  REDG.E.ADD.F32.FTZ.RN.STRONG.GPU desc[UR12][R20.64], R13 ;  /* 0x0000000d140079a6 */ /* 0x0009e8000c12f30c */
[----:B------:R4:W-:Y:S04]  /*26d0*/  REDG.E.ADD.F32.FTZ.RN.STRONG.GPU desc[UR12][R18.64], R14 ;  /* 0x0000000e120079a6 */ /* 0x0009e8000c12f30c */
[----:B------:R4:W-:Y:S02]  /*26e0*/  REDG.E.ADD.F32.FTZ.RN.STRONG.GPU desc[UR12][R16.64], R15 ;  /* 0x0000000f100079a6 */ /* 0x0009e4000c12f30c */
.L_x_510:
[----:B------:R-:W-:Y:S05]  /*26f0*/  BSYNC.RECONVERGENT B0 ;  /* 0x0000000000007941 */ /* 0x000fea0003800200 */
.L_x_509:
[----:B------:R-:W-:Y:S05]  /*2700*/  @!P1 BRA `(.L_x_511) ;  /* 0x0000000800b09947 */ /* 0x000fea0003800000 */
[----:B----4-:R-:W4:Y:S01]  /*2710*/  LDC.64 R12, c[0x0][0x3d0] ;  /* 0x0000f400ff0c7b82 */ /* 0x010f220000000a00 */
[----:B------:R-:W-:Y:S02]  /*2720*/  LOP3.LUT R4, R31, 0x1, RZ, 0xc0, !PT ;  /* 0x000000011f047812 */ /* 0x000fe400078ec0ff */
[----:B------:R-:W-:-:S03]  /*2730*/  ISETP.GE.U32.AND P2, PT, R22, 0x8, PT ;  /* 0x000000081600780c */ /* 0x000fc60003f46070 */
[----:B-1----:R-:W-:-:S04]  /*2740*/  IMAD R17, R4, UR11, RZ ;  /* 0x0000000b04117c24 */ /* 0x002fc8000f8e02ff */
[----:B------:R-:W-:-:S05]  /*2750*/  IMAD R4, R17, R22, RZ ;  /* 0x0000001611047224 */ /* 0x000fca00078e02ff */
[----:B------:R-:W-:-:S05]  /*2760*/  SHF.L.U32 R15, R4, 0x1, RZ ;  /* 0x00000001040f7819 */ /* 0x000fca00000006ff */
[----:B----4-:R-:W-:Y:S01]  /*2770*/  IMAD.WIDE R12, R15, 0x4, R12 ;  /* 0x000000040f0c7825 */ /* 0x010fe200078e020c */
[----:B------:R-:W-:Y:S06]  /*2780*/  @P0 BRA `(.L_x_512) ;  /* 0x0000000000540947 */ /* 0x000fec0003800000 */
[----:B------:R-:W1:Y:S01]  /*2790*/  LDC.64 R14, c[0x0][0x3c8] ;  /* 0x0000f200ff0e7b82 */ /* 0x000e620000000a00 */
[----:B------:R-:W-:Y:S01]  /*27a0*/  LOP3.LUT P1, R4, R31, 0x2, RZ, 0xc0, !PT ;  /* 0x000000021f047812 */ /* 0x000fe2000782c0ff */
[----:B------:R-:W-:Y:S02]  /*27b0*/  UIMAD UR4, UR10, UR11, UR7 ;  /* 0x0000000b0a0472a4 */ /* 0x000fe4000f8e0207 */
[----:B------:R-:W-:Y:S02]  /*27c0*/  IADD3 R17, PT, PT, R17, UR7, RZ ;  /* 0x0000000711117c10 */ /* 0x000fe4000fffe0ff */
[----:B------:R-:W-:Y:S02]  /*27d0*/  SEL R21, R22, RZ, !P1 ;  /* 0x000000ff16157207 */ /* 0x000fe40004800000 */
[----:B------:R-:W-:Y:S02]  /*27e0*/  MOV R19, UR4 ;  /* 0x0000000400137c02 */ /* 0x000fe40008000f00 */
[----:B------:R-:W-:Y:S01]  /*27f0*/  ISETP.NE.AND P1, PT, R21, -0x1, PT ;  /* 0xffffffff1500780c */ /* 0x000fe20003f25270 */
[----:B-1----:R-:W-:-:S04]  /*2800*/  IMAD.WIDE.U32 R14, R17, 0x4, R14 ;  /* 0x00000004110e7825 */ /* 0x002fc800078e000e */
[----:B---3--:R-:W-:Y:S01]  /*2810*/  IMAD.WIDE.U32 R16, R19, 0x8, R12 ;  /* 0x0000000813107825 */ /* 0x008fe200078e000c */
[----:B------:R-:W-:-:S04]  /*2820*/  IADD3 R19, PT, PT, -R4, 0x1, RZ ;  /* 0x0000000104137810 */ /* 0x000fc80007ffe1ff */
[----:B------:R1:W-:Y:S01]  /*2830*/  STG.E.64 desc[UR12][R16.64], R10 ;  /* 0x0000000a10007986 */ /* 0x0003e2000c101b0c */
[----:B------:R-:W-:Y:S06]  /*2840*/  MEMBAR.ALL.GPU ;  /* 0x0000000000007992 */ /* 0x000fec000000a000 */
[----:B------:R-:W-:-:S00]  /*2850*/  ERRBAR ;  /* 0x00000000000079ab */ /* 0x000fc00000000000 */
[----:B------:R-:W-:Y:S06]  /*2860*/  CGAERRBAR ;  /* 0x00000000000075ab */ /* 0x000fec0000000000 */
[----:B------:R1:W-:Y:S01]  /*2870*/  REDG.E.ADD.S32.STRONG.GPU desc[UR12][R14.64], R19 ;  /* 0x000000130e00798e */ /* 0x0003e2000c12e30c */
[----:B------:R-:W-:Y:S05]  /*2880*/  @!P1 BRA `(.L_x_512) ;  /* 0x0000000000149947 */ /* 0x000fea0003800000 */
.L_x_513:
[----:B------:R-:W3:Y:S04]  /*2890*/  LDG.E.STRONG.GPU R4, desc[UR12][R14.64] ;  /* 0x0000000c0e047981 */ /* 0x000ee8000c1ef900 */
[----:B---3--:R-:W-:Y:S01]  /*28a0*/  CCTL.IVALL ;  /* 0x00000000ff00798f */ /* 0x008fe20002000000 */
[----:B------:R-:W-:Y:S05]  /*28b0*/  YIELD ;  /* 0x0000000000007946 */ /* 0x000fea0003800000 */
[----:B------:R-:W-:-:S13]  /*28c0*/  ISETP.NE.AND P1, PT, R4, R21, PT ;  /* 0x000000150400720c */ /* 0x000fda0003f25270 */
[----:B------:R-:W-:Y:S05]  /*28d0*/  @P1 BRA `(.L_x_513) ;  /* 0xfffffffc00ec1947 */ /* 0x000fea000383ffff */
.L_x_512:
[----:B------:R-:W-:Y:S05]  /*28e0*/  WARPSYNC.ALL ;  /* 0x0000000000007948 */ /* 0x000fea0003800000 */
[----:B------:R-:W-:Y:S01]  /*28f0*/  BAR.SYNC.DEFER_BLOCKING 0x0 ;  /* 0x0000000000007b1d */ /* 0x000fe20000010000 */
[----:B------:R-:W-:-:S05]  /*2900*/  HFMA2 R4, -RZ, RZ, 0, 0 ;  /* 0x00000000ff047431 */ /* 0x000fca00000001ff */
[----:B------:R-:W-:Y:S05]  /*2910*/  @!P2 BRA `(.L_x_514) ;  /* 0x00000004000ca947 */ /* 0x000fea0003800000 */
[----:B------:R-:W-:Y:S02]  /*2920*/  MOV R23, RZ ;  /* 0x000000ff00177202 */ /* 0x000fe40000000f00 */
[----:B------:R-:W-:-:S07]  /*2930*/  LOP3.LUT R4, R22, 0x7ffffff8, RZ, 0xc0, !PT ;  /* 0x7ffffff816047812 */ /* 0x000fce00078ec0ff */
.L_x_515:
[C---:B-1----:R-:W-:Y:S02]  /*2940*/  IADD3 R19, PT, PT, R23.reuse, 0x1, RZ ;  /* 0x0000000117137810 */ /* 0x042fe40007ffe0ff */
[----:B------:R-:W-:Y:S02]  /*2950*/  ISETP.EQ.OR P2, PT, R23, UR10, P0 ;  /* 0x0000000a17007c0c */ /* 0x000fe40008742670 */
[----:B------:R-:W-:Y:S02]  /*2960*/  ISETP.EQ.OR P3, PT, R19, UR10, P0 ;  /* 0x0000000a13007c0c */ /* 0x000fe40008762670 */
[----:B------:R-:W-:Y:S02]  /*2970*/  MOV R14, UR11 ;  /* 0x0000000b000e7c02 */ /* 0x000fe40008000f00 */
[----:B---3--:R-:W-:Y:S02]  /*2980*/  MOV R16, UR11 ;  /* 0x0000000b00107c02 */ /* 0x008fe40008000f00 */
[----:B------:R-:W-:-:S04]  /*2990*/  IADD3 R17, PT, PT, R23, 0x2, RZ ;  /* 0x0000000217117810 */ /* 0x000fc80007ffe0ff */
[----:B------:R-:W-:Y:S01]  /*29a0*/  ISETP.EQ.OR P1, PT, R17, UR10, P0 ;  /* 0x0000000a11007c0c */ /* 0x000fe20008722670 */
[----:B------:R-:W-:Y:S02]  /*29b0*/  @!P2 IMAD R15, R23, R14, UR7 ;  /* 0x00000007170fae24 */ /* 0x000fe4000f8e020e */
[----:B------:R-:W-:Y:S02]  /*29c0*/  @!P3 IMAD R19, R19, R16, UR7 ;  /* 0x000000071313be24 */ /* 0x000fe4000f8e0210 */
[----:B------:R-:W-:-:S04]  /*29d0*/  @!P2 IMAD.WIDE.U32 R14, R15, 0x8, R12 ;  /* 0x000000080f0ea825 */ /* 0x000fc800078e000c */
[--C-:B------:R-:W-:Y:S02]  /*29e0*/  @!P3 IMAD.WIDE.U32 R18, R19, 0x8, R12.reuse ;  /* 0x000000081312b825 */ /* 0x100fe400078e000c */
[----:B------:R-:W0:Y:S02]  /*29f0*/  @!P2 LDG.E.64 R14, desc[UR12][R14.64] ;  /* 0x0000000c0e0ea981 */ /* 0x000e24000c1e1b00 */
[----:B------:R-:W-:Y:S02]  /*2a00*/  @!P1 IMAD R17, R17, R16, UR7 ;  /* 0x0000000711119e24 */ /* 0x000fe4000f8e0210 */
[----:B------:R-:W3:Y:S02]  /*2a10*/  @!P3 LDG.E.64 R18, desc[UR12][R18.64] ;  /* 0x0000000c1212b981 */ /* 0x000ee4000c1e1b00 */
[----:B------:R-:W-:-:S06]  /*2a20*/  @!P1 IMAD.WIDE.U32 R16, R17, 0x8, R12 ;  /* 0x0000000811109825 */ /* 0x000fcc00078e000c */
[----:B------:R-:W4:Y:S01]  /*2a30*/  @!P1 LDG.E.64 R16, desc[UR12][R16.64] ;  /* 0x0000000c10109981 */ /* 0x000f22000c1e1b00 */
[C---:B------:R-:W-:Y:S02]  /*2a40*/  IADD3 R21, PT, PT, R23.reuse, 0x3, RZ ;  /* 0x0000000317157810 */ /* 0x040fe40007ffe0ff */
[----:B------:R-:W-:Y:S02]  /*2a50*/  MOV R26, UR11 ;  /* 0x0000000b001a7c02 */ /* 0x000fe40008000f00 */
[C---:B------:R-:W-:Y:S02]  /*2a60*/  IADD3 R24, PT, PT, R23.reuse, 0x6, RZ ;  /* 0x0000000617187810 */ /* 0x040fe40007ffe0ff */
[----:B--2---:R-:W-:Y:S02]  /*2a70*/  IADD3 R20, PT, PT, R23, 0x7, RZ ;  /* 0x0000000717147810 */ /* 0x004fe40007ffe0ff */
[----:B------:R-:W-:Y:S02]  /*2a80*/  ISETP.EQ.OR P4, PT, R24, UR10, P0 ;  /* 0x0000000a18007c0c */ /* 0x000fe40008782670 */
[----:B------:R-:W-:Y:S01]  /*2a90*/  MOV R25, UR11 ;  /* 0x0000000b00197c02 */ /* 0x000fe20008000f00 */
[----:B0-----:R-:W-:Y:S01]  /*2aa0*/  @!P2 FADD.FTZ R10, R10, R14 ;  /* 0x0000000e0a0aa221 */ /* 0x001fe20000010000 */
[----:B------:R-:W-:Y:S01]  /*2ab0*/  @!P2 FADD.FTZ R11, R11, R15 ;  /* 0x0000000f0b0ba221 */ /* 0x000fe20000010000 */
[----:B------:R-:W-:-:S02]  /*2ac0*/  IADD3 R14, PT, PT, R23, 0x4, RZ ;  /* 0x00000004170e7810 */ /* 0x000fc40007ffe0ff */
[----:B------:R-:W-:Y:S01]  /*2ad0*/  ISETP.EQ.OR P2, PT, R21, UR10, P0 ;  /* 0x0000000a15007c0c */ /* 0x000fe20008742670 */
[----:B---3--:R-:W-:Y:S01]  /*2ae0*/  @!P3 FADD.FTZ R10, R10, R18 ;  /* 0x000000120a0ab221 */ /* 0x008fe20000010000 */
[----:B------:R-:W-:Y:S01]  /*2af0*/  IADD3 R18, PT, PT, R23, 0x5, RZ ;  /* 0x0000000517127810 */ /* 0x000fe20007ffe0ff */
[----:B------:R-:W-:Y:S01]  /*2b00*/  @!P3 FADD.FTZ R11, R11, R19 ;  /* 0x000000130b0bb221 */ /* 0x000fe20000010000 */
[----:B------:R-:W-:Y:S02]  /*2b10*/  ISETP.EQ.OR P5, PT, R14, UR10, P0 ;  /* 0x0000000a0e007c0c */ /* 0x000fe400087a2670 */
[----:B------:R-:W-:Y:S02]  /*2b20*/  ISETP.EQ.OR P6, PT, R18, UR10, P0 ;  /* 0x0000000a12007c0c */ /* 0x000fe400087c2670 */
[----:B------:R-:W-:Y:S01]  /*2b30*/  MOV R19, UR11 ;  /* 0x0000000b00137c02 */ /* 0x000fe20008000f00 */
[----:B----4-:R-:W-:Y:S01]  /*2b40*/  @!P1 FADD.FTZ R11, R11, R17 ;  /* 0x000000110b0b9221 */ /* 0x010fe20000010000 */
[----:B------:R-:W-:Y:S01]  /*2b50*/  ISETP.EQ.OR P3, PT, R20, UR10, P0 ;  /* 0x0000000a14007c0c */ /* 0x000fe20008762670 */
[----:B------:R-:W-:Y:S01]  /*2b60*/  @!P1 FADD.FTZ R10, R10, R16 ;  /* 0x000000100a0a9221 */ /* 0x000fe20000010000 */
[----:B------:R-:W-:Y:S01]  /*2b70*/  MOV R17, UR11 ;  /* 0x0000000b00117c02 */ /* 0x000fe20008000f00 */
[----:B------:R-:W-:Y:S01]  /*2b80*/  @!P2 IMAD R15, R21, R26, UR7 ;  /* 0x00000007150fae24 */ /* 0x000fe2000f8e021a */
[----:B------:R-:W-:-:S03]  /*2b90*/  MOV R21, UR11 ;  /* 0x0000000b00157c02 */ /* 0x000fc60008000f00 */
[----:B------:R-:W-:Y:S02]  /*2ba0*/  @!P5 IMAD R19, R14, R19, UR7 ;  /* 0x000000070e13de24 */ /* 0x000fe4000f8e0213 */
[----:B------:R-:W-:-:S04]  /*2bb0*/  @!P2 IMAD.WIDE.U32 R14, R15, 0x8, R12 ;  /* 0x000000080f0ea825 */ /* 0x000fc800078e000c */
[----:B------:R-:W-:Y:S02]  /*2bc0*/  @!P6 IMAD R17, R18, R17, UR7 ;  /* 0x000000071211ee24 */ /* 0x000fe4000f8e0211 */
[--C-:B------:R-:W-:Y:S01]  /*2bd0*/  @!P5 IMAD.WIDE.U32 R18, R19, 0x8, R12.reuse ;  /* 0x000000081312d825 */ /* 0x100fe200078e000c */
[----:B------:R-:W2:Y:S03]  /*2be0*/  @!P2 LDG.E.64 R14, desc[UR12][R14.64] ;  /* 0x0000000c0e0ea981 */ /* 0x000ea6000c1e1b00 */
[----:B------:R-:W-:Y:S02]  /*2bf0*/  @!P4 IMAD R21, R24, R21, UR7 ;  /* 0x000000071815ce24 */ /* 0x000fe4000f8e0215 */
[----:B------:R-:W-:Y:S01]  /*2c00*/  @!P6 IMAD.WIDE.U32 R16, R17, 0x8, R12 ;  /* 0x000000081110e825 */ /* 0x000fe200078e000c */
[----:B------:R-:W3:Y:S03]  /*2c10*/  @!P5 LDG.E.64 R18, desc[UR12][R18.64] ;  /* 0x0000000c1212d981 */ /* 0x000ee6000c1e1b00 */
[----:B------:R-:W-:-:S02]  /*2c20*/  @!P3 IMAD R25, R20, R25, UR7 ;  /* 0x000000071419be24 */ /* 0x000fc4000f8e0219 */
[--C-:B------:R-:W-:Y:S01]  /*2c30*/  @!P4 IMAD.WIDE.U32 R20, R21, 0x8, R12.reuse ;  /* 0x000000081514c825 */ /* 0x100fe200078e000c */
[----:B------:R-:W4:Y:S03]  /*2c40*/  @!P6 LDG.E.64 R16, desc[UR12][R16.64] ;  /* 0x0000000c1010e981 */ /* 0x000f26000c1e1b00 */
[----:B------:R-:W-:Y:S02]  /*2c50*/  @!P3 IMAD.WIDE.U32 R24, R25, 0x8, R12 ;  /* 0x000000081918b825 */ /* 0x000fe400078e000c */
[----:B------:R-:W5:Y:S04]  /*2c60*/  @!P4 LDG.E.64 R20, desc[UR12][R20.64] ;  /* 0x0000000c1414c981 */ /* 0x000f68000c1e1b00 */
[----:B------:R-:W5:Y:S01]  /*2c70*/  @!P3 LDG.E.64 R24, desc[UR12][R24.64] ;  /* 0x0000000c1818b981 */ /* 0x000f62000c1e1b00 */
[----:B------:R-:W-:-:S04]  /*2c80*/  IADD3 R23, PT, PT, R23, 0x8, RZ ;  /* 0x0000000817177810 */ /* 0x000fc80007ffe0ff */
[----:B------:R-:W-:Y:S01]  /*2c90*/  ISETP.NE.AND P1, PT, R23, R4, PT ;  /* 0x000000041700720c */ /* 0x000fe20003f25270 */
[----:B--2---:R-:W-:Y:S01]  /*2ca0*/  @!P2 FADD.FTZ R10, R10, R14 ;  /* 0x0000000e0a0aa221 */ /* 0x004fe20000010000 */
[----:B------:R-:W-:-:S03]  /*2cb0*/  @!P2 FADD.FTZ R11, R11, R15 ;  /* 0x0000000f0b0ba221 */ /* 0x000fc60000010000 */
[----:B---3--:R-:W-:Y:S01]  /*2cc0*/  @!P5 FADD.FTZ R10, R10, R18 ;  /* 0x000000120a0ad221 */ /* 0x008fe20000010000 */
[----:B------:R-:W-:-:S03]  /*2cd0*/  @!P5 FADD.FTZ R11, R11, R19 ;  /* 0x000000130b0bd221 */ /* 0x000fc60000010000 */
[----:B----4-:R-:W-:Y:S01]  /*2ce0*/  @!P6 FADD.FTZ R10, R10, R16 ;  /* 0x000000100a0ae221 */ /* 0x010fe20000010000 */
[----:B------:R-:W-:-:S03]  /*2cf0*/  @!P6 FADD.FTZ R11, R11, R17 ;  /* 0x000000110b0be221 */ /* 0x000fc60000010000 */
[----:B-----5:R-:W-:Y:S01]  /*2d00*/  @!P4 FADD.FTZ R10, R10, R20 ;  /* 0x000000140a0ac221 */ /* 0x020fe20000010000 */
[----:B------:R-:W-:-:S03]  /*2d10*/  @!P4 FADD.FTZ R11, R11, R21 ;  /* 0x000000150b0bc221 */ /* 0x000fc60000010000 */
[----:B------:R-:W-:Y:S01]  /*2d20*/  @!P3 FADD.FTZ R10, R10, R24 ;  /* 0x000000180a0ab221 */ /* 0x000fe20000010000 */
[----:B------:R-:W-:Y:S01]  /*2d30*/  @!P3 FADD.FTZ R11, R11, R25 ;  /* 0x000000190b0bb221 */ /* 0x000fe20000010000 */
[----:B------:R-:W-:Y:S06]  /*2d40*/  @P1 BRA `(.L_x_515) ;  /* 0xfffffff800fc1947 */ /* 0x000fec000383ffff */
.L_x_514:
[----:B-1----:R-:W-:-:S13]  /*2d50*/  LOP3.LUT P0, R14, R22, 0x7, RZ, 0xc0, !PT ;  /* 0x00000007160e7812 */ /* 0x002fda000780c0ff */
[----:B------:R-:W-:Y:S05]  /*2d60*/  @!P0 BRA `(.L_x_511) ;  /* 0x0000000400188947 */ /* 0x000fea0003800000 */
[----:B------:R-:W-:Y:S02]  /*2d70*/  IADD3 R14, PT, PT, R14, -0x1, RZ ;  /* 0xffffffff0e0e7810 */ /* 0x000fe40007ffe0ff */
[----:B------:R-:W-:Y:S02]  /*2d80*/  LOP3.LUT P4, R23, R22, 0x3, RZ, 0xc0, !PT ;  /* 0x0000000316177812 */ /* 0x000fe4000788c0ff */
[----:B------:R-:W-:-:S13]  /*2d90*/  ISETP.GE.U32.AND P0, PT, R14, 0x3, PT ;  /* 0x000000030e00780c */ /* 0x000fda0003f06070 */
[----:B------:R-:W-:Y:S05]  /*2da0*/  @!P0 BRA `(.L_x_516) ;  /* 0x0000000000848947 */ /* 0x000fea0003800000 */
[----:B------:R-:W-:Y:S02]  /*2db0*/  ISETP.NE.AND P0, PT, R0, RZ, PT ;  /* 0x000000ff0000720c */ /* 0x000fe40003f05270 */
[C---:B------:R-:W-:Y:S02]  /*2dc0*/  IADD3 R17, PT, PT, R4.reuse, 0x1, RZ ;  /* 0x0000000104117810 */ /* 0x040fe40007ffe0ff */
[C---:B------:R-:W-:Y:S02]  /*2dd0*/  ISETP.EQ.OR P1, PT, R4.reuse, UR10, P0 ;  /* 0x0000000a04007c0c */ /* 0x040fe40008722670 */
[----:B------:R-:W-:Y:S02]  /*2de0*/  IADD3 R21, PT, PT, R4, 0x2, RZ ;  /* 0x0000000204157810 */ /* 0x000fe40007ffe0ff */
[----:B------:R-:W-:Y:S02]  /*2df0*/  ISETP.EQ.OR P2, PT, R17, UR10, P0 ;  /* 0x0000000a11007c0c */ /* 0x000fe40008742670 */
[----:B------:R-:W-:-:S02]  /*2e00*/  ISETP.EQ.OR P3, PT, R21, UR10, P0 ;  /* 0x0000000a15007c0c */ /* 0x000fc40008762670 */
[C---:B------:R-:W-:Y:S02]  /*2e10*/  IADD3 R19, PT, PT, R4.reuse, 0x3, RZ ;  /* 0x0000000304137810 */ /* 0x040fe40007ffe0ff */
[----:B------:R-:W-:Y:S02]  /*2e20*/  MOV R15, UR11 ;  /* 0x0000000b000f7c02 */ /* 0x000fe40008000f00 */
[----:B------:R-:W-:Y:S02]  /*2e30*/  MOV R14, UR11 ;  /* 0x0000000b000e7c02 */ /* 0x000fe40008000f00 */
[----:B------:R-:W-:Y:S01]  /*2e40*/  ISETP.EQ.OR P0, PT, R19, UR10, P0 ;  /* 0x0000000a13007c0c */ /* 0x000fe20008702670 */
[----:B------:R-:W-:Y:S01]  /*2e50*/  @!P1 IMAD R15, R4, R15, UR7 ;  /* 0x00000007040f9e24 */ /* 0x000fe2000f8e020f */
[----:B---3--:R-:W-:Y:S01]  /*2e60*/  MOV R16, UR11 ;  /* 0x0000000b00107c02 */ /* 0x008fe20008000f00 */
[----:B------:R-:W-:Y:S01]  /*2e70*/  @!P2 IMAD R17, R17, R14, UR7 ;  /* 0x000000071111ae24 */ /* 0x000fe2000f8e020e */
[----:B------:R-:W-:Y:S01]  /*2e80*/  MOV R18, UR11 ;  /* 0x0000000b00127c02 */ /* 0x000fe20008000f00 */
[----:B------:R-:W-:-:S04]  /*2e90*/  @!P1 IMAD.WIDE.U32 R14, R15, 0x8, R12 ;  /* 0x000000080f0e9825 */ /* 0x000fc800078e000c */
[----:B------:R-:W-:Y:S02]  /*2ea0*/  @!P3 IMAD R21, R21, R16, UR7 ;  /* 0x000000071515be24 */ /* 0x000fe4000f8e0210 */
[--C-:B------:R-:W-:Y:S01]  /*2eb0*/  @!P2 IMAD.WIDE.U32 R16, R17, 0x8, R12.reuse ;  /* 0x000000081110a825 */ /* 0x100fe200078e000c */
[----:B------:R-:W0:Y:S03]  /*2ec0*/  @!P1 LDG.E.64 R14, desc[UR12][R14.64] ;  /* 0x0000000c0e0e9981 */ /* 0x000e26000c1e1b00 */
[----:B------:R-:W-:Y:S02]  /*2ed0*/  @!P0 IMAD R19, R19, R18, UR7 ;  /* 0x0000000713138e24 */ /* 0x000fe4000f8e0212 */
[--C-:B--2---:R-:W-:Y:S01]  /*2ee0*/  @!P3 IMAD.WIDE.U32 R20, R21, 0x8, R12.reuse ;  /* 0x000000081514b825 */ /* 0x104fe200078e000c */
        /* <DEDUP_REMOVED lines=13> */
.L_x_516:
[----:B------:R-:W-:Y:S05]  /*2fc0*/  @!P4 BRA `(.L_x_511) ;  /* 0x000000000080c947 */ /* 0x000fea0003800000 */
[----:B------:R-:W-:-:S13]  /*2fd0*/  ISETP.NE.AND P0, PT, R23, 0x1, PT ;  /* 0x000000011700780c */ /* 0x000fda0003f05270 */
[----:B------:R-:W-:Y:S05]  /*2fe0*/  @!P0 BRA `(.L_x_517) ;  /* 0x0000000000448947 */ /* 0x000fea0003800000 */
[----:B------:R-:W-:Y:S02]  /*2ff0*/  ISETP.NE.AND P0, PT, R0, RZ, PT ;  /* 0x000000ff0000720c */ /* 0x000fe40003f05270 */
[C---:B------:R-:W-:Y:S02]  /*3000*/  IADD3 R15, PT, PT, R4.reuse, 0x1, RZ ;  /* 0x00000001040f7810 */ /* 0x040fe40007ffe0ff */
[----:B------:R-:W-:Y:S02]  /*3010*/  ISETP.EQ.OR P1, PT, R4, UR10, P0 ;  /* 0x0000000a04007c0c */ /* 0x000fe40008722670 */
[----:B------:R-:W-:Y:S02]  /*3020*/  ISETP.EQ.OR P0, PT, R15, UR10, P0 ;  /* 0x0000000a0f007c0c */ /* 0x000fe40008702670 */
[----:B------:R-:W-:Y:S02]  /*3030*/  MOV R17, UR11 ;  /* 0x0000000b00117c02 */ /* 0x000fe40008000f00 */
[----:B------:R-:W-:-:S07]  /*3040*/  MOV R14, UR11 ;  /* 0x0000000b000e7c02 */ /* 0x000fce0008000f00 */
[----:B------:R-:W-:Y:S02]  /*3050*/  @!P1 IMAD R17, R4, R17, UR7 ;  /* 0x0000000704119e24 */ /* 0x000fe4000f8e0211 */
[----:B------:R-:W-:Y:S02]  /*3060*/  @!P0 IMAD R15, R15, R14, UR7 ;  /* 0x000000070f0f8e24 */ /* 0x000fe4000f8e020e */
[----:B---3--:R-:W-:-:S04]  /*3070*/  @!P1 IMAD.WIDE.U32 R16, R17, 0x8, R12 ;  /* 0x0000000811109825 */ /* 0x008fc800078e000c */
[----:B------:R-:W-:Y:S02]  /*3080*/  @!P0 IMAD.WIDE.U32 R14, R15, 0x8, R12 ;  /* 0x000000080f0e8825 */ /* 0x000fe400078e000c */
[----:B------:R-:W0:Y:S04]  /*3090*/  @!P1 LDG.E.64 R16, desc[UR12][R16.64] ;  /* 0x0000000c10109981 */ /* 0x000e28000c1e1b00 */
[----:B------:R-:W3:Y:S01]  /*30a0*/  @!P0 LDG.E.64 R14, desc[UR12][R14.64] ;  /* 0x0000000c0e0e8981 */ /* 0x000ee2000c1e1b00 */
[----:B------:R-:W-:Y:S01]  /*30b0*/  IADD3 R4, PT, PT, R4, 0x2, RZ ;  /* 0x0000000204047810 */ /* 0x000fe20007ffe0ff */
[----:B0-----:R-:W-:Y:S01]  /*30c0*/  @!P1 FADD.FTZ R10, R10, R16 ;  /* 0x000000100a0a9221 */ /* 0x001fe20000010000 */
[----:B------:R-:W-:-:S03]  /*30d0*/  @!P1 FADD.FTZ R11, R11, R17 ;  /* 0x000000110b0b9221 */ /* 0x000fc60000010000 */
[----:B---3--:R-:W-:Y:S01]  /*30e0*/  @!P0 FADD.FTZ R10, R10, R14 ;  /* 0x0000000e0a0a8221 */ /* 0x008fe20000010000 */
[----:B------:R-:W-:-:S07]  /*30f0*/  @!P0 FADD.FTZ R11, R11, R15 ;  /* 0x0000000f0b0b8221 */ /* 0x000fce0000010000 */
.L_x_517:
[----:B------:R-:W-:Y:S01]  /*3100*/  ISETP.NE.AND P0, PT, R4, UR10, PT ;  /* 0x0000000a04007c0c */ /* 0x000fe2000bf05270 */
[----:B------:R-:W-:Y:S01]  /*3110*/  BSSY.RECONVERGENT B0, `(.L_x_511) ;  /* 0x000000b000007945 */ /* 0x000fe20003800200 */
[----:B------:R-:W-:Y:S02]  /*3120*/  LOP3.LUT R22, R22, 0x1, RZ, 0xc0, !PT ;  /* 0x0000000116167812 */ /* 0x000fe400078ec0ff */
[----:B------:R-:W-:-:S04]  /*3130*/  ISETP.NE.OR P0, PT, R0, RZ, !P0 ;  /* 0x000000ff0000720c */ /* 0x000fc80004705670 */
[----:B------:R-:W-:-:S13]  /*3140*/  ISETP.NE.U32.OR P0, PT, R22, 0x1, P0 ;  /* 0x000000011600780c */ /* 0x000fda0000705470 */
[----:B------:R-:W-:Y:S05]  /*3150*/  @P0 BRA `(.L_x_518) ;  /* 0x0000000000180947 */ /* 0x000fea0003800000 */
[----:B------:R-:W-:-:S05]  /*3160*/  MOV R15, UR11 ;  /* 0x0000000b000f7c02 */ /* 0x000fca0008000f00 */
[----:B------:R-:W-:-:S04]  /*3170*/  IMAD R15, R4, R15, UR7 ;  /* 0x00000007040f7e24 */ /* 0x000fc8000f8e020f */
[----:B------:R-:W-:-:S06]  /*3180*/  IMAD.WIDE.U32 R12, R15, 0x8, R12 ;  /* 0x000000080f0c7825 */ /* 0x000fcc00078e000c */
[----:B------:R-:W0:Y:S02]  /*3190*/  LDG.E.64 R12, desc[UR12][R12.64] ;  /* 0x0000000c0c0c7981 */ /* 0x000e24000c1e1b00 */
[----:B0--3--:R-:W-:Y:S01]  /*31a0*/  FADD.FTZ R10, R10, R12 ;  /* 0x0000000c0a0a7221 */ /* 0x009fe20000010000 */
[----:B------:R-:W-:-:S07]  /*31b0*/  FADD.FTZ R11, R11, R13 ;  /* 0x0000000d0b0b7221 */ /* 0x000fce0000010000 */
.L_x_518:
[----:B------:R-:W-:Y:S05]  /*31c0*/  BSYNC.RECONVERGENT B0 ;  /* 0x0000000000007941 */ /* 0x000fea0003800200 */
.L_x_511:
[----:B------:R-:W5:Y:S01]  /*31d0*/  S2UR UR5, SR_CgaCtaId ;  /* 0x00000000000579c3 */ /* 0x000f620000008800 */
[----:B------:R-:W-:Y:S01]  /*31e0*/  ISETP.NE.AND P0, PT, R0, RZ, PT ;  /* 0x000000ff0000720c */ /* 0x000fe20003f05270 */
[----:B------:R-:W-:Y:S01]  /*31f0*/  UMOV UR4, 0x400 ;  /* 0x0000040000047882 */ /* 0x000fe20000000000 */
[----:B------:R-:W1:Y:S01]  /*3200*/  LDCU.64 UR16, c[0x0][0x400] ;  /* 0x00008000ff1077ac */ /* 0x000e620008000a00 */
[--C-:B------:R-:W-:Y:S02]  /*3210*/  HADD2.F32 R4, -RZ, R30.reuse.H0_H0 ;  /* 0x2000001eff047230 */ /* 0x100fe40000004100 */
[----:B------:R-:W-:Y:S02]  /*3220*/  HADD2.F32 R30, -RZ, R30.H1_H1 ;  /* 0x3000001eff1e7230 */ /* 0x000fe40000004100 */
[----:B---34-:R-:W3:Y:S01]  /*3230*/  LDC R16, c[0x0][0x41c] ;  /* 0x00010700ff107b82 */ /* 0x018ee20000000800 */
[----:B------:R-:W-:Y:S01]  /*3240*/  FADD.FTZ R4, R4, -UR14 ;  /* 0x8000000e04047e21 */ /* 0x000fe20008010000 */
[----:B------:R-:W-:-:S02]  /*3250*/  HADD2.F32 R18, -RZ, R29.H0_H0 ;  /* 0x2000001dff127230 */ /* 0x000fc40000004100 */
[----:B------:R-:W-:Y:S01]  /*3260*/  FADD.FTZ R30, R30, -UR14 ;  /* 0x8000000e1e1e7e21 */ /* 0x000fe20008010000 */
[----:B------:R-:W-:Y:S02]  /*3270*/  HADD2.F32 R29, -RZ, R29.H1_H1 ;  /* 0x3000001dff1d7230 */ /* 0x000fe40000004100 */
[----:B------:R-:W-:Y:S01]  /*3280*/  FMUL.FTZ R21, R4, UR8 ;  /* 0x0000000804157c20 */ /* 0x000fe20008410000 */
[----:B------:R-:W-:Y:S01]  /*3290*/  FMUL.FTZ R30, R30, UR8 ;  /* 0x000000081e1e7c20 */ /* 0x000fe20008410000 */
[----:B-----5:R-:W-:Y:S01]  /*32a0*/  ULEA UR4, UR5, UR4, 0x18 ;  /* 0x0000000405047291 */ /* 0x020fe2000f8ec0ff */
[----:B------:R-:W4:Y:S08]  /*32b0*/  LDCU.U8 UR5, c[0x0][0x414] ;  /* 0x00008280ff0577ac */ /* 0x000f300008000000 */
[----:B------:R0:W-:Y:S01]  /*32c0*/  @!P0 STS.64 [UR4+0xc0], R10 ;  /* 0x0000c00aff008988 */ /* 0x0001e20008000a04 */
[----:B------:R-:W-:Y:S01]  /*32d0*/  BAR.SYNC.DEFER_BLOCKING 0x0 ;  /* 0x0000000000007b1d */ /* 0x000fe20000010000 */
[--C-:B0-----:R-:W-:Y:S01]  /*32e0*/  HADD2.F32 R10, -RZ, R28.reuse.H0_H0 ;  /* 0x2000001cff0a7230 */ /* 0x101fe20000004100 */
[----:B----4-:R-:W-:Y:S01]  /*32f0*/  UISETP.NE.AND UP0, UPT, UR5, URZ, UPT ;  /* 0x000000ff0500728c */ /* 0x010fe2000bf05270 */
[----:B------:R-:W-:-:S03]  /*3300*/  HADD2.F32 R28, -RZ, R28.H1_H1 ;  /* 0x3000001cff1c7230 */ /* 0x000fc60000004100 */
[----:B------:R-:W-:Y:S02]  /*3310*/  FADD.FTZ R10, R10, -UR14 ;  /* 0x8000000e0a0a7e21 */ /* 0x000fe40008010000 */
[----:B------:R-:W-:Y:S02]  /*3320*/  FADD.FTZ R28, R28, -UR14 ;  /* 0x8000000e1c1c7e21 */ /* 0x000fe40008010000 */
[----:B------:R-:W-:Y:S02]  /*3330*/  FMUL.FTZ R11, R10, UR8 ;  /* 0x000000080a0b7c20 */ /* 0x000fe40008410000 */
[----:B------:R-:W-:Y:S01]  /*3340*/  FMUL.FTZ R10, R28, UR8 ;  /* 0x000000081c0a7c20 */ /* 0x000fe20008410000 */
[----:B------:R-:W0:Y:S01]  /*3350*/  LDS.64 R12, [UR4+0xc0] ;  /* 0x0000c004ff0c7984 */ /* 0x000e220008000a00 */
[----:B------:R-:W0:Y:S02]  /*3360*/  LDCU UR4, c[0x0][0x42c] ;  /* 0x00008580ff0477ac */ /* 0x000e240008000800 */
[----:B0-----:R-:W-:Y:S01]  /*3370*/  FMUL.FTZ R14, R12, UR4 ;  /* 0x000000040c0e7c20 */ /* 0x001fe20008410000 */
[----:B---3--:R-:W-:-:S02]  /*3380*/  IMAD R12, R16, UR10, R33 ;  /* 0x0000000a100c7c24 */ /* 0x008fc4000f8e0221 */
[----:B------:R-:W-:-:S03]  /*3390*/  FMUL.FTZ R19, R13, UR4 ;  /* 0x000000040d137c20 */ /* 0x000fc60008410000 */
[----:B-1----:R-:W-:Y:S01]  /*33a0*/  ISETP.GE.U32.AND P0, PT, R12, UR16, PT ;  /* 0x000000100c007c0c */ /* 0x002fe2000bf06070 */
[C-C-:B------:R-:W-:Y:S01]  /*33b0*/  FFMA.FTZ R17, R14.reuse, R21, R19.reuse ;  /* 0x000000150e117223 */ /* 0x140fe20000010013 */
[----:B------:R-:W-:Y:S01]  /*33c0*/  SHF.R.S32.HI R15, RZ, 0x1f, R12 ;  /* 0x0000001fff0f7819 */ /* 0x000fe2000001140c */
[--C-:B------:R-:W-:Y:S01]  /*33d0*/  FFMA.FTZ R16, R14, R30, R19.reuse ;  /* 0x0000001e0e107223 */ /* 0x100fe20000010013 */
[----:B------:R-:W-:Y:S01]  /*33e0*/  IADD3 R4, PT, PT, R12, 0x80, RZ ;  /* 0x000000800c047810 */ /* 0x000fe20007ffe0ff */
[C-C-:B------:R-:W-:Y:S01]  /*33f0*/  FFMA.FTZ R13, R14.reuse, R11, R19.reuse ;  /* 0x0000000b0e0d7223 */ /* 0x140fe20000010013 */
[----:B------:R-:W-:Y:S01]  /*3400*/  ISETP.GE.AND.EX P0, PT, R15, UR17, PT, P0 ;  /* 0x000000110f007c0c */ /* 0x000fe2000bf06300 */
[----:B------:R-:W-:Y:S01]  /*3410*/  FFMA.FTZ R14, R14, R10, R19 ;  /* 0x0000000a0e0e7223 */ /* 0x000fe20000010013 */
[----:B------:R-:W-:Y:S01]  /*3420*/  ISETP.GE.U32.AND P1, PT, R4, UR16, PT ;  /* 0x0000001004007c0c */ /* 0x000fe2000bf26070 */
[----:B------:R-:W-:-:S12]  /*3430*/  BRA.U !UP0, `(.L_x_519) ;  /* 0x0000000108487547 */ /* 0x000fd8000b800000 */
[----:B------:R-:W-:Y:S01]  /*3440*/  FFMA.FTZ R19, R8, R21, R6 ;  /* 0x0000001508137223 */ /* 0x000fe20000010006 */
[----:B--2---:R-:W-:-:S03]  /*3450*/  FFMA.FTZ R20, R9, R30, R7 ;  /* 0x0000001e09147223 */ /* 0x004fc60000010007 */
        /* <DEDUP_REMOVED lines=16> */
.L_x_519:
[----:B------:R-:W-:Y:S01]  /*3560*/  BSSY.RECONVERGENT B0, `(.L_x_520) ;  /* 0x0000012000007945 */ /* 0x000fe20003800200 */
[----:B------:R-:W-:Y:S01]  /*3570*/  FFMA.FTZ R18, R8, R18, -R17 ;  /* 0x0000001208127223 */ /* 0x000fe20000010811 */
[----:B------:R-:W-:Y:S02]  /*3580*/  FFMA.FTZ R29, R9, R29, -R16 ;  /* 0x0000001d091d7223 */ /* 0x000fe40000010810 */
[----:B------:R-:W-:Y:S05]  /*3590*/  @P0 BRA `(.L_x_521) ;  /* 0x0000000000380947 */ /* 0x000fea0003800000 */
[----:B------:R-:W0:Y:S01]  /*35a0*/  LDCU.64 UR18, c[0x0][0x3f8] ;  /* 0x00007f00ff1277ac */ /* 0x000e220008000a00 */
[----:B------:R-:W-:Y:S02]  /*35b0*/  MOV R16, R34 ;  /* 0x0000002200107202 */ /* 0x000fe40000000f00 */
[----:B------:R-:W-:Y:S01]  /*35c0*/  MOV R17, R37 ;  /* 0x0000002500117202 */ /* 0x000fe20000000f00 */
[----:B------:R-:W1:Y:S01]  /*35d0*/  LDCU.64 UR4, c[0x0][0x380] ;  /* 0x00007000ff0477ac */ /* 0x000e620008000a00 */
[----:B0-----:R-:W-:Y:S02]  /*35e0*/  IMAD R15, R15, UR18, RZ ;  /* 0x000000120f0f7c24 */ /* 0x001fe4000f8e02ff */
[----:B------:R-:W-:-:S04]  /*35f0*/  IMAD.WIDE.U32 R16, R12, UR18, R16 ;  /* 0x000000120c107c25 */ /* 0x000fc8000f8e0010 */
[----:B------:R-:W-:Y:S02]  /*3600*/  IMAD R19, R12, UR19, R15 ;  /* 0x000000130c137c24 */ /* 0x000fe4000f8e020f */
[----:B------:R-:W-:Y:S01]  /*3610*/  FMUL.FTZ R15, R18, UR8 ;  /* 0x00000008120f7c20 */ /* 0x000fe20008410000 */
[----:B------:R-:W-:Y:S01]  /*3620*/  FMUL.FTZ R12, R29, UR8 ;  /* 0x000000081d0c7c20 */ /* 0x000fe20008410000 */
[----:B-1----:R-:W-:Y:S02]  /*3630*/  LEA R18, P0, R16, UR4, 0x1 ;  /* 0x0000000410127c11 */ /* 0x002fe4000f8008ff */
[----:B------:R-:W-:Y:S02]  /*3640*/  IADD3 R19, PT, PT, R17, R19, RZ ;  /* 0x0000001311137210 */ /* 0x000fe40007ffe0ff */
[----:B------:R-:W-:Y:S02]  /*3650*/  F2FP.F16.F32.PACK_AB R15, R12, R15 ;  /* 0x0000000f0c0f723e */ /* 0x000fe400000000ff */
[----:B------:R-:W-:-:S05]  /*3660*/  LEA.HI.X R19, R16, UR5, R19, 0x1, P0 ;  /* 0x0000000510137c11 */ /* 0x000fca00080f0c13 */
[----:B------:R0:W-:Y:S02]  /*3670*/  STG.E desc[UR12][R18.64], R15 ;  /* 0x0000000f12007986 */ /* 0x0001e4000c10190c */
.L_x_521:
[----:B------:R-:W-:Y:S05]  /*3680*/  BSYNC.RECONVERGENT B0 ;  /* 0x0000000000007941 */ /* 0x000fea0003800200 */
.L_x_520:
[--C-:B------:R-:W-:Y:S01]  /*3690*/  HADD2.F32 R12, -RZ, R5.reuse.H0_H0 ;  /* 0x20000005ff0c7230 */ /* 0x100fe20000004100 */
[----:B------:R-:W-:Y:S01]  /*36a0*/  SHF.R.S32.HI R21, RZ, 0x1f, R4 ;  /* 0x0000001fff157819 */ /* 0x000fe20000011404 */
[----:B------:R-:W-:Y:S01]  /*36b0*/  HADD2.F32 R5, -RZ, R5.H1_H1 ;  /* 0x30000005ff057230 */ /* 0x000fe20000004100 */
[----:B------:R-:W-:Y:S06]  /*36c0*/  BRA.U !UP0, `(.L_x_522) ;  /* 0x0000000108487547 */ /* 0x000fec000b800000 */
[----:B------:R-:W-:Y:S01]  /*36d0*/  FFMA.FTZ R6, R8, R11, R6 ;  /* 0x0000000b08067223 */ /* 0x000fe20000010006 */
[----:B------:R-:W-:-:S03]  /*36e0*/  FFMA.FTZ R7, R9, R10, R7 ;  /* 0x0000000a09077223 */ /* 0x000fc60000010007 */
[----:B------:R-:W-:Y:S01]  /*36f0*/  FMUL.FTZ R11, R6, -1.4426950216293334961 ;  /* 0xbfb8aa3b060b7820 */ /* 0x000fe20000410000 */
[----:B------:R-:W-:-:S05]  /*3700*/  FMUL.FTZ R16, R7, -1.4426950216293334961 ;  /* 0xbfb8aa3b07107820 */ /* 0x000fca0000410000 */
[----:B------:R-:W1:Y:S04]  /*3710*/  MUFU.EX2 R11, R11 ;  /* 0x0000000b000b7308 */ /* 0x000e680000000800 */
[----:B------:R-:W3:Y:S01]  /*3720*/  MUFU.EX2 R16, R16 ;  /* 0x0000001000107308 */ /* 0x000ee20000000800 */
[----:B-1----:R-:W-:Y:S01]  /*3730*/  FADD.FTZ R10, R11, 1 ;  /* 0x3f8000000b0a7421 */ /* 0x002fe20000010000 */
[----:B---3--:R-:W-:-:S03]  /*3740*/  FADD.FTZ R17, R16, 1 ;  /* 0x3f80000010117421 */ /* 0x008fc60000010000 */
[----:B0-----:R-:W0:Y:S08]  /*3750*/  MUFU.RCP R15, R10 ;  /* 0x0000000a000f7308 */ /* 0x001e300000001000 */
[----:B------:R-:W2:Y:S01]  /*3760*/  MUFU.RCP R18, R17 ;  /* 0x0000001100127308 */ /* 0x000ea20000001000 */
[----:B0-----:R-:W-:Y:S01]  /*3770*/  FADD.FTZ R19, -R15, 1 ;  /* 0x3f8000000f137421 */ /* 0x001fe20000010100 */
[----:B------:R-:W-:-:S03]  /*3780*/  FMUL.FTZ R12, R12, R15 ;  /* 0x0000000f0c0c7220 */ /* 0x000fc60000410000 */
[----:B------:R-:W-:Y:S01]  /*3790*/  FFMA.FTZ R19, R6, R19, 1 ;  /* 0x3f80000006137423 */ /* 0x000fe20000010013 */
[----:B--2---:R-:W-:Y:S01]  /*37a0*/  FADD.FTZ R20, -R18, 1 ;  /* 0x3f80000012147421 */ /* 0x004fe20000010100 */
[----:B------:R-:W-:Y:S02]  /*37b0*/  FMUL.FTZ R5, R5, R18 ;  /* 0x0000001205057220 */ /* 0x000fe40000410000 */
[----:B------:R-:W-:Y:S01]  /*37c0*/  FMUL.FTZ R12, R12, R19 ;  /* 0x000000130c0c7220 */ /* 0x000fe20000410000 */
[----:B------:R-:W-:-:S04]  /*37d0*/  FFMA.FTZ R20, R7, R20, 1 ;  /* 0x3f80000007147423 */ /* 0x000fc80000010014 */
[----:B------:R-:W-:-:S07]  /*37e0*/  FMUL.FTZ R5, R5, R20 ;  /* 0x0000001405057220 */ /* 0x000fce0000410000 */
.L_x_522:
[----:B------:R-:W-:Y:S01]  /*37f0*/  ISETP.GE.AND.EX P1, PT, R21, UR17, PT, P1 ;  /* 0x0000001115007c0c */ /* 0x000fe2000bf26310 */
[----:B------:R-:W-:Y:S01]  /*3800*/  FFMA.FTZ R13, R8, R12, -R13 ;  /* 0x0000000c080d7223 */ /* 0x000fe2000001080d */
[----:B------:R-:W-:Y:S01]  /*3810*/  FFMA.FTZ R14, R9, R5, -R14 ;  /* 0x00000005090e7223 */ /* 0x000fe2000001080e */
[----:B------:R-:W-:Y:S02]  /*3820*/  BSSY.RECONVERGENT B0, `(.L_x_523) ;  /* 0x000000f000007945 */ /* 0x000fe40003800200 */
[----:B------:R-:W-:Y:S01]  /*3830*/  FMUL.FTZ R7, R13, UR8 ;  /* 0x000000080d077c20 */ /* 0x000fe20008410000 */
[----:B------:R-:W-:-:S07]  /*3840*/  FMUL.FTZ R14, R14, UR8 ;  /* 0x000000080e0e7c20 */ /* 0x000fce0008410000 */
[----:B------:R-:W-:Y:S05]  /*3850*/  @P1 BRA `(.L_x_524) ;  /* 0x00000000002c1947 */ /* 0x000fea0003800000 */
[----:B------:R-:W1:Y:S01]  /*3860*/  LDCU.64 UR4, c[0x0][0x3f8] ;  /* 0x00007f00ff0477ac */ /* 0x000e620008000a00 */
[----:B------:R-:W-:Y:S02]  /*3870*/  MOV R35, R37 ;  /* 0x0000002500237202 */ /* 0x000fe40000000f00 */
[----:B------:R-:W-:Y:S01]  /*3880*/  F2FP.F16.F32.PACK_AB R7, R14, R7 ;  /* 0x000000070e07723e */ /* 0x000fe200000000ff */
[----:B------:R-:W3:Y:S01]  /*3890*/  LDCU.64 UR8, c[0x0][0x380] ;  /* 0x00007000ff0877ac */ /* 0x000ee20008000a00 */
[----:B-1----:R-:W-:Y:S02]  /*38a0*/  IMAD R21, R21, UR4, RZ ;  /* 0x0000000415157c24 */ /* 0x002fe4000f8e02ff */
[----:B------:R-:W-:-:S04]  /*38b0*/  IMAD.WIDE.U32 R34, R4, UR4, R34 ;  /* 0x0000000404227c25 */ /* 0x000fc8000f8e0022 */
[----:B------:R-:W-:Y:S01]  /*38c0*/  IMAD R21, R4, UR5, R21 ;  /* 0x0000000504157c24 */ /* 0x000fe2000f8e0215 */
[----:B---3--:R-:W-:-:S04]  /*38d0*/  LEA R4, P0, R34, UR8, 0x1 ;  /* 0x0000000822047c11 */ /* 0x008fc8000f8008ff */
[----:B------:R-:W-:-:S04]  /*38e0*/  IADD3 R21, PT, PT, R35, R21, RZ ;  /* 0x0000001523157210 */ /* 0x000fc80007ffe0ff */
[----:B------:R-:W-:-:S05]  /*38f0*/  LEA.HI.X R5, R34, UR9, R21, 0x1, P0 ;  /* 0x0000000922057c11 */ /* 0x000fca00080f0c15 */
[----:B------:R1:W-:Y:S02]  /*3900*/  STG.E desc[UR12][R4.64], R7 ;  /* 0x0000000704007986 */ /* 0x0003e4000c10190c */
.L_x_524:
[----:B------:R-:W-:Y:S05]  /*3910*/  BSYNC.RECONVERGENT B0 ;  /* 0x0000000000007941 */ /* 0x000fea0003800200 */
.L_x_523:
[----:B------:R-:W3:Y:S01]  /*3920*/  LDCU UR4, c[0x0][0x410] ;  /* 0x00008200ff0477ac */ /* 0x000ee20008000800 */
[----:B------:R-:W-:Y:S01]  /*3930*/  IADD3 R31, PT, PT, R31, 0x1, RZ ;  /* 0x000000011f1f7810 */ /* 0x000fe20007ffe0ff */
[----:B------:R-:W3:Y:S01]  /*3940*/  LDCU UR5, c[0x0][0x3e0] ;  /* 0x00007c00ff0577ac */ /* 0x000ee20008000800 */
[----:B------:R-:W-:Y:S02]  /*3950*/  UIADD3 UR6, UPT, UPT, UR11, UR6, URZ ;  /* 0x000000060b067290 */ /* 0x000fe4000fffe0ff */
[----:B---3--:R-:W-:-:S04]  /*3960*/  UIMAD UR4, UR4, UR5, URZ ;  /* 0x00000005040472a4 */ /* 0x008fc8000f8e02ff */
[----:B------:R-:W-:-:S09]  /*3970*/  UISETP.GE.AND UP0, UPT, UR6, UR4, UPT ;  /* 0x000000040600728c */ /* 0x000fd2000bf06270 */
[----:B------:R-:W-:Y:S05]  /*3980*/  BRA.U !UP0, `(.L_x_525) ;  /* 0xffffffc508fc7547 */ /* 0x000fea000b83ffff */
.L_x_499:
[----:B------:R-:W3:Y:S01]  /*3990*/  LDC R6, c[0x0][0x370] ;  /* 0x0000dc00ff067b82 */ /* 0x000ee20000000800 */
[----:B------:R-:W-:Y:S01]  /*39a0*/  ISETP.NE.AND P2, PT, R0, RZ, PT ;  /* 0x000000ff0000720c */ /* 0x000fe20003f45270 */
[----:B------:R-:W-:Y:S06]  /*39b0*/  BSSY.RECONVERGENT B0, `(.L_x_526) ;  /* 0x0000011000007945 */ /* 0x000fec0003800200 */
[----:B-1----:R-:W1:Y:S08]  /*39c0*/  LDC R7, c[0x0][0x374] ;  /* 0x0000dd00ff077b82 */ /* 0x002e700000000800 */
[----:B------:R-:W4:Y:S01]  /*39d0*/  LDC.64 R2, c[0x0][0x3c8] ;  /* 0x0000f200ff027b82 */ /* 0x000f220000000a00 */
[----:B---3--:R-:W-:-:S02]  /*39e0*/  IADD3 R5, PT, PT, R6, -0x1, RZ ;  /* 0xffffffff06057810 */ /* 0x008fc40007ffe0ff */
[----:B------:R-:W-:Y:S02]  /*39f0*/  ISETP.NE.AND P1, PT, R6, 0x1, PT ;  /* 0x000000010600780c */ /* 0x000fe40003f25270 */
[----:B-1----:R-:W-:-:S04]  /*3a00*/  IADD3 R4, PT, PT, R7, -0x1, RZ ;  /* 0xffffffff07047810 */ /* 0x002fc80007ffe0ff */
        /* <DEDUP_REMOVED lines=11> */
.L_x_527:
[----:B------:R-:W-:Y:S05]  /*3ac0*/  BSYNC.RECONVERGENT B0 ;  /* 0x0000000000007941 */ /* 0x000fea0003800200 */
.L_x_526:
[----:B------:R-:W-:Y:S05]  /*3ad0*/  @P0 EXIT ;  /* 0x000000000000094d */ /* 0x000fea0003800000 */
[----:B------:R-:W-:Y:S05]  /*3ae0*/  @P2 BRA `(.L_x_528) ;  /* 0x0000000000202947 */ /* 0x000fea0003800000 */
[----:B------:R-:W-:-:S05]  /*3af0*/  IMAD R4, R6, R7, RZ ;  /* 0x0000000706047224 */ /* 0x000fca00078e02ff */
[----:B------:R-:W-:-:S13]  /*3b00*/  ISETP.NE.AND P0, PT, R4, -0x1, PT ;  /* 0xffffffff0400780c */ /* 0x000fda0003f05270 */
[----:B------:R-:W-:Y:S05]  /*3b10*/  @!P0 BRA `(.L_x_528) ;  /* 0x0000000000148947 */ /* 0x000fea0003800000 */
.L_x_529:
[----:B-1----:R-:W3:Y:S04]  /*3b20*/  LDG.E.STRONG.GPU R5, desc[UR12][R2.64] ;  /* 0x0000000c02057981 */ /* 0x002ee8000c1ef900 */
[----:B---3--:R-:W-:Y:S01]  /*3b30*/  CCTL.IVALL ;  /* 0x00000000ff00798f */ /* 0x008fe20002000000 */
[----:B------:R-:W-:Y:S05]  /*3b40*/  YIELD ;  /* 0x0000000000007946 */ /* 0x000fea0003800000 */
[----:B------:R-:W-:-:S13]  /*3b50*/  ISETP.NE.AND P0, PT, R5, R4, PT ;  /* 0x000000040500720c */ /* 0x000fda0003f05270 */
[----:B------:R-:W-:Y:S05]  /*3b60*/  @P0 BRA `(.L_x_529) ;  /* 0xfffffffc00ec0947 */ /* 0x000fea000383ffff */
.L_x_528:
[----:B------:R-:W-:Y:S05]  /*3b70*/  WARPSYNC.ALL ;  /* 0x0000000000007948 */ /* 0x000fea0003800000 */
[----:B------:R-:W3:Y:S02]  /*3b80*/  LDCU.64 UR10, c[0x0][0x3f8] ;  /* 0x00007f00ff0a77ac */ /* 0x000ee40008000a00 */
[----:B---3--:R-:W-:-:S04]  /*3b90*/  ULEA.HI UR8, UP0, UR11, UR10, URZ, 0x1 ;  /* 0x0000000a0b087291 */ /* 0x008fc8000f8108ff */
[----:B------:R-:W-:-:S04]  /*3ba0*/  UIADD3.X UR9, UPT, UPT, URZ, UR11, URZ, UP0, !UPT ;  /* 0x0000000bff097290 */ /* 0x000fc800087fe4ff */
[----:B------:R-:W-:Y:S02]  /*3bb0*/  USHF.R.S64 UR8, UR8, 0x1, UR9 ;  /* 0x0000000108087899 */ /* 0x000fe40008001009 */
[----:B------:R-:W-:Y:S01]  /*3bc0*/  USHF.R.S32.HI UR9, URZ, 0x1, UR9 ;  /* 0x00000001ff097899 */ /* 0x000fe20008011409 */
[----:B------:R-:W-:Y:S03]  /*3bd0*/  BAR.SYNC.DEFER_BLOCKING 0x0 ;  /* 0x0000000000007b1d */ /* 0x000fe60000010000 */
[----:B------:R-:W-:Y:S02]  /*3be0*/  ISETP.LT.U32.AND P0, PT, R0, UR8, PT ;  /* 0x0000000800007c0c */ /* 0x000fe4000bf01070 */
[----:B-1----:R-:W-:-:S04]  /*3bf0*/  MOV R2, UR9 ;  /* 0x0000000900027c02 */ /* 0x002fc80008000f00 */
[----:B------:R-:W-:-:S13]  /*3c00*/  ISETP.GT.AND.EX P0, PT, R2, RZ, PT, P0 ;  /* 0x000000ff0200720c */ /* 0x000fda0003f04300 */
[----:B------:R-:W-:Y:S05]  /*3c10*/  @!P0 EXIT ;  /* 0x000000000000894d */ /* 0x000fea0003800000 */
[----:B------:R-:W-:Y:S01]  /*3c20*/  IADD3 R9, P1, PT, R0, 0x280, RZ ;  /* 0x0000028000097810 */ /* 0x000fe20007f3e0ff */
[----:B------:R-:W-:Y:S01]  /*3c30*/  UIMAD.WIDE.U32 UR4, UR10, 0x3, URZ ;  /* 0x000000030a0478a5 */ /* 0x000fe2000f8e00ff */
[----:B------:R-:W-:Y:S01]  /*3c40*/  MOV R3, RZ ;  /* 0x000000ff00037202 */ /* 0x000fe20000000f00 */
[----:B------:R-:W-:Y:S01]  /*3c50*/  UIMAD UR6, UR11, 0x3, URZ ;  /* 0x000000030b0678a4 */ /* 0x000fe2000f8e02ff */
[----:B------:R-:W-:Y:S01]  /*3c60*/  MOV R5, UR9 ;  /* 0x0000000900057c02 */ /* 0x000fe20008000f00 */
        /* <DEDUP_REMOVED lines=34> */
[----:B------:R-:W1:Y:S01]  /*3e90*/  LDCU.64 UR4, c[0x0][0x3d8] ;  /* 0x00007b00ff0477ac */ /* 0x000e620008000a00 */
[----:B------:R-:W-:Y:S02]  /*3ea0*/  MOV R24, UR6 ;  /* 0x0000000600187c02 */ /* 0x000fe40008000f00 */
[----:B------:R-:W-:Y:S01]  /*3eb0*/  MOV R7, UR7 ;  /* 0x0000000700077c02 */ /* 0x000fe20008000f00 */
[----:B------:R-:W3:Y:S01]  /*3ec0*/  LDCU.64 UR14, c[0x0][0x390] ;  /* 0x00007200ff0e77ac */ /* 0x000ee20008000a00 */
[----:B------:R-:W-:Y:S02]  /*3ed0*/  IADD3 R9, PT, PT, R9, 0x1, RZ ;  /* 0x0000000109097810 */ /* 0x000fe40007ffe0ff */
[----:B------:R-:W-:Y:S01]  /*3ee0*/  SHF.L.U64.HI R24, R24, 0x2, R7 ;  /* 0x0000000218187819 */ /* 0x000fe20000010207 */
[----:B------:R-:W4:Y:S01]  /*3ef0*/  LDCU.64 UR16, c[0x0][0x388] ;  /* 0x00007100ff1077ac */ /* 0x000f220008000a00 */
[----:B------:R-:W-:Y:S02]  /*3f00*/  MOV R28, UR8 ;  /* 0x00000008001c7c02 */ /* 0x000fe40008000f00 */
[----:B------:R-:W-:-:S02]  /*3f10*/  MOV R5, UR9 ;  /* 0x0000000900057c02 */ /* 0x000fc40008000f00 */
[----:B------:R-:W-:Y:S02]  /*3f20*/  LOP3.LUT R9, R9, 0x3, RZ, 0xc0, !PT ;  /* 0x0000000309097812 */ /* 0x000fe400078ec0ff */
[----:B------:R-:W-:Y:S02]  /*3f30*/  MOV R4, UR10 ;  /* 0x0000000a00047c02 */ /* 0x000fe40008000f00 */
[----:B------:R-:W-:Y:S02]  /*3f40*/  MOV R6, R0 ;  /* 0x0000000000067202 */ /* 0x000fe40000000f00 */
[C---:B-1----:R-:W-:Y:S01]  /*3f50*/  LEA R2, P1, R0.reuse, UR4, 0x2 ;  /* 0x0000000400027c11 */ /* 0x042fe2000f8210ff */
[----:B------:R-:W-:Y:S01]  /*3f60*/  UMOV UR4, URZ ;  /* 0x000000ff00047c82 */ /* 0x000fe20008000000 */
[----:B------:R-:W-:Y:S02]  /*3f70*/  MOV R7, R3 ;  /* 0x0000000300077202 */ /* 0x000fe40000000f00 */
[----:B--2---:R-:W-:-:S02]  /*3f80*/  SHF.L.U32 R20, R0, 0x3, RZ ;  /* 0x0000000300147819 */ /* 0x004fc400000006ff */
[----:B------:R-:W-:Y:S01]  /*3f90*/  LEA.HI.X R25, R0, UR5, R3, 0x2, P1 ;  /* 0x0000000500197c11 */ /* 0x000fe200088f1403 */
[----:B------:R-:W-:Y:S01]  /*3fa0*/  USHF.L.U32 UR5, UR11, 0x2, URZ ;  /* 0x000000020b057899 */ /* 0x000fe200080006ff */
[----:B------:R-:W-:Y:S01]  /*3fb0*/  SHF.L.U64.HI R28, R28, 0x2, R5 ;  /* 0x000000021c1c7819 */ /* 0x000fe20000010205 */
[----:B------:R-:W-:Y:S01]  /*3fc0*/  IMAD.WIDE.U32 R6, R9, 0x280, R6 ;  /* 0x0000028009067825 */ /* 0x000fe200078e0006 */
[----:B------:R-:W-:Y:S02]  /*3fd0*/  SHF.L.U64.HI R21, R0, 0x3, R3 ;  /* 0x0000000300157819 */ /* 0x000fe40000010203 */
[----:B---3--:R-:W-:Y:S01]  /*3fe0*/  IADD3 R22, P1, PT, R20, UR14, RZ ;  /* 0x0000000e14167c10 */ /* 0x008fe2000ff3e0ff */
[----:B------:R-:W-:Y:S01]  /*3ff0*/  IMAD.WIDE.U32 R4, R4, 0x4, RZ ;  /* 0x0000000404047825 */ /* 0x000fe200078e00ff */
[----:B----4-:R-:W-:Y:S02]  /*4000*/  IADD3 R20, P2, PT, R20, UR16, RZ ;  /* 0x0000001014147c10 */ /* 0x010fe4000ff5e0ff */
[----:B0-----:R-:W-:-:S02]  /*4010*/  IADD3 R18, P3, PT, RZ, -R9, RZ ;  /* 0x80000009ff127210 */ /* 0x001fc40007f7e0ff */
[----:B------:R-:W-:Y:S02]  /*4020*/  IADD3.X R23, PT, PT, R21, UR15, RZ, P1, !PT ;  /* 0x0000000f15177c10 */ /* 0x000fe40008ffe4ff */
[----:B------:R-:W-:Y:S02]  /*4030*/  IADD3 R3, PT, PT, R7, UR4, RZ ;  /* 0x0000000407037c10 */ /* 0x000fe4000fffe0ff */
[----:B------:R-:W-:Y:S02]  /*4040*/  MOV R0, R6 ;  /* 0x0000000600007202 */ /* 0x000fe40000000f00 */
[----:B------:R-:W-:Y:S02]  /*4050*/  IADD3.X R21, PT, PT, R21, UR17, RZ, P2, !PT ;  /* 0x0000001115157c10 */ /* 0x000fe400097fe4ff */
[----:B------:R-:W-:Y:S02]  /*4060*/  IADD3 R26, PT, PT, R5, UR5, RZ ;  /* 0x00000005051a7c10 */ /* 0x000fe4000fffe0ff */
[----:B------:R-:W-:-:S07]  /*4070*/  IADD3.X R19, PT, PT, RZ, -0x1, RZ, P3, !PT ;  /* 0xffffffffff137810 */ /* 0x000fce0001ffe4ff */
.L_x_532:
[----:B-1----:R-:W-:Y:S02]  /*4080*/  MOV R9, UR8 ;  /* 0x0000000800097c02 */ /* 0x002fe40008000f00 */
[----:B------:R-:W-:Y:S02]  /*4090*/  MOV R13, UR6 ;  /* 0x00000006000d7c02 */ /* 0x000fe40008000f00 */
[----:B------:R-:W-:Y:S02]  /*40a0*/  LEA R8, P1, R9, R2, 0x2 ;  /* 0x0000000209087211 */ /* 0x000fe400078210ff */
[----:B------:R-:W-:Y:S02]  /*40b0*/  IADD3 R10, P2, PT, R2, R4, RZ ;  /* 0x00000004020a7210 */ /* 0x000fe40007f5e0ff */
[-C--:B------:R-:W-:Y:S02]  /*40c0*/  LEA R12, P3, R13, R2.reuse, 0x2 ;  /* 0x000000020d0c7211 */ /* 0x080fe400078610ff */
        /* <DEDUP_REMOVED lines=26> */
.L_x_531:
[----:B------:R-:W-:Y:S05]  /*4270*/  BSYNC.RECONVERGENT B0 ;  /* 0x0000000000007941 */ /* 0x000fea0003800200 */
.L_x_530:
[----:B------:R-:W-:Y:S05]  /*4280*/  @!P0 EXIT ;  /* 0x000000000000894d */ /* 0x000fea0003800000 */
[----:B------:R-:W-:Y:S01]  /*4290*/  BSSY.RECONVERGENT B0, `(.L_x_533) ;  /* 0x000005c000007945 */ /* 0x000fe20003800200 */
[----:B------:R-:W-:Y:S02]  /*42a0*/  USHF.L.U64.HI UR5, UR10, 0x2, UR11 ;  /* 0x000000020a057899 */ /* 0x000fe4000801020b */
[----:B------:R-:W-:Y:S02]  /*42b0*/  USHF.L.U32 UR4, UR10, 0x2, URZ ;  /* 0x000000020a047899 */ /* 0x000fe400080006ff */
[----:B------:R-:W-:Y:S01]  /*42c0*/  USHF.L.U64.HI UR7, UR6, 0x2, UR7 ;  /* 0x0000000206077899 */ /* 0x000fe20008010207 */
[----:B------:R-:W3:Y:S01]  /*42d0*/  LDCU.64 UR14, c[0x0][0x3d8] ;  /* 0x00007b00ff0e77ac */ /* 0x000ee20008000a00 */
[----:B------:R-:W4:Y:S01]  /*42e0*/  LDCU.64 UR16, c[0x0][0x388] ;  /* 0x00007100ff1077ac */ /* 0x000f220008000a00 */
[----:B------:R-:W0:Y:S01]  /*42f0*/  LDCU.64 UR18, c[0x0][0x390] ;  /* 0x00007200ff1277ac */ /* 0x000e220008000a00 */
[----:B------:R-:W-:Y:S02]  /*4300*/  USHF.L.U64.HI UR10, UR8, 0x2, UR9 ;  /* 0x00000002080a7899 */ /* 0x000fe40008010209 */
[----:B------:R-:W-:-:S02]  /*4310*/  USHF.L.U32 UR11, UR8, 0x2, URZ ;  /* 0x00000002080b7899 */ /* 0x000fc400080006ff */
[----:B------:R-:W-:-:S12]  /*4320*/  USHF.L.U32 UR6, UR6, 0x2, URZ ;  /* 0x0000000206067899 */ /* 0x000fd800080006ff */
.L_x_534:
[C---:B------:R-:W-:Y:S02]  /*4330*/  SHF.L.U32 R2, R0.reuse, 0x2, RZ ;  /* 0x0000000200027819 */ /* 0x040fe400000006ff */
[----:B01----:R-:W-:Y:S02]  /*4340*/  SHF.L.U64.HI R15, R0, 0x2, R3 ;  /* 0x00000002000f7819 */ /* 0x003fe40000010203 */
[----:B---3--:R-:W-:-:S04]  /*4350*/  IADD3 R4, P0, PT, R2, UR14, RZ ;  /* 0x0000000e02047c10 */ /* 0x008fc8000ff1e0ff */
[----:B------:R-:W-:Y:S02]  /*4360*/  IADD3.X R5, PT, PT, R15, UR15, RZ, P0, !PT ;  /* 0x0000000f0f057c10 */ /* 0x000fe400087fe4ff */
[C---:B------:R-:W-:Y:S02]  /*4370*/  IADD3 R6, P0, PT, R4.reuse, UR11, RZ ;  /* 0x0000000b04067c10 */ /* 0x040fe4000ff1e0ff */
[C---:B------:R-:W-:Y:S01]  /*4380*/  IADD3 R12, P1, PT, R4.reuse, UR6, RZ ;  /* 0x00000006040c7c10 */ /* 0x040fe2000ff3e0ff */
[----:B------:R0:W3:Y:S01]  /*4390*/  LDG.E R18, desc[UR12][R4.64] ;  /* 0x0000000c04127981 */ /* 0x0000e2000c1e1900 */
[C---:B------:R-:W-:Y:S02]  /*43a0*/  IADD3.X R7, PT, PT, R5.reuse, UR10, RZ, P0, !PT ;  /* 0x0000000a05077c10 */ /* 0x040fe400087fe4ff */
[----:B------:R-:W-:Y:S02]  /*43b0*/  IADD3 R8, P0, PT, R4, UR4, RZ ;  /* 0x0000000404087c10 */ /* 0x000fe4000ff1e0ff */
[C---:B------:R-:W-:Y:S01]  /*43c0*/  IADD3.X R13, PT, PT, R5.reuse, UR7, RZ, P1, !PT ;  /* 0x00000007050d7c10 */ /* 0x040fe20008ffe4ff */
[----:B------:R1:W3:Y:S01]  /*43d0*/  LDG.E R19, desc[UR12][R6.64] ;  /* 0x0000000c06137981 */ /* 0x0002e2000c1e1900 */
[----:B------:R-:W-:-:S03]  /*43e0*/  IADD3.X R9, PT, PT, R5, UR5, RZ, P0, !PT ;  /* 0x0000000505097c10 */ /* 0x000fc600087fe4ff */
[----:B------:R-:W5:Y:S04]  /*43f0*/  LDG.E R21, desc[UR12][R12.64] ;  /* 0x0000000c0c157981 */ /* 0x000f68000c1e1900 */
[----:B--2---:R2:W5:Y:S01]  /*4400*/  LDG.E R20, desc[UR12][R8.64] ;  /* 0x0000000c08147981 */ /* 0x004562000c1e1900 */
[C---:B------:R-:W-:Y:S02]  /*4410*/  SHF.L.U32 R10, R0.reuse, 0x3, RZ ;  /* 0x00000003000a7819 */ /* 0x040fe400000006ff */
[----:B------:R-:W-:Y:S02]  /*4420*/  SHF.L.U64.HI R11, R0, 0x3, R3 ;  /* 0x00000003000b7819 */ /* 0x000fe40000010203 */
[----:B------:R-:W-:Y:S02]  /*4430*/  LOP3.LUT R16, R10, 0xfffffff8, RZ, 0xc0, !PT ;  /* 0xfffffff80a107812 */ /* 0x000fe400078ec0ff */
[----:B------:R-:W-:-:S02]  /*4440*/  LOP3.LUT R2, R2, 0xfffffffc, RZ, 0xc0, !PT ;  /* 0xfffffffc02027812 */ /* 0x000fc400078ec0ff */
[C---:B----4-:R-:W-:Y:S02]  /*4450*/  IADD3 R14, P0, PT, R16.reuse, UR16, RZ ;  /* 0x00000010100e7c10 */ /* 0x050fe4000ff1e0ff */
[----:B0-----:R-:W-:Y:S02]  /*4460*/  LOP3.LUT R5, R11, 0x3, RZ, 0xc0, !PT ;  /* 0x000000030b057812 */ /* 0x001fe400078ec0ff */
[----:B------:R-:W-:Y:S02]  /*4470*/  IADD3 R16, P1, PT, R16, UR18, RZ ;  /* 0x0000001210107c10 */ /* 0x000fe4000ff3e0ff */
[----:B------:R-:W-:Y:S02]  /*4480*/  LOP3.LUT R3, R15, 0x3, RZ, 0xc0, !PT ;  /* 0x000000030f037812 */ /* 0x000fe400078ec0ff */
[----:B------:R-:W-:Y:S02]  /*4490*/  IADD3 R4, P2, PT, R2, UR14, RZ ;  /* 0x0000000e02047c10 */ /* 0x000fe4000ff5e0ff */
[----:B------:R-:W-:-:S02]  /*44a0*/  IADD3.X R15, PT, PT, R5, UR17, RZ, P0, !PT ;  /* 0x00000011050f7c10 */ /* 0x000fc400087fe4ff */
[----:B------:R-:W-:Y:S02]  /*44b0*/  IADD3.X R17, PT, PT, R5, UR19, RZ, P1, !PT ;  /* 0x0000001305117c10 */ /* 0x000fe40008ffe4ff */
[----:B------:R-:W-:Y:S02]  /*44c0*/  IADD3.X R5, PT, PT, R3, UR15, RZ, P2, !PT ;  /* 0x0000000f03057c10 */ /* 0x000fe400097fe4ff */
[C---:B-1----:R-:W-:Y:S02]  /*44d0*/  IADD3 R6, P0, PT, R4.reuse, UR11, RZ ;  /* 0x0000000b04067c10 */ /* 0x042fe4000ff1e0ff */
[C---:B--2---:R-:W-:Y:S02]  /*44e0*/  IADD3 R8, P1, PT, R4.reuse, UR4, RZ ;  /* 0x0000000404087c10 */ /* 0x044fe4000ff3e0ff */
[----:B------:R-:W-:Y:S02]  /*44f0*/  IADD3 R2, P2, PT, R4, UR6, RZ ;  /* 0x0000000604027c10 */ /* 0x000fe4000ff5e0ff */
[----:B------:R-:W-:-:S02]  /*4500*/  IADD3.X R7, PT, PT, R5, UR10, RZ, P0, !PT ;  /* 0x0000000a05077c10 */ /* 0x000fc400087fe4ff */
[C---:B------:R-:W-:Y:S02]  /*4510*/  IADD3.X R9, PT, PT, R5.reuse, UR5, RZ, P1, !PT ;  /* 0x0000000505097c10 */ /* 0x040fe40008ffe4ff */
[----:B------:R-:W-:Y:S01]  /*4520*/  IADD3.X R3, PT, PT, R5, UR7, RZ, P2, !PT ;  /* 0x0000000705037c10 */ /* 0x000fe200097fe4ff */
[----:B---3--:R0:W-:Y:S04]  /*4530*/  STG.E.64 desc[UR12][R14.64], R18 ;  /* 0x000000120e007986 */ /* 0x0081e8000c101b0c */
        /* <DEDUP_REMOVED lines=29> */
[----:B------:R-:W3:Y:S04]  /*4710*/  LDG.E R22, desc[UR12][R4.64+0x1e00] ;  /* 0x001e000c04167981 */ /* 0x000ee8000c1e1900 */
[----:B------:R-:W3:Y:S04]  /*4720*/  LDG.E R23, desc[UR12][R6.64+0x1e00] ;  /* 0x001e000c06177981 */ /* 0x000ee8000c1e1900 */
[----:B--2---:R-:W2:Y:S04]  /*4730*/  LDG.E R24, desc[UR12][R8.64+0x1e00] ;  /* 0x001e000c08187981 */ /* 0x004ea8000c1e1900 */
[----:B------:R1:W2:Y:S01]  /*4740*/  LDG.E R25, desc[UR12][R2.64+0x1e00] ;  /* 0x001e000c02197981 */ /* 0x0002a2000c1e1900 */
        /* <DEDUP_REMOVED lines=8> */
[----:B------:R-:W-:Y:S02]  /*47d0*/  IADD3 R0, PT, PT, R0, 0xa00, RZ ;  /* 0x00000a0000007810 */ /* 0x000fe40007ffe0ff */
[----:B-1----:R-:W-:Y:S02]  /*47e0*/  MOV R2, UR9 ;  /* 0x0000000900027c02 */ /* 0x002fe40008000f00 */
[----:B------:R-:W-:-:S04]  /*47f0*/  ISETP.LT.U32.AND P0, PT, R0, UR8, PT ;  /* 0x0000000800007c0c */ /* 0x000fc8000bf01070 */
[----:B------:R-:W-:Y:S01]  /*4800*/  ISETP.GT.AND.EX P0, PT, R2, RZ, PT, P0 ;  /* 0x000000ff0200720c */ /* 0x000fe20003f04300 */
[----:B------:R-:W-:Y:S01]  /*4810*/  HFMA2 R3, -RZ, RZ, 0, 0 ;  /* 0x00000000ff037431 */ /* 0x000fe200000001ff */
[----:B---3--:R0:W-:Y:S04]  /*4820*/  STG.E.64 desc[UR12][R10.64], R22 ;  /* 0x000000160a007986 */ /* 0x0081e8000c101b0c */
[----:B--2---:R0:W-:Y:S07]  /*4830*/  STG.E.64 desc[UR12][R14.64], R24 ;  /* 0x000000180e007986 */ /* 0x0041ee000c101b0c */
[----:B------:R-:W-:Y:S05]  /*4840*/  @P0 BRA `(.L_x_534) ;  /* 0xfffffff800b80947 */ /* 0x000fea000383ffff */
[----:B------:R-:W-:Y:S05]  /*4850*/  BSYNC.RECONVERGENT B0 ;  /* 0x0000000000007941 */ /* 0x000fea0003800200 */
.L_x_533:
[----:B------:R-:W-:Y:S05]  /*4860*/  EXIT ;  /* 0x000000000000794d */ /* 0x000fea0003800000 */
.L_x_535:
        /* <DEDUP_REMOVED lines=9> */
.L_x_2071:


//--------------------- .text._Z35group_norm_nhwc_bwd_one_pass_kernelI11Fp16IOFp32WLi512ELi10ELi640EEv26Group_norm_nhwc_bwd_params --------------------------
	.section	.text._Z35group_norm_nhwc_bwd_one_pass_kernelI11Fp16IOFp32WLi512ELi10ELi640EEv26Group_norm_nhwc_bwd_params,"ax",@progbits
	.align	128
        .global         _Z35group_norm_nhwc_bwd_one_pass_kernelI11Fp16IOFp32WLi512ELi10ELi640EEv26Group_norm_nhwc_bwd_params
        .type           _Z35group_norm_nhwc_bwd_one_pass_kernelI11Fp16IOFp32WLi512ELi10ELi640EEv26Group_norm_nhwc_bwd_params,@function
        .size           _Z35group_norm_nhwc_bwd_one_pass_kernelI11Fp16IOFp32WLi512ELi10ELi640EEv26Group_norm_nhwc_bwd_params,(.L_x_2072 - _Z35group_norm_nhwc_bwd_one_pass_kernelI11Fp16IOFp32WLi512ELi10ELi640EEv26Group_norm_nhwc_bwd_params)
        .other          _Z35group_norm_nhwc_bwd_one_pass_kernelI11Fp16IOFp32WLi512ELi10ELi640EEv26Group_norm_nhwc_bwd_params,@"STO_CUDA_ENTRY STV_DEFAULT"
_Z35group_norm_nhwc_bwd_one_pass_kernelI11Fp16IOFp32WLi512ELi10ELi640EEv26Group_norm_nhwc_bwd_params:
.text._Z35group_norm_nhwc_bwd_one_pass_kernelI11Fp16IOFp32WLi512ELi10ELi640EEv26Group_norm_nhwc_bwd_params:
        /* <DEDUP_REMOVED lines=10> */
[----:B------:R-:W-:Y:S01]  /*00a0*/  HFMA2 R36, -RZ, RZ, 0, 0 ;  /* 0x00000000ff247431 */ /* 0x000fe200000001ff */
[----:B------:R-:W-:-:S03]  /*00b0*/  MOV R39, UR8 ;  /* 0x0000000800277c02 */ /* 0x000fc60008000f00 */
[----:B------:R-:W-:-:S05]  /*00c0*/  IMAD R2, R2, 0x3334, RZ ;  /* 0x0000333402027824 */ /* 0x000fca00078e02ff */
[----:B------:R-:W-:Y:S02]  /*00d0*/  SHF.R.U32.HI R38, RZ, 0x10, R2 ;  /* 0x00000010ff267819 */ /* 0x000fe40000011602 */
[----:B------:R-:W0:Y:S02]  /*00e0*/  S2R R2, SR_LANEID ;  /* 0x0000000000027919 */ /* 0x000e240000000000 */
[----:B------:R-:W-:-:S04]  /*00f0*/  PRMT R3, R38, 0x9910, RZ ;  /* 0x0000991026037816 */ /* 0x000fc800000000ff */
[----:B------:R-:W-:-:S04]  /*0100*/  LEA R3, R3, R3, 0x2 ;  /* 0x0000000303037211 */ /* 0x000fc800078e10ff */
[----:B------:R-:W-:-:S04]  /*0110*/  IADD3 R3, PT, PT, RZ, -R3, RZ ;  /* 0x80000003ff037210 */ /* 0x000fc80007ffe0ff */
[----:B------:R-:W-:-:S04]  /*0120*/  PRMT R37, R3, 0x7710, RZ ;  /* 0x0000771003257816 */ /* 0x000fc800000000ff */
[----:B------:R-:W-:-:S04]  /*0130*/  IADD3 R37, PT, PT, R37, R0, RZ ;  /* 0x0000000025257210 */ /* 0x000fc80007ffe0ff */
[----:B------:R-:W-:-:S04]  /*0140*/  SHF.L.U32 R37, R37, 0x1, RZ ;  /* 0x0000000125257819 */ /* 0x000fc800000006ff */
[----:B------:R-:W-:-:S07]  /*0150*/  LOP3.LUT R3, R37, 0xffff, RZ, 0xc0, !PT ;  /* 0x0000ffff25037812 */ /* 0x000fce00078ec0ff */
.L_x_568:
[----:B------:R-:W1:Y:S01]  /*0160*/  LDC R10, c[0x0][0x410] ;  /* 0x00010400ff0a7b82 */ /* 0x000e620000000800 */
[----:B------:R-:W2:Y:S01]  /*0170*/  LDCU.128 UR12, c[0x0][0x400] ;  /* 0x00008000ff0c77ac */ /* 0x000ea20008000c00 */
[----:B------:R-:W-:Y:S02]  /*0180*/  ISETP.GE.AND P1, PT, R39, RZ, PT ;  /* 0x000000ff2700720c */ /* 0x000fe40003f26270 */
[----:B------:R-:W-:Y:S01]  /*0190*/  CS2R R34, SRZ ;  /* 0x0000000000227805 */ /* 0x000fe2000001ff00 */
[----:B------:R-:W3:Y:S03]  /*01a0*/  LDCU.U8 UR4, c[0x0][0x414] ;  /* 0x00008280ff0477ac */ /* 0x000ee60008000000 */
[----:B------:R-:W4:Y:S08]  /*01b0*/  S2UR UR9, SR_CTAID.X ;  /* 0x00000000000979c3 */ /* 0x000f300000002500 */
[----:B0-----:R-:W4:Y:S01]  /*01c0*/  LDC R11, c[0x0][0x41c] ;  /* 0x00010700ff0b7b82 */ /* 0x001f220000000800 */
[----:B-1----:R-:W-:-:S04]  /*01d0*/  IABS R7, R10 ;  /* 0x0000000a00077213 */ /* 0x002fc80000000000 */
[----:B------:R-:W1:Y:S01]  /*01e0*/  I2F.RP R6, R7 ;  /* 0x0000000700067306 */ /* 0x000e620000209400 */
[----:B----4-:R-:W-:-:S07]  /*01f0*/  IMAD R11, R11, UR9, R38 ;  /* 0x000000090b0b7c24 */ /* 0x010fce000f8e0226 */
[----:B-1----:R-:W1:Y:S01]  /*0200*/  MUFU.RCP R6, R6 ;  /* 0x0000000600067308 */ /* 0x002e620000001000 */
[C---:B--2---:R-:W-:Y:S02]  /*0210*/  ISETP.GE.U32.AND P0, PT, R11.reuse, UR12, PT ;  /* 0x0000000c0b007c0c */ /* 0x044fe4000bf06070 */
[----:B------:R-:W-:Y:S02]  /*0220*/  SHF.R.S32.HI R13, RZ, 0x1f, R11 ;  /* 0x0000001fff0d7819 */ /* 0x000fe4000001140b */
[----:B------:R-:W-:Y:S02]  /*0230*/  IADD3 R17, PT, PT, R11, 0x80, RZ ;  /* 0x000000800b117810 */ /* 0x000fe40007ffe0ff */
[----:B------:R-:W-:Y:S02]  /*0240*/  ISETP.GE.AND.EX P0, PT, R13, UR13, PT, P0 ;  /* 0x0000000d0d007c0c */ /* 0x000fe4000bf06300 */
[C---:B------:R-:W-:Y:S02]  /*0250*/  IADD3 R41, PT, PT, R11.reuse, 0x100, RZ ;  /* 0x000001000b297810 */ /* 0x040fe40007ffe0ff */
[----:B------:R-:W-:-:S02]  /*0260*/  IADD3 R24, PT, PT, R11, 0x180, RZ ;  /* 0x000001800b187810 */ /* 0x000fc40007ffe0ff */
[----:B------:R-:W-:Y:S02]  /*0270*/  SHF.R.S32.HI R15, RZ, 0x1f, R41 ;  /* 0x0000001fff0f7819 */ /* 0x000fe40000011429 */
[----:B------:R-:W-:Y:S02]  /*0280*/  SHF.R.S32.HI R25, RZ, 0x1f, R24 ;  /* 0x0000001fff197819 */ /* 0x000fe40000011418 */
[----:B-1----:R-:W-:Y:S02]  /*0290*/  IADD3 R4, PT, PT, R6, 0xffffffe, RZ ;  /* 0x0ffffffe06047810 */ /* 0x002fe40007ffe0ff */
[----:B------:R-:W-:Y:S01]  /*02a0*/  LOP3.LUT R6, R39, R10, RZ, 0x3c, !PT ;  /* 0x0000000a27067212 */ /* 0x000fe200078e3cff */
[----:B------:R-:W1:Y:S01]  /*02b0*/  @!P0 LDC.64 R28, c[0x0][0x3a0] ;  /* 0x0000e800ff1c8b82 */ /* 0x000e620000000a00 */
[----:B------:R2:W4:Y:S02]  /*02c0*/  F2I.FTZ.U32.TRUNC.NTZ R5, R4 ;  /* 0x0000000400057305 */ /* 0x000524000021f000 */
[----:B------:R-:W-:-:S05]  /*02d0*/  ISETP.GE.AND P4, PT, R6, RZ, PT ;  /* 0x000000ff0600720c */ /* 0x000fca0003f86270 */
[----:B------:R-:W0:Y:S01]  /*02e0*/  @!P0 LDC.64 R30, c[0x0][0x398] ;  /* 0x0000e600ff1e8b82 */ /* 0x000e220000000a00 */
[----:B--2---:R-:W-:Y:S02]  /*02f0*/  MOV R4, RZ ;  /* 0x000000ff00047202 */ /* 0x004fe40000000f00 */
[----:B----4-:R-:W-:-:S05]  /*0300*/  IADD3 R8, PT, PT, RZ, -R5, RZ ;  /* 0x80000005ff087210 */ /* 0x010fca0007ffe0ff */
[----:B------:R-:W-:Y:S01]  /*0310*/  IMAD R9, R8, R7, RZ ;  /* 0x0000000708097224 */ /* 0x000fe200078e02ff */
[----:B------:R-:W-:-:S03]  /*0320*/  IABS R8, R39 ;  /* 0x0000002700087213 */ /* 0x000fc60000000000 */
[----:B------:R-:W-:Y:S01]  /*0330*/  IMAD.HI.U32 R5, R5, R9, R4 ;  /* 0x0000000905057227 */ /* 0x000fe200078e0004 */
[----:B------:R-:W-:-:S05]  /*0340*/  LOP3.LUT R9, RZ, R10, RZ, 0x33, !PT ;  /* 0x0000000aff097212 */ /* 0x000fca00078e33ff */
[----:B------:R-:W-:-:S05]  /*0350*/  IMAD.HI.U32 R5, R5, R8, RZ ;  /* 0x0000000805057227 */ /* 0x000fca00078e00ff */
[----:B------:R-:W-:-:S05]  /*0360*/  IADD3 R4, PT, PT, -R5, RZ, RZ ;  /* 0x000000ff05047210 */ /* 0x000fca0007ffe1ff */
[----:B------:R-:W-:-:S05]  /*0370*/  IMAD R4, R7, R4, R8 ;  /* 0x0000000407047224 */ /* 0x000fca00078e0208 */
[----:B------:R-:W-:-:S13]  /*0380*/  ISETP.GT.U32.AND P3, PT, R7, R4, PT ;  /* 0x000000040700720c */ /* 0x000fda0003f64070 */
[-C--:B------:R-:W-:Y:S02]  /*0390*/  @!P3 IADD3 R4, PT, PT, R4, -R7.reuse, RZ ;  /* 0x800000070404b210 */ /* 0x080fe40007ffe0ff */
[----:B------:R-:W-:Y:S02]  /*03a0*/  @!P3 IADD3 R5, PT, PT, R5, 0x1, RZ ;  /* 0x000000010505b810 */ /* 0x000fe40007ffe0ff */
[CC--:B------:R-:W-:Y:S02]  /*03b0*/  ISETP.GE.U32.AND P2, PT, R4.reuse, R7.reuse, PT ;  /* 0x000000070400720c */ /* 0x0c0fe40003f46070 */
[----:B------:R-:W-:Y:S02]  /*03c0*/  ISETP.GT.U32.AND P5, PT, R7, R4, PT ;  /* 0x000000040700720c */ /* 0x000fe40003fa4070 */
[----:B------:R-:W-:Y:S02]  /*03d0*/  IADD3 R7, PT, PT, R4, -R7, RZ ;  /* 0x8000000704077210 */ /* 0x000fe40007ffe0ff */
[----:B------:R-:W-:-:S02]  /*03e0*/  ISETP.NE.AND P3, PT, R10, RZ, PT ;  /* 0x000000ff0a00720c */ /* 0x000fc40003f65270 */
[----:B------:R-:W-:Y:S02]  /*03f0*/  SEL R4, R7, R4, !P5 ;  /* 0x0000000407047207 */ /* 0x000fe40006800000 */
[----:B------:R-:W2:Y:S02]  /*0400*/  @!P0 LDC.64 R6, c[0x0][0x3f8] ;  /* 0x0000fe00ff068b82 */ /* 0x000ea40000000a00 */
[----:B------:R-:W-:Y:S02]  /*0410*/  @!P1 IADD3 R4, PT, PT, -R4, RZ, RZ ;  /* 0x000000ff04049210 */ /* 0x000fe40007ffe1ff */
[----:B------:R-:W-:Y:S02]  /*0420*/  @P2 IADD3 R5, PT, PT, R5, 0x1, RZ ;  /* 0x0000000105052810 */ /* 0x000fe40007ffe0ff */
[----:B------:R-:W-:Y:S02]  /*0430*/  SEL R40, R9, R4, !P3 ;  /* 0x0000000409287207 */ /* 0x000fe40005800000 */
[----:B------:R-:W-:-:S02]  /*0440*/  @!P4 IADD3 R5, PT, PT, -R5, RZ, RZ ;  /* 0x000000ff0505c210 */ /* 0x000fc40007ffe1ff */
[----:B------:R-:W-:Y:S01]  /*0450*/  ISETP.GE.U32.AND P1, PT, R17, UR12, PT ;  /* 0x0000000c11007c0c */ /* 0x000fe2000bf26070 */
[----:B------:R-:W-:Y:S01]  /*0460*/  IMAD R4, R40, 0xa, RZ ;  /* 0x0000000a28047824 */ /* 0x000fe200078e02ff */
[----:B------:R-:W-:Y:S02]  /*0470*/  SEL R5, R9, R5, !P3 ;  /* 0x0000000509057207 */ /* 0x000fe40005800000 */
[----:B------:R-:W-:Y:S02]  /*0480*/  ISETP.GE.U32.AND P3, PT, R24, UR12, PT ;  /* 0x0000000c18007c0c */ /* 0x000fe4000bf66070 */
[----:B------:R-:W-:Y:S02]  /*0490*/  IADD3 R42, P2, PT, R4, R3, RZ ;  /* 0x00000003042a7210 */ /* 0x000fe40007f5e0ff */
[----:B------:R-:W-:Y:S02]  /*04a0*/  SHF.R.S32.HI R8, RZ, 0x1f, R5 ;  /* 0x0000001fff087819 */ /* 0x000fe40000011405 */
[----:B------:R-:W-:-:S02]  /*04b0*/  SHF.R.S32.HI R3, RZ, 0x1f, R17 ;  /* 0x0000001fff037819 */ /* 0x000fc40000011411 */
[----:B------:R-:W-:Y:S01]  /*04c0*/  LEA.HI.X.SX32 R43, R4, RZ, 0x1, P2 ;  /* 0x000000ff042b7211 */ /* 0x000fe200010f0eff */
[----:B------:R-:W-:Y:S01]  /*04d0*/  IMAD R8, R8, UR14, RZ ;  /* 0x0000000e08087c24 */ /* 0x000fe2000f8e02ff */
[----:B------:R-:W-:Y:S01]  /*04e0*/  ISETP.GE.AND.EX P1, PT, R3, UR13, PT, P1 ;  /* 0x0000000d03007c0c */ /* 0x000fe2000bf26310 */
[----:B--2---:R-:W-:Y:S01]  /*04f0*/  @!P0 IMAD R4, R13, R6, RZ ;  /* 0x000000060d048224 */ /* 0x004fe200078e02ff */
[----:B------:R-:W-:Y:S01]  /*0500*/  ISETP.GE.U32.AND P2, PT, R41, UR12, PT ;  /* 0x0000000c29007c0c */ /* 0x000fe2000bf46070 */
[----:B------:R-:W-:Y:S01]  /*0510*/  IMAD R45, R5, UR15, R8 ;  /* 0x0000000f052d7c24 */ /* 0x000fe2000f8e0208 */
[----:B------:R-:W-:Y:S01]  /*0520*/  ISETP.GE.AND.EX P3, PT, R25, UR13, PT, P3 ;  /* 0x0000000d19007c0c */ /* 0x000fe2000bf66330 */
[----:B------:R-:W-:Y:S01]  /*0530*/  IMAD.WIDE.U32 R42, R5, UR14, R42 ;  /* 0x0000000e052a7c25 */ /* 0x000fe2000f8e002a */
[----:B------:R-:W-:Y:S02]  /*0540*/  ISETP.GE.AND.EX P2, PT, R15, UR13, PT, P2 ;  /* 0x0000000d0f007c0c */ /* 0x000fe4000bf46320 */
[----:B---3--:R-:W-:Y:S01]  /*0550*/  ISETP.NE.AND P4, PT, RZ, UR4, PT ;  /* 0x00000004ff007c0c */ /* 0x008fe2000bf85270 */
[----:B------:R-:W-:Y:S01]  /*0560*/  @!P0 IMAD R13, R11, R7, R4 ;  /* 0x000000070b0d8224 */ /* 0x000fe200078e0204 */
[----:B------:R-:W-:Y:S01]  /*0570*/  IADD3 R45, PT, PT, R43, R45, RZ ;  /* 0x0000002d2b2d7210 */ /* 0x000fe20007ffe0ff */
[----:B------:R-:W2:Y:S01]  /*0580*/  LDC.64 R4, c[0x0][0x3b8] ;  /* 0x0000ee00ff047b82 */ /* 0x000ea20000000a00 */
[----:B------:R-:W-:-:S05]  /*0590*/  @!P0 MOV R44, R42 ;  /* 0x0000002a002c8202 */ /* 0x000fca0000000f00 */
[----:B------:R-:W-:Y:S02]  /*05a0*/  @!P0 IMAD.WIDE.U32 R6, R11, R6, R44 ;  /* 0x000000060b068225 */ /* 0x000fe400078e002c */
[----:B------:R-:W3:Y:S03]  /*05b0*/  @!P1 LDC.64 R8, c[0x0][0x3f8] ;  /* 0x0000fe00ff089b82 */ /* 0x000ee60000000a00 */
[----:B------:R-:W-:Y:S02]  /*05c0*/  @!P0 IADD3 R7, PT, PT, R7, R13, RZ ;  /* 0x0000000d07078210 */ /* 0x000fe40007ffe0ff */
[C---:B------:R-:W-:Y:S02]  /*05d0*/  @!P0 SHF.L.U32 R19, R6.reuse, 0x1, RZ ;  /* 0x0000000106138819 */ /* 0x040fe400000006ff */
[----:B------:R-:W-:Y:S01]  /*05e0*/  @!P0 SHF.L.U64.HI R14, R6, 0x1, R7 ;  /* 0x00000001060e8819 */ /* 0x000fe20000010207 */
[----:B------:R-:W4:Y:S01]  /*05f0*/  LDC.64 R12, c[0x0][0x3a8] ;  /* 0x0000ea00ff0c7b82 */ /* 0x000f220000000a00 */
[----:B-1----:R-:W-:-:S07]  /*0600*/  @!P0 IADD3 R28, P5, PT, R19, R28, RZ ;  /* 0x0000001c131c8210 */ /* 0x002fce0007fbe0ff */
[----:B------:R-:W1:Y:S01]  /*0610*/  @!P2 LDC.64 R22, c[0x0][0x3f8] ;  /* 0x0000fe00ff16ab82 */ /* 0x000e620000000a00 */
[----:B--2---:R-:W-:Y:S01]  /*0620*/  IMAD.WIDE R4, R39, 0x8, R4 ;  /* 0x0000000827047825 */ /* 0x004fe200078e0204 */
[----:B------:R-:W-:Y:S02]  /*0630*/  @!P1 MOV R26, R42 ;  /* 0x0000002a001a9202 */ /* 0x000fe40000000f00 */
[----:B------:R-:W-:Y:S02]  /*0640*/  @!P1 MOV R27, R45 ;  /* 0x0000002d001b9202 */ /* 0x000fe40000000f00 */
[----:B------:R-:W-:Y:S01]  /*0650*/  @!P0 IADD3.X R29, PT, PT, R14, R29, RZ, P5, !PT ;  /* 0x0000001d0e1d8210 */ /* 0x000fe20002ffe4ff */
[----:B------:R-:W2:Y:S01]  /*0660*/  LDG.E.64 R4, desc[UR6][R4.64] ;  /* 0x0000000604047981 */ /* 0x000ea2000c1e1b00 */
[----:B------:R-:W1:Y:S01]  /*0670*/  @!P1 LDC.64 R6, c[0x0][0x3a0] ;  /* 0x0000e800ff069b82 */ /* 0x000e620000000a00 */
[-C--:B---3--:R-:W-:Y:S01]  /*0680*/  @!P1 IMAD R16, R3, R8.reuse, RZ ;  /* 0x0000000803109224 */ /* 0x088fe200078e02ff */
[----:B------:R-:W-:Y:S01]  /*0690*/  LOP3.LUT R3, R37, 0xffff, RZ, 0xc0, !PT ;  /* 0x0000ffff25037812 */ /* 0x000fe200078ec0ff */
[----:B------:R-:W-:Y:S01]  /*06a0*/  @!P1 IMAD.WIDE.U32 R26, R17, R8, R26 ;  /* 0x00000008111a9225 */ /* 0x000fe200078e001a */
[----:B0-----:R-:W-:Y:S01]  /*06b0*/  @!P0 IADD3 R30, P5, PT, R19, R30, RZ ;  /* 0x0000001e131e8210 */ /* 0x001fe20007fbe0ff */
[----:B------:R1:W5:Y:S02]  /*06c0*/  @!P0 LDG.E R35, desc[UR6][R28.64] ;  /* 0x000000061c238981 */ /* 0x000364000c1e1900 */
[----:B------:R-:W-:Y:S01]  /*06d0*/  IMAD R33, R40, 0xa, R3 ;  /* 0x0000000a28217824 */ /* 0x000fe200078e0203 */
[----:B------:R-:W0:Y:S01]  /*06e0*/  @!P1 LDC.64 R20, c[0x0][0x398] ;  /* 0x0000e600ff149b82 */ /* 0x000e220000000a00 */
[----:B------:R-:W-:-:S02]  /*06f0*/  @!P1 IMAD R19, R17, R9, R16 ;  /* 0x0000000911139224 */ /* 0x000fc400078e0210 */
[----:B----4-:R-:W-:Y:S01]  /*0700*/  IMAD.WIDE R8, R33, 0x4, R12 ;  /* 0x0000000421087825 */ /* 0x010fe200078e020c */
[----:B------:R-:W-:-:S04]  /*0710*/  @!P1 SHF.L.U32 R13, R26, 0x1, RZ ;  /* 0x000000011a0d9819 */ /* 0x000fc800000006ff */
[----:B------:R-:W3:Y:S01]  /*0720*/  @!P3 LDC.64 R16, c[0x0][0x3f8] ;  /* 0x0000fe00ff10bb82 */ /* 0x000ee20000000a00 */
[----:B------:R-:W-:Y:S01]  /*0730*/  @!P1 IADD3 R27, PT, PT, R27, R19, RZ ;  /* 0x000000131b1b9210 */ /* 0x000fe20007ffe0ff */
[----:B------:R-:W5:Y:S01]  /*0740*/  LDG.E.64 R8, desc[UR6][R8.64] ;  /* 0x0000000608087981 */ /* 0x000f62000c1e1b00 */
[----:B------:R-:W-:Y:S02]  /*0750*/  @!P0 IADD3.X R31, PT, PT, R14, R31, RZ, P5, !PT ;  /* 0x0000001f0e1f8210 */ /* 0x000fe40002ffe4ff */
[----:B------:R-:W-:Y:S02]  /*0760*/  @!P1 SHF.L.U64.HI R26, R26, 0x1, R27 ;  /* 0x000000011a1a9819 */ /* 0x000fe4000001021b */
[----:B-1----:R-:W-:Y:S01]  /*0770*/  @!P1 IADD3 R28, P5, PT, R13, R6, RZ ;  /* 0x000000060d1c9210 */ /* 0x002fe20007fbe0ff */
[----:B------:R-:W-:Y:S01]  /*0780*/  @!P2 IMAD R6, R15, R22, RZ ;  /* 0x000000160f06a224 */ /* 0x000fe200078e02ff */
[----:B------:R-:W1:Y:S01]  /*0790*/  @!P2 LDC.64 R18, c[0x0][0x3a0] ;  /* 0x0000e800ff12ab82 */ /* 0x000e620000000a00 */
[----:B------:R4:W5:Y:S01]  /*07a0*/  @!P0 LDG.E R34, desc[UR6][R30.64] ;  /* 0x000000061e228981 */ /* 0x000962000c1e1900 */
[----:B------:R-:W-:Y:S01]  /*07b0*/  @!P1 IADD3.X R29, PT, PT, R26, R7, RZ, P5, !PT ;  /* 0x000000071a1d9210 */ /* 0x000fe20002ffe4ff */
[----:B------:R-:W-:Y:S01]  /*07c0*/  @!P2 IMAD R27, R41, R23, R6 ;  /* 0x00000017291ba224 */ /* 0x000fe200078e0206 */
[----:B------:R-:W-:-:S02]  /*07d0*/  @!P2 MOV R6, R42 ;  /* 0x0000002a0006a202 */ /* 0x000fc40000000f00 */
[----:B------:R-:W-:Y:S02]  /*07e0*/  @!P2 MOV R7, R45 ;  /* 0x0000002d0007a202 */ /* 0x000fe40000000f00 */
[----:B------:R-:W4:Y:S01]  /*07f0*/  @P4 LDC.64 R10, c[0x0][0x3b0] ;  /* 0x0000ec00ff0a4b82 */ /* 0x000f220000000a00 */
[----:B------:R-:W-:-:S07]  /*0800*/  @!P2 IMAD.WIDE.U32 R22, R41, R22, R6 ;  /* 0x000000162916a225 */ /* 0x000fce00078e0006 */
[----:B------:R-:W4:Y:S01]  /*0810*/  @!P2 LDC.64 R14, c[0x0][0x398] ;  /* 0x0000e600ff0eab82 */ /* 0x000f220000000a00 */
[----:B0-----:R-:W-:Y:S02]  /*0820*/  @!P1 IADD3 R20, P0, PT, R13, R20, RZ ;  /* 0x000000140d149210 */ /* 0x001fe40007f1e0ff */
[----:B------:R-:W-:Y:S01]  /*0830*/  @!P2 IADD3 R27, PT, PT, R23, R27, RZ ;  /* 0x0000001b171ba210 */ /* 0x000fe20007ffe0ff */
[----:B---3--:R-:W-:-:S04]  /*0840*/  @!P3 IMAD R23, R25, R16, RZ ;  /* 0x000000101917b224 */ /* 0x008fc800078e02ff */
[----:B------:R-:W0:Y:S01]  /*0850*/  @!P3 LDC.64 R6, c[0x0][0x3a0] ;  /* 0x0000e800ff06bb82 */ /* 0x000e220000000a00 */
[----:B------:R-:W-:Y:S01]  /*0860*/  @!P1 IADD3.X R21, PT, PT, R26, R21, RZ, P0, !PT ;  /* 0x000000151a159210 */ /* 0x000fe200007fe4ff */
[----:B------:R-:W-:-:S06]  /*0870*/  @!P3 IMAD R17, R24, R17, R23 ;  /* 0x000000111811b224 */ /* 0x000fcc00078e0217 */
[----:B------:R-:W3:Y:S01]  /*0880*/  @!P3 LDC.64 R12, c[0x0][0x398] ;  /* 0x0000e600ff0cbb82 */ /* 0x000ee20000000a00 */
[C---:B------:R-:W-:Y:S02]  /*0890*/  @!P2 SHF.L.U32 R25, R22.reuse, 0x1, RZ ;  /* 0x000000011619a819 */ /* 0x040fe400000006ff */
[----:B------:R-:W-:Y:S02]  /*08a0*/  @!P2 SHF.L.U64.HI R26, R22, 0x1, R27 ;  /* 0x00000001161aa819 */ /* 0x000fe4000001021b */
[----:B------:R-:W-:Y:S02]  /*08b0*/  @!P3 MOV R22, R42 ;  /* 0x0000002a0016b202 */ /* 0x000fe40000000f00 */
[----:B------:R-:W-:Y:S02]  /*08c0*/  @!P3 MOV R23, R45 ;  /* 0x0000002d0017b202 */ /* 0x000fe40000000f00 */
[----:B-1----:R-:W-:Y:S01]  /*08d0*/  @!P2 IADD3 R18, P0, PT, R25, R18, RZ ;  /* 0x000000121912a210 */ /* 0x002fe20007f1e0ff */
[----:B------:R-:W-:-:S03]  /*08e0*/  @!P3 IMAD.WIDE.U32 R22, R24, R16, R22 ;  /* 0x000000101816b225 */ /* 0x000fc600078e0016 */
[----:B------:R-:W-:Y:S02]  /*08f0*/  @!P2 IADD3.X R19, PT, PT, R26, R19, RZ, P0, !PT ;  /* 0x000000131a13a210 */ /* 0x000fe400007fe4ff */
[----:B----4-:R-:W-:Y:S01]  /*0900*/  @!P2 IADD3 R14, P0, PT, R25, R14, RZ ;  /* 0x0000000e190ea210 */ /* 0x010fe20007f1e0ff */
[----:B------:R-:W-:Y:S01]  /*0910*/  @P4 IMAD.WIDE R10, R33, 0x4, R10 ;  /* 0x00000004210a4825 */ /* 0x000fe200078e020a */
[----:B------:R-:W-:Y:S02]  /*0920*/  CS2R R32, SRZ ;  /* 0x0000000000207805 */ /* 0x000fe4000001ff00 */
[----:B------:R-:W-:Y:S02]  /*0930*/  @!P3 IADD3 R23, PT, PT, R23, R17, RZ ;  /* 0x000000111717b210 */ /* 0x000fe40007ffe0ff */
[----:B------:R-:W-:Y:S02]  /*0940*/  @!P3 SHF.L.U32 R17, R22, 0x1, RZ ;  /* 0x000000011611b819 */ /* 0x000fe400000006ff */
[----:B------:R-:W-:Y:S01]  /*0950*/  @!P2 IADD3.X R15, PT, PT, R26, R15, RZ, P0, !PT ;  /* 0x0000000f1a0fa210 */ /* 0x000fe200007fe4ff */
[----:B------:R1:W5:Y:S01]  /*0960*/  @!P1 LDG.E R33, desc[UR6][R28.64] ;  /* 0x000000061c219981 */ /* 0x000362000c1e1900 */
[----:B------:R-:W-:-:S02]  /*0970*/  @!P3 SHF.L.U64.HI R22, R22, 0x1, R23 ;  /* 0x000000011616b819 */ /* 0x000fc40000010217 */
[C---:B0-----:R-:W-:Y:S01]  /*0980*/  @!P3 IADD3 R16, P0, PT, R17.reuse, R6, RZ ;  /* 0x000000061110b210 */ /* 0x041fe20007f1e0ff */
[----:B------:R-:W5:Y:S01]  /*0990*/  @!P1 LDG.E R32, desc[UR6][R20.64] ;  /* 0x0000000614209981 */ /* 0x000f62000c1e1900 */
[----:B---3--:R-:W-:Y:S02]  /*09a0*/  @!P3 IADD3 R12, P1, PT, R17, R12, RZ ;  /* 0x0000000c110cb210 */ /* 0x008fe40007f3e0ff */
[----:B------:R-:W-:Y:S02]  /*09b0*/  CS2R R30, SRZ ;  /* 0x00000000001e7805 */ /* 0x000fe4000001ff00 */
[C---:B------:R-:W-:Y:S02]  /*09c0*/  @!P3 IADD3.X R17, PT, PT, R22.reuse, R7, RZ, P0, !PT ;  /* 0x000000071611b210 */ /* 0x040fe400007fe4ff */
[----:B------:R-:W-:Y:S02]  /*09d0*/  CS2R R6, SRZ ;  /* 0x0000000000067805 */ /* 0x000fe4000001ff00 */
[----:B------:R-:W-:-:S02]  /*09e0*/  @!P3 IADD3.X R13, PT, PT, R22, R13, RZ, P1, !PT ;  /* 0x0000000d160db210 */ /* 0x000fc40000ffe4ff */
[----:B-1----:R-:W-:Y:S01]  /*09f0*/  CS2R R28, SRZ ;  /* 0x00000000001c7805 */ /* 0x002fe2000001ff00 */
[----:B------:R-:W5:Y:S05]  /*0a00*/  @!P2 LDG.E R31, desc[UR6][R18.64] ;  /* 0x00000006121fa981 */ /* 0x000f6a000c1e1900 */
[----:B------:R-:W5:Y:S04]  /*0a10*/  @!P3 LDG.E R29, desc[UR6][R16.64] ;  /* 0x00000006101db981 */ /* 0x000f68000c1e1900 */
[----:B------:R-:W5:Y:S04]  /*0a20*/  @!P3 LDG.E R28, desc[UR6][R12.64] ;  /* 0x000000060c1cb981 */ /* 0x000f68000c1e1900 */
[----:B------:R-:W5:Y:S04]  /*0a30*/  @P4 LDG.E.64 R6, desc[UR6][R10.64] ;  /* 0x000000060a064981 */ /* 0x000f68000c1e1b00 */
[----:B------:R0:W5:Y:S01]  /*0a40*/  @!P2 LDG.E R30, desc[UR6][R14.64] ;  /* 0x000000060e1ea981 */ /* 0x000162000c1e1900 */
[----:B------:R-:W-:Y:S01]  /*0a50*/  UISETP.NE.AND UP0, UPT, UR4, URZ, UPT ;  /* 0x000000ff0400728c */ /* 0x000fe2000bf05270 */
[----:B--2---:R-:W-:-:S05]  /*0a60*/  FFMA.FTZ R5, -R4, R4, R5 ;  /* 0x0000000404057223 */ /* 0x004fca0000010105 */
[----:B------:R-:W-:-:S13]  /*0a70*/  FSETP.GTU.FTZ.AND P0, PT, R5, RZ, PT ;  /* 0x000000ff0500720b */ /* 0x000fda0003f1c000 */
[----:B0-----:R-:W0:Y:S02]  /*0a80*/  @P0 LDC R14, c[0x0][0x3c0] ;  /* 0x0000f000ff0e0b82 */ /* 0x001e240000000800 */
[----:B0-----:R-:W-:Y:S01]  /*0a90*/  @P0 FADD.FTZ R14, R5, R14 ;  /* 0x0000000e050e0221 */ /* 0x001fe20000010000 */
[----:B------:R-:W-:-:S06]  /*0aa0*/  MOV R5, 0x3f800000 ;  /* 0x3f80000000057802 */ /* 0x000fcc0000000f00 */
[----:B------:R0:W1:Y:S01]  /*0ab0*/  @P0 MUFU.RSQ R5, R14 ;  /* 0x0000000e00050308 */ /* 0x0000620000001400 */
[----:B------:R-:W-:Y:S05]  /*0ac0*/  BRA.U UP0, `(.L_x_537) ;  /* 0x0000000500247547 */ /* 0x000fea000b800000 */
[--C-:B-----5:R-:W-:Y:S02]  /*0ad0*/  HADD2.F32 R13, -RZ, R35.reuse.H0_H0 ;  /* 0x20000023ff0d7230 */ /* 0x120fe40000004100 */
[----:B------:R-:W-:Y:S02]  /*0ae0*/  HADD2.F32 R15, -RZ, R35.H1_H1 ;  /* 0x30000023ff0f7230 */ /* 0x000fe40000004100 */
[--C-:B------:R-:W-:Y:S02]  /*0af0*/  HADD2.F32 R11, -RZ, R34.reuse.H0_H0 ;  /* 0x20000022ff0b7230 */ /* 0x100fe40000004100 */
[C---:B------:R-:W-:Y:S01]  /*0b00*/  FADD.FTZ R12, -R4.reuse, R13 ;  /* 0x0000000d040c7221 */ /* 0x040fe20000010100 */
[----:B------:R-:W-:Y:S02]  /*0b10*/  HADD2.F32 R10, -RZ, R34.H1_H1 ;  /* 0x30000022ff0a7230 */ /* 0x000fe40000004100 */
[----:B0-----:R-:W-:Y:S01]  /*0b20*/  FADD.FTZ R14, -R4, R15 ;  /* 0x0000000f040e7221 */ /* 0x001fe20000010100 */
[----:B------:R-:W-:-:S02]  /*0b30*/  HADD2.F32 R19, -RZ, R33.H0_H0 ;  /* 0x20000021ff137230 */ /* 0x000fc40000004100 */
[----:B------:R-:W-:Y:S01]  /*0b40*/  FMUL.FTZ R13, R8, R11 ;  /* 0x0000000b080d7220 */ /* 0x000fe20000410000 */
[-C--:B-1----:R-:W-:Y:S01]  /*0b50*/  FMUL.FTZ R12, R12, R5.reuse ;  /* 0x000000050c0c7220 */ /* 0x082fe20000410000 */
[----:B------:R-:W-:Y:S01]  /*0b60*/  FMUL.FTZ R15, R14, R5 ;  /* 0x000000050e0f7220 */ /* 0x000fe20000410000 */
[----:B------:R-:W-:Y:S01]  /*0b70*/  FMUL.FTZ R16, R9, R10 ;  /* 0x0000000a09107220 */ /* 0x000fe20000410000 */
[----:B------:R-:W-:Y:S01]  /*0b80*/  FADD.FTZ R17, RZ, R13 ;  /* 0x0000000dff117221 */ /* 0x000fe20000010000 */
[----:B------:R-:W-:Y:S01]  /*0b90*/  FFMA.FTZ R14, R12, R13, RZ ;  /* 0x0000000d0c0e7223 */ /* 0x000fe200000100ff */
[----:B------:R-:W-:Y:S02]  /*0ba0*/  HADD2.F32 R21, -RZ, R32.H0_H0 ;  /* 0x20000020ff157230 */ /* 0x000fe40000004100 */
[----:B------:R-:W-:Y:S01]  /*0bb0*/  FADD.FTZ R20, RZ, R11 ;  /* 0x0000000bff147221 */ /* 0x000fe20000010000 */
[----:B------:R-:W-:Y:S01]  /*0bc0*/  FADD.FTZ R13, R16, R17 ;  /* 0x00000011100d7221 */ /* 0x000fe20000010000 */
[----:B------:R-:W-:Y:S01]  /*0bd0*/  FFMA.FTZ R14, R15, R16, R14 ;  /* 0x000000100f0e7223 */ /* 0x000fe2000001000e */
[----:B------:R-:W-:Y:S01]  /*0be0*/  FADD.FTZ R16, -R4, R19 ;  /* 0x0000001304107221 */ /* 0x000fe20000010100 */
[----:B------:R-:W-:-:S02]  /*0bf0*/  HADD2.F32 R17, -RZ, R33.H1_H1 ;  /* 0x30000021ff117230 */ /* 0x000fc40000004100 */
[----:B------:R-:W-:Y:S01]  /*0c00*/  FFMA.FTZ R12, R11, R12, RZ ;  /* 0x0000000c0b0c7223 */ /* 0x000fe200000100ff */
[C---:B------:R-:W-:Y:S01]  /*0c10*/  FADD.FTZ R11, R21.reuse, R20 ;  /* 0x00000014150b7221 */ /* 0x040fe20000010000 */
[----:B------:R-:W-:Y:S01]  /*0c20*/  FMUL.FTZ R19, R16, R5 ;  /* 0x0000000510137220 */ /* 0x000fe20000410000 */
[----:B------:R-:W-:Y:S01]  /*0c30*/  FMUL.FTZ R20, R8, R21 ;  /* 0x0000001508147220 */ /* 0x000fe20000410000 */
[----:B------:R-:W-:Y:S01]  /*0c40*/  FADD.FTZ R18, -R4, R17 ;  /* 0x0000001104127221 */ /* 0x000fe20000010100 */
[----:B------:R-:W-:Y:S02]  /*0c50*/  HADD2.F32 R16, -RZ, R32.H1_H1 ;  /* 0x30000020ff107230 */ /* 0x000fe40000004100 */
[----:B------:R-:W-:Y:S01]  /*0c60*/  FFMA.FTZ R12, R21, R19, R12 ;  /* 0x00000013150c7223 */ /* 0x000fe2000001000c */
[----:B------:R-:W-:Y:S01]  /*0c70*/  FFMA.FTZ R15, R10, R15, RZ ;  /* 0x0000000f0a0f7223 */ /* 0x000fe200000100ff */
[----:B------:R-:W-:Y:S01]  /*0c80*/  FADD.FTZ R21, RZ, R10 ;  /* 0x0000000aff157221 */ /* 0x000fe20000010000 */
[----:B------:R-:W-:Y:S01]  /*0c90*/  FMUL.FTZ R17, R18, R5 ;  /* 0x0000000512117220 */ /* 0x000fe20000410000 */
[----:B------:R-:W-:Y:S01]  /*0ca0*/  FFMA.FTZ R14, R19, R20, R14 ;  /* 0x00000014130e7223 */ /* 0x000fe2000001000e */
[----:B------:R-:W-:-:S02]  /*0cb0*/  HADD2.F32 R19, -RZ, R31.H0_H0 ;  /* 0x2000001fff137230 */ /* 0x000fc40000004100 */
[----:B------:R-:W-:Y:S01]  /*0cc0*/  FADD.FTZ R23, R13, R20 ;  /* 0x000000140d177221 */ /* 0x000fe20000010000 */
[C---:B------:R-:W-:Y:S01]  /*0cd0*/  FADD.FTZ R10, R16.reuse, R21 ;  /* 0x00000015100a7221 */ /* 0x040fe20000010000 */
[----:B------:R-:W-:Y:S01]  /*0ce0*/  FFMA.FTZ R13, R16, R17, R15 ;  /* 0x00000011100d7223 */ /* 0x000fe2000001000f */
[----:B------:R-:W-:Y:S01]  /*0cf0*/  FMUL.FTZ R16, R9, R16 ;  /* 0x0000001009107220 */ /* 0x000fe20000410000 */
[--C-:B------:R-:W-:Y:S02]  /*0d00*/  HADD2.F32 R15, -RZ, R30.reuse.H0_H0 ;  /* 0x2000001eff0f7230 */ /* 0x100fe40000004100 */
[----:B------:R-:W-:Y:S01]  /*0d10*/  FADD.FTZ R18, -R4, R19 ;  /* 0x0000001304127221 */ /* 0x000fe20000010100 */
[----:B------:R-:W-:Y:S02]  /*0d20*/  HADD2.F32 R21, -RZ, R31.H1_H1 ;  /* 0x3000001fff157230 */ /* 0x000fe40000004100 */
[----:B------:R-:W-:Y:S01]  /*0d30*/  FADD.FTZ R23, R16, R23 ;  /* 0x0000001710177221 */ /* 0x000fe20000010000 */
[----:B------:R-:W-:Y:S01]  /*0d40*/  FFMA.FTZ R16, R17, R16, R14 ;  /* 0x0000001011107223 */ /* 0x000fe2000001000e */
[----:B------:R-:W-:Y:S01]  /*0d50*/  FMUL.FTZ R17, R18, R5 ;  /* 0x0000000512117220 */ /* 0x000fe20000410000 */
[----:B------:R-:W-:-:S02]  /*0d60*/  HADD2.F32 R14, -RZ, R30.H1_H1 ;  /* 0x3000001eff0e7230 */ /* 0x000fc40000004100 */
[----:B------:R-:W-:Y:S01]  /*0d70*/  FMUL.FTZ R20, R8, R15 ;  /* 0x0000000f08147220 */ /* 0x000fe20000410000 */
[----:B------:R-:W-:Y:S01]  /*0d80*/  FADD.FTZ R18, -R4, R21 ;  /* 0x0000001504127221 */ /* 0x000fe20000010100 */
[----:B------:R-:W-:Y:S02]  /*0d90*/  FFMA.FTZ R12, R15, R17, R12 ;  /* 0x000000110f0c7223 */ /* 0x000fe4000001000c */
[----:B------:R-:W-:Y:S01]  /*0da0*/  FADD.FTZ R22, R23, R20 ;  /* 0x0000001417167221 */ /* 0x000fe20000010000 */
[----:B------:R-:W-:Y:S01]  /*0db0*/  FFMA.FTZ R21, R17, R20, R16 ;  /* 0x0000001411157223 */ /* 0x000fe20000010010 */
[----:B------:R-:W-:Y:S01]  /*0dc0*/  FMUL.FTZ R19, R9, R14 ;  /* 0x0000000e09137220 */ /* 0x000fe20000410000 */
[----:B------:R-:W-:Y:S01]  /*0dd0*/  FMUL.FTZ R18, R18, R5 ;  /* 0x0000000512127220 */ /* 0x000fe20000410000 */
[----:B------:R-:W-:Y:S02]  /*0de0*/  HADD2.F32 R23, -RZ, R29.H0_H0 ;  /* 0x2000001dff177230 */ /* 0x000fe40000004100 */
[----:B------:R-:W-:-:S02]  /*0df0*/  HADD2.F32 R17, -RZ, R28.H0_H0 ;  /* 0x2000001cff117230 */ /* 0x000fc40000004100 */
[----:B------:R-:W-:Y:S01]  /*0e00*/  FFMA.FTZ R24, R18, R19, R21 ;  /* 0x0000001312187223 */ /* 0x000fe20000010015 */
[----:B------:R-:W-:Y:S01]  /*0e10*/  FADD.FTZ R20, R19, R22 ;  /* 0x0000001613147221 */ /* 0x000fe20000010000 */
[----:B------:R-:W-:Y:S02]  /*0e20*/  HADD2.F32 R21, -RZ, R29.H1_H1 ;  /* 0x3000001dff157230 */ /* 0x000fe40000004100 */
[----:B------:R-:W-:Y:S01]  /*0e30*/  FADD.FTZ R22, -R4, R23 ;  /* 0x0000001704167221 */ /* 0x000fe20000010100 */
[----:B------:R-:W-:Y:S02]  /*0e40*/  HADD2.F32 R16, -RZ, R28.H1_H1 ;  /* 0x3000001cff107230 */ /* 0x000fe40000004100 */
[----:B------:R-:W-:Y:S01]  /*0e50*/  FMUL.FTZ R23, R8, R17 ;  /* 0x0000001108177220 */ /* 0x000fe20000410000 */
[----:B------:R-:W-:Y:S01]  /*0e60*/  FFMA.FTZ R13, R14, R18, R13 ;  /* 0x000000120e0d7223 */ /* 0x000fe2000001000d */
[----:B------:R-:W-:Y:S01]  /*0e70*/  FMUL.FTZ R19, R22, R5 ;  /* 0x0000000516137220 */ /* 0x000fe20000410000 */
[----:B------:R-:W-:Y:S01]  /*0e80*/  FADD.FTZ R26, -R4, R21 ;  /* 0x00000015041a7221 */ /* 0x000fe20000010100 */
[----:B------:R-:W-:Y:S01]  /*0e90*/  FADD.FTZ R22, R11, R15 ;  /* 0x0000000f0b167221 */ /* 0x000fe20000010000 */
[----:B------:R-:W-:Y:S01]  /*0ea0*/  FADD.FTZ R11, R20, R23 ;  /* 0x00000017140b7221 */ /* 0x000fe20000010000 */
[----:B------:R-:W-:Y:S01]  /*0eb0*/  FFMA.FTZ R24, R19, R23, R24 ;  /* 0x0000001713187223 */ /* 0x000fe20000010018 */
[----:B------:R-:W-:Y:S01]  /*0ec0*/  FMUL.FTZ R20, R9, R16 ;  /* 0x0000001009147220 */ /* 0x000fe20000410000 */
[----:B------:R-:W-:Y:S01]  /*0ed0*/  FMUL.FTZ R21, R26, R5 ;  /* 0x000000051a157220 */ /* 0x000fe20000410000 */
[----:B------:R-:W-:Y:S01]  /*0ee0*/  FADD.FTZ R15, R10, R14 ;  /* 0x0000000e0a0f7221 */ /* 0x000fe20000010000 */
[----:B------:R-:W-:Y:S01]  /*0ef0*/  FADD.FTZ R14, R22, R17 ;  /* 0x00000011160e7221 */ /* 0x000fe20000010000 */
[----:B------:R-:W-:Y:S01]  /*0f00*/  FADD.FTZ R11, R20, R11 ;  /* 0x0000000b140b7221 */ /* 0x000fe20000010000 */
[----:B------:R-:W-:Y:S01]  /*0f10*/  FFMA.FTZ R10, R21, R20, R24 ;  /* 0x00000014150a7223 */ /* 0x000fe20000010018 */
[----:B------:R-:W-:Y:S01]  /*0f20*/  FFMA.FTZ R12, R17, R19, R12 ;  /* 0x00000013110c7223 */ /* 0x000fe2000001000c */
[----:B------:R-:W-:Y:S01]  /*0f30*/  FADD.FTZ R15, R15, R16 ;  /* 0x000000100f0f7221 */ /* 0x000fe20000010000 */
[----:B------:R-:W-:Y:S01]  /*0f40*/  FFMA.FTZ R13, R16, R21, R13 ;  /* 0x00000015100d7223 */ /* 0x000fe2000001000d */
[----:B------:R-:W-:Y:S06]  /*0f50*/  BRA `(.L_x_538) ;  /* 0x0000000800407947 */ /* 0x000fec0003800000 */
.L_x_537:
[--C-:B-----5:R-:W-:Y:S02]  /*0f60*/  HADD2.F32 R11, -RZ, R35.reuse.H0_H0 ;  /* 0x20000023ff0b7230 */ /* 0x120fe40000004100 */
[----:B------:R-:W-:Y:S02]  /*0f70*/  HADD2.F32 R13, -RZ, R35.H1_H1 ;  /* 0x30000023ff0d7230 */ /* 0x000fe40000004100 */
[--C-:B------:R-:W-:Y:S02]  /*0f80*/  HADD2.F32 R15, -RZ, R33.reuse.H0_H0 ;  /* 0x20000021ff0f7230 */ /* 0x100fe40000004100 */
[----:B------:R-:W-:Y:S01]  /*0f90*/  FADD.FTZ R10, -R4, R11 ;  /* 0x0000000b040a7221 */ /* 0x000fe20000010100 */
[--C-:B------:R-:W-:Y:S02]  /*0fa0*/  HADD2.F32 R26, -RZ, R34.reuse.H0_H0 ;  /* 0x20000022ff1a7230 */ /* 0x100fe40000004100 */
[----:B------:R-:W-:Y:S02]  /*0fb0*/  HADD2.F32 R27, -RZ, R34.H1_H1 ;  /* 0x30000022ff1b7230 */ /* 0x000fe40000004100 */
[----:B-1----:R-:W-:Y:S01]  /*0fc0*/  FMUL.FTZ R11, R10, R5 ;  /* 0x000000050a0b7220 */ /* 0x002fe20000410000 */
[----:B------:R-:W-:Y:S01]  /*0fd0*/  FADD.FTZ R10, -R4, R13 ;  /* 0x0000000d040a7221 */ /* 0x000fe20000010100 */
[----:B------:R-:W-:-:S02]  /*0fe0*/  HADD2.F32 R13, -RZ, R33.H1_H1 ;  /* 0x30000021ff0d7230 */ /* 0x000fc40000004100 */
[----:B------:R-:W-:Y:S01]  /*0ff0*/  FADD.FTZ R12, -R4, R15 ;  /* 0x0000000f040c7221 */ /* 0x000fe20000010100 */
[--C-:B0-----:R-:W-:Y:S01]  /*1000*/  FFMA.FTZ R14, R8, R11, R6.reuse ;  /* 0x0000000b080e7223 */ /* 0x101fe20000010006 */
[-C--:B------:R-:W-:Y:S01]  /*1010*/  FMUL.FTZ R10, R10, R5.reuse ;  /* 0x000000050a0a7220 */ /* 0x080fe20000410000 */
[----:B------:R-:W-:Y:S02]  /*1020*/  FADD.FTZ R18, -R4, R13 ;  /* 0x0000000d04127221 */ /* 0x000fe40000010100 */
[----:B------:R-:W-:Y:S01]  /*1030*/  FMUL.FTZ R16, R14, -1.4426950216293334961 ;  /* 0xbfb8aa3b0e107820 */ /* 0x000fe20000410000 */
[--C-:B------:R-:W-:Y:S01]  /*1040*/  FFMA.FTZ R17, R9, R10, R7.reuse ;  /* 0x0000000a09117223 */ /* 0x100fe20000010007 */
[-C--:B------:R-:W-:Y:S01]  /*1050*/  FMUL.FTZ R13, R12, R5.reuse ;  /* 0x000000050c0d7220 */ /* 0x080fe20000410000 */
[----:B------:R-:W-:Y:S02]  /*1060*/  FMUL.FTZ R12, R18, R5 ;  /* 0x00000005120c7220 */ /* 0x000fe40000410000 */
[----:B------:R-:W-:Y:S01]  /*1070*/  FMUL.FTZ R18, R17, -1.4426950216293334961 ;  /* 0xbfb8aa3b11127820 */ /* 0x000fe20000410000 */
[----:B------:R-:W0:Y:S01]  /*1080*/  MUFU.EX2 R16, R16 ;  /* 0x0000001000107308 */ /* 0x000e220000000800 */
[----:B------:R-:W-:Y:S01]  /*1090*/  FFMA.FTZ R25, R8, R13, R6 ;  /* 0x0000000d08197223 */ /* 0x000fe20000010006 */
[----:B------:R-:W-:-:S03]  /*10a0*/  FFMA.FTZ R21, R9, R12, R7 ;  /* 0x0000000c09157223 */ /* 0x000fc60000010007 */
[----:B------:R-:W-:Y:S01]  /*10b0*/  FMUL.FTZ R22, R25, -1.4426950216293334961 ;  /* 0xbfb8aa3b19167820 */ /* 0x000fe20000410000 */
[----:B------:R-:W1:Y:S01]  /*10c0*/  MUFU.EX2 R18, R18 ;  /* 0x0000001200127308 */ /* 0x000e620000000800 */
[----:B------:R-:W-:-:S04]  /*10d0*/  FMUL.FTZ R24, R21, -1.4426950216293334961 ;  /* 0xbfb8aa3b15187820 */ /* 0x000fc80000410000 */
[----:B------:R-:W2:Y:S01]  /*10e0*/  MUFU.EX2 R22, R22 ;  /* 0x0000001600167308 */ /* 0x000ea20000000800 */
[----:B0-----:R-:W-:-:S03]  /*10f0*/  FADD.FTZ R15, R16, 1 ;  /* 0x3f800000100f7421 */ /* 0x001fc60000010000 */
[----:B------:R-:W0:Y:S01]  /*1100*/  MUFU.EX2 R24, R24 ;  /* 0x0000001800187308 */ /* 0x000e220000000800 */
[----:B-1----:R-:W-:-:S03]  /*1110*/  FADD.FTZ R16, R18, 1 ;  /* 0x3f80000012107421 */ /* 0x002fc60000010000 */
[----:B------:R-:W1:Y:S01]  /*1120*/  MUFU.RCP R15, R15 ;  /* 0x0000000f000f7308 */ /* 0x000e620000001000 */
[----:B--2---:R-:W-:-:S07]  /*1130*/  FADD.FTZ R20, R22, 1 ;  /* 0x3f80000016147421 */ /* 0x004fce0000010000 */
[----:B------:R-:W2:Y:S01]  /*1140*/  MUFU.RCP R16, R16 ;  /* 0x0000001000107308 */ /* 0x000ea20000001000 */
[----:B0-----:R-:W-:Y:S01]  /*1150*/  FADD.FTZ R19, R24, 1 ;  /* 0x3f80000018137421 */ /* 0x001fe20000010000 */
[----:B------:R-:W-:-:S06]  /*1160*/  HADD2.F32 R24, -RZ, R32.H1_H1 ;  /* 0x30000020ff187230 */ /* 0x000fcc0000004100 */
[----:B------:R-:W0:Y:S01]  /*1170*/  MUFU.RCP R20, R20 ;  /* 0x0000001400147308 */ /* 0x000e220000001000 */
[----:B-1----:R-:W-:Y:S01]  /*1180*/  FADD.FTZ R23, -R15, 1 ;  /* 0x3f8000000f177421 */ /* 0x002fe20000010100 */
[----:B------:R-:W-:Y:S01]  /*1190*/  FMUL.FTZ R26, R26, R15 ;  /* 0x0000000f1a1a7220 */ /* 0x000fe20000410000 */
[----:B------:R-:W-:Y:S02]  /*11a0*/  HADD2.F32 R15, -RZ, R31.H0_H0 ;  /* 0x2000001fff0f7230 */ /* 0x000fe40000004100 */
[----:B------:R-:W-:-:S03]  /*11b0*/  FFMA.FTZ R23, R14, R23, 1 ;  /* 0x3f8000000e177423 */ /* 0x000fc60000010017 */
[----:B------:R-:W1:Y:S01]  /*11c0*/  MUFU.RCP R19, R19 ;  /* 0x0000001300137308 */ /* 0x000e620000001000 */
[----:B------:R-:W-:Y:S01]  /*11d0*/  FADD.FTZ R18, -R4, R15 ;  /* 0x0000000f04127221 */ /* 0x000fe20000010100 */
[----:B--2---:R-:W-:Y:S01]  /*11e0*/  FADD.FTZ R14, -R16, 1 ;  /* 0x3f800000100e7421 */ /* 0x004fe20000010100 */
[----:B------:R-:W-:Y:S01]  /*11f0*/  FMUL.FTZ R16, R27, R16 ;  /* 0x000000101b107220 */ /* 0x000fe20000410000 */
[----:B------:R-:W-:Y:S02]  /*1200*/  HADD2.F32 R27, -RZ, R31.H1_H1 ;  /* 0x3000001fff1b7230 */ /* 0x000fe40000004100 */
[----:B------:R-:W-:Y:S01]  /*1210*/  FMUL.FTZ R15, R18, R5 ;  /* 0x00000005120f7220 */ /* 0x000fe20000410000 */
[----:B------:R-:W-:Y:S01]  /*1220*/  FFMA.FTZ R17, R17, R14, 1 ;  /* 0x3f80000011117423 */ /* 0x000fe2000001000e */
[----:B------:R-:W-:Y:S01]  /*1230*/  FMUL.FTZ R26, R26, R23 ;  /* 0x000000171a1a7220 */ /* 0x000fe20000410000 */
[----:B------:R-:W-:Y:S02]  /*1240*/  HADD2.F32 R23, -RZ, R32.H0_H0 ;  /* 0x20000020ff177230 */ /* 0x000fe40000004100 */
[----:B------:R-:W-:Y:S01]  /*1250*/  FADD.FTZ R22, -R4, R27 ;  /* 0x0000001b04167221 */ /* 0x000fe20000010100 */
[----:B0-----:R-:W-:Y:S01]  /*1260*/  FADD.FTZ R14, -R20, 1 ;  /* 0x3f800000140e7421 */ /* 0x001fe20000010100 */
[----:B------:R-:W-:Y:S01]  /*1270*/  FFMA.FTZ R18, R8, R15, R6 ;  /* 0x0000000f08127223 */ /* 0x000fe20000010006 */
[----:B------:R-:W-:Y:S01]  /*1280*/  FMUL.FTZ R16, R16, R17 ;  /* 0x0000001110107220 */ /* 0x000fe20000410000 */
[----:B------:R-:W-:Y:S01]  /*1290*/  FMUL.FTZ R20, R23, R20 ;  /* 0x0000001417147220 */ /* 0x000fe20000410000 */
[----:B------:R-:W-:Y:S01]  /*12a0*/  FFMA.FTZ R25, R25, R14, 1 ;  /* 0x3f80000019197423 */ /* 0x000fe2000001000e */
[----:B------:R-:W-:Y:S01]  /*12b0*/  FMUL.FTZ R27, R18, -1.4426950216293334961 ;  /* 0xbfb8aa3b121b7820 */ /* 0x000fe20000410000 */
[----:B-1----:R-:W-:Y:S01]  /*12c0*/  FADD.FTZ R14, -R19, 1 ;  /* 0x3f800000130e7421 */ /* 0x002fe20000010100 */
[----:B------:R-:W-:Y:S01]  /*12d0*/  FMUL.FTZ R24, R24, R19 ;  /* 0x0000001318187220 */ /* 0x000fe20000410000 */
[----:B------:R-:W-:-:S03]  /*12e0*/  FMUL.FTZ R25, R20, R25 ;  /* 0x0000001914197220 */ /* 0x000fc60000410000 */
[----:B------:R-:W0:Y:S01]  /*12f0*/  MUFU.EX2 R27, R27 ;  /* 0x0000001b001b7308 */ /* 0x000e220000000800 */
[----:B------:R-:W-:Y:S01]  /*1300*/  FFMA.FTZ R21, R21, R14, 1 ;  /* 0x3f80000015157423 */ /* 0x000fe2000001000e */
[----:B------:R-:W-:-:S03]  /*1310*/  FMUL.FTZ R14, R22, R5 ;  /* 0x00000005160e7220 */ /* 0x000fc60000410000 */
[----:B------:R-:W-:Y:S01]  /*1320*/  FMUL.FTZ R17, R24, R21 ;  /* 0x0000001518117220 */ /* 0x000fe20000410000 */
[----:B------:R-:W-:Y:S01]  /*1330*/  FFMA.FTZ R19, R9, R14, R7 ;  /* 0x0000000e09137223 */ /* 0x000fe20000010007 */
[----:B------:R-:W-:-:S03]  /*1340*/  HADD2.F32 R24, -RZ, R30.H1_H1 ;  /* 0x3000001eff187230 */ /* 0x000fc60000004100 */
[----:B------:R-:W-:Y:S01]  /*1350*/  FMUL.FTZ R41, R19, -1.4426950216293334961 ;  /* 0xbfb8aa3b13297820 */ /* 0x000fe20000410000 */
[----:B0-----:R-:W-:Y:S01]  /*1360*/  FADD.FTZ R22, R27, 1 ;  /* 0x3f8000001b167421 */ /* 0x001fe20000010000 */
[----:B------:R-:W-:-:S04]  /*1370*/  HADD2.F32 R27, -RZ, R30.H0_H0 ;  /* 0x2000001eff1b7230 */ /* 0x000fc80000004100 */
[----:B------:R-:W0:Y:S04]  /*1380*/  MUFU.EX2 R41, R41 ;  /* 0x0000002900297308 */ /* 0x000e280000000800 */
[----:B------:R-:W1:Y:S01]  /*1390*/  MUFU.RCP R22, R22 ;  /* 0x0000001600167308 */ /* 0x000e620000001000 */
[----:B0-----:R-:W-:-:S07]  /*13a0*/  FADD.FTZ R23, R41, 1 ;  /* 0x3f80000029177421 */ /* 0x001fce0000010000 */
[----:B------:R-:W0:Y:S01]  /*13b0*/  MUFU.RCP R23, R23 ;  /* 0x0000001700177308 */ /* 0x000e220000001000 */
[----:B-1----:R-:W-:-:S04]  /*13c0*/  FADD.FTZ R21, -R22, 1 ;  /* 0x3f80000016157421 */ /* 0x002fc80000010100 */
[----:B------:R-:W-:Y:S01]  /*13d0*/  FFMA.FTZ R18, R18, R21, 1 ;  /* 0x3f80000012127423 */ /* 0x000fe20000010015 */
[----:B------:R-:W-:-:S04]  /*13e0*/  FMUL.FTZ R21, R27, R22 ;  /* 0x000000161b157220 */ /* 0x000fc80000410000 */
[----:B------:R-:W-:Y:S01]  /*13f0*/  FMUL.FTZ R18, R21, R18 ;  /* 0x0000001215127220 */ /* 0x000fe20000410000 */
[----:B------:R-:W-:Y:S02]  /*1400*/  HADD2.F32 R21, -RZ, R29.H0_H0 ;  /* 0x2000001dff157230 */ /* 0x000fe40000004100 */
[----:B0-----:R-:W-:-:S04]  /*1410*/  FADD.FTZ R20, -R23, 1 ;  /* 0x3f80000017147421 */ /* 0x001fc80000010100 */
[----:B------:R-:W-:Y:S01]  /*1420*/  FFMA.FTZ R22, R19, R20, 1 ;  /* 0x3f80000013167423 */ /* 0x000fe20000010014 */
[----:B------:R-:W-:Y:S01]  /*1430*/  FMUL.FTZ R19, R24, R23 ;  /* 0x0000001718137220 */ /* 0x000fe20000410000 */
[----:B------:R-:W-:Y:S01]  /*1440*/  FMUL.FTZ R20, R8, R26 ;  /* 0x0000001a08147220 */ /* 0x000fe20000410000 */
[----:B------:R-:W-:Y:S01]  /*1450*/  FADD.FTZ R24, -R4, R21 ;  /* 0x0000001504187221 */ /* 0x000fe20000010100 */
[----:B------:R-:W-:Y:S01]  /*1460*/  FMUL.FTZ R23, R9, R16 ;  /* 0x0000001009177220 */ /* 0x000fe20000410000 */
[----:B------:R-:W-:Y:S01]  /*1470*/  FMUL.FTZ R19, R19, R22 ;  /* 0x0000001613137220 */ /* 0x000fe20000410000 */
[----:B------:R-:W-:Y:S01]  /*1480*/  FFMA.FTZ R27, R11, R20, RZ ;  /* 0x000000140b1b7223 */ /* 0x000fe200000100ff */
[----:B------:R-:W-:Y:S01]  /*1490*/  FADD.FTZ R22, RZ, R20 ;  /* 0x00000014ff167221 */ /* 0x000fe20000010000 */
[----:B------:R-:W-:Y:S02]  /*14a0*/  FMUL.FTZ R21, R24, R5 ;  /* 0x0000000518157220 */ /* 0x000fe40000410000 */
[----:B------:R-:W-:Y:S01]  /*14b0*/  FFMA.FTZ R20, R10, R23, R27 ;  /* 0x000000170a147223 */ /* 0x000fe2000001001b */
[----:B------:R-:W-:Y:S01]  /*14c0*/  FADD.FTZ R22, R23, R22 ;  /* 0x0000001617167221 */ /* 0x000fe20000010000 */
[----:B------:R-:W-:Y:S01]  /*14d0*/  FFMA.FTZ R23, R8, R21, R6 ;  /* 0x0000001508177223 */ /* 0x000fe20000010006 */
[----:B------:R-:W-:Y:S01]  /*14e0*/  FFMA.FTZ R27, R11, R26, RZ ;  /* 0x0000001a0b1b7223 */ /* 0x000fe200000100ff */
[----:B------:R-:W-:-:S02]  /*14f0*/  FADD.FTZ R26, RZ, R26 ;  /* 0x0000001aff1a7221 */ /* 0x000fc40000010000 */
[----:B------:R-:W-:Y:S01]  /*1500*/  FMUL.FTZ R41, R23, -1.4426950216293334961 ;  /* 0xbfb8aa3b17297820 */ /* 0x000fe20000410000 */
[-C--:B------:R-:W-:Y:S01]  /*1510*/  FFMA.FTZ R27, R13, R25.reuse, R27 ;  /* 0x000000190d1b7223 */ /* 0x080fe2000001001b */
[----:B------:R-:W-:Y:S01]  /*1520*/  FADD.FTZ R11, R26, R25 ;  /* 0x000000191a0b7221 */ /* 0x000fe20000010000 */
[----:B------:R-:W-:-:S03]  /*1530*/  FMUL.FTZ R25, R8, R25 ;  /* 0x0000001908197220 */ /* 0x000fc60000410000 */
[----:B------:R-:W0:Y:S01]  /*1540*/  MUFU.EX2 R41, R41 ;  /* 0x0000002900297308 */ /* 0x000e220000000800 */
[----:B------:R-:W-:Y:S01]  /*1550*/  FFMA.FTZ R13, R13, R25, R20 ;  /* 0x000000190d0d7223 */ /* 0x000fe20000010014 */
[----:B------:R-:W-:Y:S02]  /*1560*/  HADD2.F32 R20, -RZ, R28.H0_H0 ;  /* 0x2000001cff147230 */ /* 0x000fe40000004100 */
        /* <DEDUP_REMOVED lines=8> */
[----:B------:R-:W-:Y:S02]  /*15f0*/  HADD2.F32 R41, -RZ, R29.H1_H1 ;  /* 0x3000001dff297230 */ /* 0x000fe40000004100 */
[----:B------:R-:W-:Y:S01]  /*1600*/  FFMA.FTZ R12, R12, R17, R13 ;  /* 0x000000110c0c7223 */ /* 0x000fe2000001000d */
[----:B------:R-:W-:Y:S02]  /*1610*/  HADD2.F32 R13, -RZ, R28.H1_H1 ;  /* 0x3000001cff0d7230 */ /* 0x000fe40000004100 */
[----:B------:R-:W-:Y:S01]  /*1620*/  FADD.FTZ R22, R17, R22 ;  /* 0x0000001611167221 */ /* 0x000fe20000010000 */
[----:B------:R-:W0:Y:S02]  /*1630*/  MUFU.RCP R24, R24 ;  /* 0x0000001800187308 */ /* 0x000e240000001000 */
[----:B0-----:R-:W-:Y:S01]  /*1640*/  FADD.FTZ R26, -R24, 1 ;  /* 0x3f800000181a7421 */ /* 0x001fe20000010100 */
[----:B------:R-:W-:Y:S01]  /*1650*/  FMUL.FTZ R20, R20, R24 ;  /* 0x0000001814147220 */ /* 0x000fe20000410000 */
[----:B------:R-:W-:-:S02]  /*1660*/  FADD.FTZ R24, -R4, R41 ;  /* 0x0000002904187221 */ /* 0x000fc40000010100 */
[----:B------:R-:W-:-:S04]  /*1670*/  FFMA.FTZ R23, R23, R26, 1 ;  /* 0x3f80000017177423 */ /* 0x000fc8000001001a */
[----:B------:R-:W-:Y:S01]  /*1680*/  FMUL.FTZ R23, R20, R23 ;  /* 0x0000001714177220 */ /* 0x000fe20000410000 */
[----:B------:R-:W-:-:S04]  /*1690*/  FMUL.FTZ R20, R24, R5 ;  /* 0x0000000518147220 */ /* 0x000fc80000410000 */
        /* <DEDUP_REMOVED lines=28> */
.L_x_538:
        /* <DEDUP_REMOVED lines=45> */
.L_x_540:
[----:B------:R-:W-:Y:S05]  /*1b30*/  BSYNC.RECONVERGENT B0 ;  /* 0x0000000000007941 */ /* 0x000fea0003800200 */
.L_x_539:
        /* <DEDUP_REMOVED lines=52> */
.L_x_542:
[----:B------:R-:W-:Y:S05]  /*1e80*/  BSYNC.RECONVERGENT B0 ;  /* 0x0000000000007941 */ /* 0x000fea0003800200 */
.L_x_541:
        /* <DEDUP_REMOVED lines=40> */
.L_x_545:
        /* <DEDUP_REMOVED lines=205> */
.L_x_544:
[----:B------:R-:W-:Y:S05]  /*2de0*/  BSYNC.RECONVERGENT B0 ;  /* 0x0000000000007941 */ /* 0x000fea0003800200 */
.L_x_543:
        /* <DEDUP_REMOVED lines=31> */
.L_x_547:
[----:B------:R-:W-:Y:S05]  /*2fe0*/  BSYNC.RECONVERGENT B0 ;  /* 0x0000000000007941 */ /* 0x000fea0003800200 */
.L_x_546:
[----:B------:R-:W-:Y:S05]  /*2ff0*/  @!P1 BRA `(.L_x_548) ;  /* 0x0000000800889947 */ /* 0x000fea0003800000 */
[----:B----4-:R-:W4:Y:S01]  /*3000*/  LDC R24, c[0x0][0x374] ;  /* 0x0000dd00ff187b82 */ /* 0x010f220000000800 */
[----:B------:R-:W0:Y:S01]  /*3010*/  S2R R23, SR_CTAID.Y ;  /* 0x0000000000177919 */ /* 0x000e220000002600 */
[----:B------:R-:W-:Y:S02]  /*3020*/  LOP3.LUT R15, R36, 0x1, RZ, 0xc0, !PT ;  /* 0x00000001240f7812 */ /* 0x000fe400078ec0ff */
[----:B------:R-:W-:-:S04]  /*3030*/  ISETP.GE.U32.AND P2, PT, R22, 0x8, PT ;  /* 0x000000081600780c */ /* 0x000fc80003f46070 */
[----:B------:R-:W5:Y:S01]  /*3040*/  LDC.64 R40, c[0x0][0x3d0] ;  /* 0x0000f400ff287b82 */ /* 0x000f620000000a00 */
[----:B----4-:R-:W-:-:S04]  /*3050*/  IMAD R13, R15, R24, RZ ;  /* 0x000000180f0d7224 */ /* 0x010fc800078e02ff */
[----:B------:R-:W-:-:S05]  /*3060*/  IMAD R13, R13, R22, RZ ;  /* 0x000000160d0d7224 */ /* 0x000fca00078e02ff */
[----:B------:R-:W-:-:S05]  /*3070*/  SHF.L.U32 R13, R13, 0x1, RZ ;  /* 0x000000010d0d7819 */ /* 0x000fca00000006ff */
[----:B-----5:R-:W-:Y:S01]  /*3080*/  IMAD.WIDE R40, R13, 0x4, R40 ;  /* 0x000000040d287825 */ /* 0x020fe200078e0228 */
[----:B0-----:R-:W-:Y:S06]  /*3090*/  @P0 BRA `(.L_x_549) ;  /* 0x0000000000500947 */ /* 0x001fec0003800000 */
[----:B------:R-:W0:Y:S01]  /*30a0*/  LDC.64 R12, c[0x0][0x3c8] ;  /* 0x0000f200ff0c7b82 */ /* 0x000e220000000a00 */
[----:B---3--:R-:W-:Y:S01]  /*30b0*/  LOP3.LUT P1, R16, R36, 0x2, RZ, 0xc0, !PT ;  /* 0x0000000224107812 */ /* 0x008fe2000782c0ff */
[--C-:B------:R-:W-:Y:S02]  /*30c0*/  IMAD R15, R15, R24, R23.reuse ;  /* 0x000000180f0f7224 */ /* 0x100fe400078e0217 */
[----:B-1----:R-:W-:Y:S01]  /*30d0*/  IMAD R17, R24, UR9, R23 ;  /* 0x0000000918117c24 */ /* 0x002fe2000f8e0217 */
[----:B------:R-:W-:-:S04]  /*30e0*/  SEL R19, R22, RZ, !P1 ;  /* 0x000000ff16137207 */ /* 0x000fc80004800000 */
[----:B------:R-:W-:Y:S01]  /*30f0*/  ISETP.NE.AND P1, PT, R19, -0x1, PT ;  /* 0xffffffff1300780c */ /* 0x000fe20003f25270 */
[----:B0-----:R-:W-:-:S04]  /*3100*/  IMAD.WIDE.U32 R12, R15, 0x4, R12 ;  /* 0x000000040f0c7825 */ /* 0x001fc800078e000c */
        /* <DEDUP_REMOVED lines=8> */
.L_x_550:
[----:B0-----:R-:W3:Y:S04]  /*3190*/  LDG.E.STRONG.GPU R14, desc[UR6][R12.64] ;  /* 0x000000060c0e7981 */ /* 0x001ee8000c1ef900 */
[----:B---3--:R-:W-:Y:S01]  /*31a0*/  CCTL.IVALL ;  /* 0x00000000ff00798f */ /* 0x008fe20002000000 */
[----:B------:R-:W-:Y:S05]  /*31b0*/  YIELD ;  /* 0x0000000000007946 */ /* 0x000fea0003800000 */
[----:B------:R-:W-:-:S13]  /*31c0*/  ISETP.NE.AND P1, PT, R14, R19, PT ;  /* 0x000000130e00720c */ /* 0x000fda0003f25270 */
[----:B------:R-:W-:Y:S05]  /*31d0*/  @P1 BRA `(.L_x_550) ;  /* 0xfffffffc00ec1947 */ /* 0x000fea000383ffff */
.L_x_549:
[----:B------:R-:W-:Y:S05]  /*31e0*/  WARPSYNC.ALL ;  /* 0x0000000000007948 */ /* 0x000fea0003800000 */
[----:B------:R-:W-:Y:S01]  /*31f0*/  BAR.SYNC.DEFER_BLOCKING 0x0 ;  /* 0x0000000000007b1d */ /* 0x000fe20000010000 */
[----:B------:R-:W-:-:S05]  /*3200*/  HFMA2 R25, -RZ, RZ, 0, 0 ;  /* 0x00000000ff197431 */ /* 0x000fca00000001ff */
[----:B------:R-:W-:Y:S05]  /*3210*/  @!P2 BRA `(.L_x_551) ;  /* 0x0000000000f4a947 */ /* 0x000fea0003800000 */
[----:B------:R-:W-:Y:S02]  /*3220*/  MOV R26, RZ ;  /* 0x000000ff001a7202 */ /* 0x000fe40000000f00 */
[----:B------:R-:W-:-:S07]  /*3230*/  LOP3.LUT R25, R22, 0x7ffffff8, RZ, 0xc0, !PT ;  /* 0x7ffffff816197812 */ /* 0x000fce00078ec0ff */
.L_x_552:
        /* <DEDUP_REMOVED lines=59> */
.L_x_551:
        /* <DEDUP_REMOVED lines=35> */
.L_x_553:
        /* <DEDUP_REMOVED lines=22> */
.L_x_554:
        /* <DEDUP_REMOVED lines=9> */
.L_x_555:
[----:B------:R-:W-:Y:S05]  /*3a10*/  BSYNC.RECONVERGENT B0 ;  /* 0x0000000000007941 */ /* 0x000fea0003800200 */
.L_x_548:
[----:B------:R-:W5:Y:S01]  /*3a20*/  S2UR UR5, SR_CgaCtaId ;  /* 0x00000000000579c3 */ /* 0x000f620000008800 */
[----:B------:R-:W-:Y:S01]  /*3a30*/  ISETP.NE.AND P0, PT, R0, RZ, PT ;  /* 0x000000ff0000720c */ /* 0x000fe20003f05270 */
[----:B------:R-:W-:Y:S01]  /*3a40*/  UMOV UR4, 0x400 ;  /* 0x0000040000047882 */ /* 0x000fe20000000000 */
[--C-:B----4-:R-:W-:Y:S02]  /*3a50*/  HADD2.F32 R15, -RZ, R35.reuse.H0_H0 ;  /* 0x20000023ff0f7230 */ /* 0x110fe40000004100 */
[----:B------:R-:W-:-:S03]  /*3a60*/  HADD2.F32 R35, -RZ, R35.H1_H1 ;  /* 0x30000023ff237230 */ /* 0x000fc60000004100 */
[----:B------:R-:W4:Y:S01]  /*3a70*/  LDC R19, c[0x0][0x41c] ;  /* 0x00010700ff137b82 */ /* 0x000f220000000800 */
[C---:B------:R-:W-:Y:S01]  /*3a80*/  FADD.FTZ R14, -R4.reuse, R15 ;  /* 0x0000000f040e7221 */ /* 0x040fe20000010100 */
[----:B---3--:R-:W-:-:S03]  /*3a90*/  FADD.FTZ R16, -R4, R35 ;  /* 0x0000002304107221 */ /* 0x008fc60000010100 */
[-C--:B------:R-:W-:Y:S01]  /*3aa0*/  FMUL.FTZ R21, R14, R5.reuse ;  /* 0x000000050e157220 */ /* 0x080fe20000410000 */
[----:B------:R-:W-:Y:S01]  /*3ab0*/  FMUL.FTZ R16, R16, R5 ;  /* 0x0000000510107220 */ /* 0x000fe20000410000 */
[----:B-----5:R-:W-:Y:S01]  /*3ac0*/  ULEA UR4, UR5, UR4, 0x18 ;  /* 0x0000000405047291 */ /* 0x020fe2000f8ec0ff */
[----:B------:R-:W3:Y:S08]  /*3ad0*/  LDCU.U8 UR5, c[0x0][0x414] ;  /* 0x00008280ff0577ac */ /* 0x000ef00008000000 */
[----:B------:R0:W-:Y:S01]  /*3ae0*/  @!P0 STS.64 [UR4+0xc0], R10 ;  /* 0x0000c00aff008988 */ /* 0x0001e20008000a04 */
[----:B------:R-:W-:Y:S01]  /*3af0*/  BAR.SYNC.DEFER_BLOCKING 0x0 ;  /* 0x0000000000007b1d */ /* 0x000fe20000010000 */
[--C-:B0-----:R-:W-:Y:S01]  /*3b00*/  HADD2.F32 R11, -RZ, R34.reuse.H0_H0 ;  /* 0x20000022ff0b7230 */ /* 0x101fe20000004100 */
[----:B---3--:R-:W-:Y:S01]  /*3b10*/  UISETP.NE.AND UP0, UPT, UR5, URZ, UPT ;  /* 0x000000ff0500728c */ /* 0x008fe2000bf05270 */
[----:B------:R-:W-:-:S03]  /*3b20*/  HADD2.F32 R10, -RZ, R34.H1_H1 ;  /* 0x30000022ff0a7230 */ /* 0x000fc60000004100 */
        /* <DEDUP_REMOVED lines=23> */
.L_x_556:
[----:B------:R-:W0:Y:S01]  /*3ca0*/  S2UR UR4, SR_CTAID.X ;  /* 0x00000000000479c3 */ /* 0x000e220000002500 */
[----:B------:R-:W3:Y:S01]  /*3cb0*/  LDCU.64 UR8, c[0x0][0x400] ;  /* 0x00008000ff0877ac */ /* 0x000ee20008000a00 */
[--C-:B-1----:R-:W-:Y:S02]  /*3cc0*/  HADD2.F32 R17, -RZ, R31.reuse.H0_H0 ;  /* 0x2000001fff117230 */ /* 0x102fe40000004100 */
[C-C-:B------:R-:W-:Y:S01]  /*3cd0*/  FFMA.FTZ R40, R12.reuse, R16, R13.reuse ;  /* 0x000000100c287223 */ /* 0x140fe2000001000d */
[----:B------:R-:W-:Y:S02]  /*3ce0*/  HADD2.F32 R31, -RZ, R31.H1_H1 ;  /* 0x3000001fff1f7230 */ /* 0x000fe40000004100 */
[----:B------:R-:W-:Y:S01]  /*3cf0*/  FFMA.FTZ R35, R12, R21, R13 ;  /* 0x000000150c237223 */ /* 0x000fe2000001000d */
[--C-:B------:R-:W-:Y:S02]  /*3d00*/  HADD2.F32 R15, -RZ, R33.reuse.H0_H0 ;  /* 0x20000021ff0f7230 */ /* 0x100fe40000004100 */
[----:B------:R-:W-:Y:S01]  /*3d10*/  FADD.FTZ R18, -R4, R17 ;  /* 0x0000001104127221 */ /* 0x000fe20000010100 */
[----:B------:R-:W-:-:S02]  /*3d20*/  HADD2.F32 R33, -RZ, R33.H1_H1 ;  /* 0x30000021ff217230 */ /* 0x000fc40000004100 */
[C---:B--2---:R-:W-:Y:S01]  /*3d30*/  FADD.FTZ R20, -R4.reuse, R31 ;  /* 0x0000001f04147221 */ /* 0x044fe20000010100 */
[--C-:B------:R-:W-:Y:S02]  /*3d40*/  HADD2.F32 R23, -RZ, R29.reuse.H0_H0 ;  /* 0x2000001dff177230 */ /* 0x100fe40000004100 */
[C---:B------:R-:W-:Y:S01]  /*3d50*/  FADD.FTZ R14, -R4.reuse, R15 ;  /* 0x0000000f040e7221 */ /* 0x040fe20000010100 */
[----:B------:R-:W-:Y:S02]  /*3d60*/  HADD2.F32 R29, -RZ, R29.H1_H1 ;  /* 0x3000001dff1d7230 */ /* 0x000fe40000004100 */
[----:B------:R-:W-:Y:S01]  /*3d70*/  FADD.FTZ R24, -R4, R33 ;  /* 0x0000002104187221 */ /* 0x000fe20000010100 */
[-C--:B------:R-:W-:Y:S01]  /*3d80*/  FMUL.FTZ R17, R18, R5.reuse ;  /* 0x0000000512117220 */ /* 0x080fe20000410000 */
[----:B------:R-:W-:Y:S01]  /*3d90*/  FADD.FTZ R22, -R4, R23 ;  /* 0x0000001704167221 */ /* 0x000fe20000010100 */
[-C--:B------:R-:W-:Y:S01]  /*3da0*/  FMUL.FTZ R27, R14, R5.reuse ;  /* 0x000000050e1b7220 */ /* 0x080fe20000410000 */
[----:B------:R-:W-:Y:S01]  /*3db0*/  FADD.FTZ R4, -R4, R29 ;  /* 0x0000001d04047221 */ /* 0x000fe20000010100 */
[-C--:B------:R-:W-:Y:S01]  /*3dc0*/  FMUL.FTZ R24, R24, R5.reuse ;  /* 0x0000000518187220 */ /* 0x080fe20000410000 */
[-C--:B------:R-:W-:Y:S01]  /*3dd0*/  FMUL.FTZ R14, R20, R5.reuse ;  /* 0x00000005140e7220 */ /* 0x080fe20000410000 */
[-C--:B------:R-:W-:Y:S01]  /*3de0*/  FMUL.FTZ R15, R22, R5.reuse ;  /* 0x00000005160f7220 */ /* 0x080fe20000410000 */
[----:B------:R-:W-:Y:S01]  /*3df0*/  FMUL.FTZ R4, R4, R5 ;  /* 0x0000000504047220 */ /* 0x000fe20000410000 */
[----:B------:R-:W-:Y:S01]  /*3e00*/  BSSY.RECONVERGENT B0, `(.L_x_557) ;  /* 0x0000026000007945 */ /* 0x000fe20003800200 */
[----:B------:R-:W-:Y:S01]  /*3e10*/  FFMA.FTZ R29, R12, R27, R13 ;  /* 0x0000001b0c1d7223 */ /* 0x000fe2000001000d */
[----:B0-----:R-:W-:-:S02]  /*3e20*/  IMAD R31, R19, UR4, R38 ;  /* 0x00000004131f7c24 */ /* 0x001fc4000f8e0226 */
[C-C-:B------:R-:W-:Y:S01]  /*3e30*/  FFMA.FTZ R34, R12.reuse, R24, R13.reuse ;  /* 0x000000180c227223 */ /* 0x140fe2000001000d */
[C-C-:B------:R-:W-:Y:S01]  /*3e40*/  FFMA.FTZ R21, R12.reuse, R17, R13.reuse ;  /* 0x000000110c157223 */ /* 0x140fe2000001000d */
[C-C-:B------:R-:W-:Y:S01]  /*3e50*/  FFMA.FTZ R20, R12.reuse, R14, R13.reuse ;  /* 0x0000000e0c147223 */ /* 0x140fe2000001000d */
[C-C-:B------:R-:W-:Y:S01]  /*3e60*/  FFMA.FTZ R23, R12.reuse, R15, R13.reuse ;  /* 0x0000000f0c177223 */ /* 0x140fe2000001000d */
[C---:B---3--:R-:W-:Y:S01]  /*3e70*/  ISETP.GE.U32.AND P0, PT, R31.reuse, UR8, PT ;  /* 0x000000081f007c0c */ /* 0x048fe2000bf06070 */
[----:B------:R-:W-:Y:S01]  /*3e80*/  FFMA.FTZ R22, R12, R4, R13 ;  /* 0x000000040c167223 */ /* 0x000fe2000001000d */
[----:B------:R-:W-:Y:S01]  /*3e90*/  SHF.R.S32.HI R33, RZ, 0x1f, R31 ;  /* 0x0000001fff217819 */ /* 0x000fe2000001141f */
[----:B------:R-:W-:Y:S01]  /*3ea0*/  FFMA.FTZ R12, R8, R11, -R35 ;  /* 0x0000000b080c7223 */ /* 0x000fe20000010823 */
[----:B------:R-:W-:Y:S01]  /*3eb0*/  IADD3 R25, PT, PT, R31, 0x80, RZ ;  /* 0x000000801f197810 */ /* 0x000fe20007ffe0ff */
[----:B------:R-:W-:Y:S01]  /*3ec0*/  FFMA.FTZ R40, R9, R10, -R40 ;  /* 0x0000000a09287223 */ /* 0x000fe20000010828 */
[----:B------:R-:W-:-:S02]  /*3ed0*/  ISETP.GE.AND.EX P1, PT, R33, UR9, PT, P0 ;  /* 0x0000000921007c0c */ /* 0x000fc4000bf26300 */
[C---:B------:R-:W-:Y:S02]  /*3ee0*/  IADD3 R16, PT, PT, R31.reuse, 0x100, RZ ;  /* 0x000001001f107810 */ /* 0x040fe40007ffe0ff */
[----:B------:R-:W-:Y:S02]  /*3ef0*/  IADD3 R18, PT, PT, R31, 0x180, RZ ;  /* 0x000001801f127810 */ /* 0x000fe40007ffe0ff */
[----:B------:R-:W-:Y:S02]  /*3f00*/  ISETP.GE.U32.AND P2, PT, R25, UR8, PT ;  /* 0x0000000819007c0c */ /* 0x000fe4000bf46070 */
[----:B------:R-:W-:Y:S02]  /*3f10*/  ISETP.GE.U32.AND P3, PT, R16, UR8, PT ;  /* 0x0000000810007c0c */ /* 0x000fe4000bf66070 */
[----:B------:R-:W-:Y:S02]  /*3f20*/  SHF.R.S32.HI R26, RZ, 0x1f, R25 ;  /* 0x0000001fff1a7819 */ /* 0x000fe40000011419 */
[----:B------:R-:W-:-:S02]  /*3f30*/  SHF.R.S32.HI R19, RZ, 0x1f, R16 ;  /* 0x0000001fff137819 */ /* 0x000fc40000011410 */
[----:B------:R-:W-:Y:S02]  /*3f40*/  ISETP.GE.U32.AND P0, PT, R18, UR8, PT ;  /* 0x0000000812007c0c */ /* 0x000fe4000bf06070 */
[----:B------:R-:W-:Y:S02]  /*3f50*/  ISETP.GE.AND.EX P2, PT, R26, UR9, PT, P2 ;  /* 0x000000091a007c0c */ /* 0x000fe4000bf46320 */
[----:B------:R-:W-:Y:S01]  /*3f60*/  ISETP.GE.AND.EX P3, PT, R19, UR9, PT, P3 ;  /* 0x0000000913007c0c */ /* 0x000fe2000bf66330 */
[----:B------:R-:W-:-:S12]  /*3f70*/  @P1 BRA `(.L_x_558) ;  /* 0x0000000000381947 */ /* 0x000fd80003800000 */
[----:B------:R-:W0:Y:S01]  /*3f80*/  LDCU.64 UR10, c[0x0][0x3f8] ;  /* 0x00007f00ff0a77ac */ /* 0x000e220008000a00 */
[----:B------:R-:W-:Y:S01]  /*3f90*/  MOV R11, R45 ;  /* 0x0000002d000b7202 */ /* 0x000fe20000000f00 */
[----:B------:R-:W-:Y:S01]  /*3fa0*/  FMUL.FTZ R40, R40, R5 ;  /* 0x0000000528287220 */ /* 0x000fe20000410000 */
[----:B------:R-:W1:Y:S01]  /*3fb0*/  LDCU.64 UR4, c[0x0][0x380] ;  /* 0x00007000ff0477ac */ /* 0x000e620008000a00 */
[----:B0-----:R-:W-:-:S04]  /*3fc0*/  IMAD R10, R33, UR10, RZ ;  /* 0x0000000a210a7c24 */ /* 0x001fc8000f8e02ff */
[----:B------:R-:W-:Y:S01]  /*3fd0*/  IMAD R13, R31, UR11, R10 ;  /* 0x0000000b1f0d7c24 */ /* 0x000fe2000f8e020a */
[----:B------:R-:W-:-:S05]  /*3fe0*/  MOV R10, R42 ;  /* 0x0000002a000a7202 */ /* 0x000fca0000000f00 */
[----:B------:R-:W-:-:S04]  /*3ff0*/  IMAD.WIDE.U32 R10, R31, UR10, R10 ;  /* 0x0000000a1f0a7c25 */ /* 0x000fc8000f8e000a */
[----:B------:R-:W-:Y:S01]  /*4000*/  FMUL.FTZ R31, R12, R5 ;  /* 0x000000050c1f7220 */ /* 0x000fe20000410000 */
[----:B------:R-:W-:Y:S02]  /*4010*/  IADD3 R13, PT, PT, R11, R13, RZ ;  /* 0x0000000d0b0d7210 */ /* 0x000fe40007ffe0ff */
[----:B-1----:R-:W-:Y:S02]  /*4020*/  LEA R12, P1, R10, UR4, 0x1 ;  /* 0x000000040a0c7c11 */ /* 0x002fe4000f8208ff */
[----:B------:R-:W-:Y:S02]  /*4030*/  F2FP.F16.F32.PACK_AB R11, R40, R31 ;  /* 0x0000001f280b723e */ /* 0x000fe400000000ff */
[----:B------:R-:W-:-:S05]  /*4040*/  LEA.HI.X R13, R10, UR5, R13, 0x1, P1 ;  /* 0x000000050a0d7c11 */ /* 0x000fca00088f0c0d */
[----:B------:R0:W-:Y:S04]  /*4050*/  STG.E desc[UR6][R12.64], R11 ;  /* 0x0000000b0c007986 */ /* 0x0001e8000c101906 */
.L_x_558:
[----:B------:R-:W-:Y:S05]  /*4060*/  BSYNC.RECONVERGENT B0 ;  /* 0x0000000000007941 */ /* 0x000fea0003800200 */
.L_x_557:
[--C-:B------:R-:W-:Y:S02]  /*4070*/  HADD2.F32 R10, -RZ, R32.reuse.H0_H0 ;  /* 0x20000020ff0a7230 */ /* 0x100fe40000004100 */
[----:B------:R-:W-:Y:S01]  /*4080*/  HADD2.F32 R32, -RZ, R32.H1_H1 ;  /* 0x30000020ff207230 */ /* 0x000fe20000004100 */
        /* <DEDUP_REMOVED lines=11> */
[----:B0-----:R-:W-:Y:S01]  /*4140*/  FMUL.FTZ R32, R32, R33 ;  /* 0x0000002120207220 */ /* 0x001fe20000410000 */
[----:B-1----:R-:W-:Y:S01]  /*4150*/  FMUL.FTZ R10, R10, R13 ;  /* 0x0000000d0a0a7220 */ /* 0x002fe20000410000 */
[----:B------:R-:W-:Y:S01]  /*4160*/  FADD.FTZ R40, -R13, 1 ;  /* 0x3f8000000d287421 */ /* 0x000fe20000010100 */
[----:B------:R-:W-:-:S03]  /*4170*/  FADD.FTZ R13, -R33, 1 ;  /* 0x3f800000210d7421 */ /* 0x000fc60000010100 */
[----:B------:R-:W-:Y:S01]  /*4180*/  FFMA.FTZ R27, R27, R40, 1 ;  /* 0x3f8000001b1b7423 */ /* 0x000fe20000010028 */
[----:B------:R-:W-:-:S03]  /*4190*/  FFMA.FTZ R13, R24, R13, 1 ;  /* 0x3f800000180d7423 */ /* 0x000fc6000001000d */
[----:B------:R-:W-:Y:S01]  /*41a0*/  FMUL.FTZ R10, R10, R27 ;  /* 0x0000001b0a0a7220 */ /* 0x000fe20000410000 */
[----:B------:R-:W-:-:S07]  /*41b0*/  FMUL.FTZ R32, R32, R13 ;  /* 0x0000000d20207220 */ /* 0x000fce0000410000 */
.L_x_559:
[----:B------:R-:W-:Y:S01]  /*41c0*/  BSSY.RECONVERGENT B0, `(.L_x_560) ;  /* 0x0000012000007945 */ /* 0x000fe20003800200 */
[----:B0-----:R-:W-:Y:S01]  /*41d0*/  FFMA.FTZ R12, R8, R10, -R29 ;  /* 0x0000000a080c7223 */ /* 0x001fe2000001081d */
[----:B------:R-:W-:Y:S02]  /*41e0*/  FFMA.FTZ R24, R9, R32, -R34 ;  /* 0x0000002009187223 */ /* 0x000fe40000010822 */
[----:B------:R-:W-:Y:S05]  /*41f0*/  @P2 BRA `(.L_x_561) ;  /* 0x0000000000382947 */ /* 0x000fea0003800000 */
[----:B------:R-:W0:Y:S01]  /*4200*/  LDCU.64 UR4, c[0x0][0x3f8] ;  /* 0x00007f00ff0477ac */ /* 0x000e220008000a00 */
[----:B------:R-:W-:Y:S01]  /*4210*/  MOV R10, R42 ;  /* 0x0000002a000a7202 */ /* 0x000fe20000000f00 */
[----:B------:R-:W-:Y:S01]  /*4220*/  FMUL.FTZ R24, R24, R5 ;  /* 0x0000000518187220 */ /* 0x000fe20000410000 */
[----:B------:R-:W-:Y:S01]  /*4230*/  MOV R11, R45 ;  /* 0x0000002d000b7202 */ /* 0x000fe20000000f00 */
[----:B------:R-:W1:Y:S01]  /*4240*/  LDCU.64 UR10, c[0x0][0x380] ;  /* 0x00007000ff0a77ac */ /* 0x000e620008000a00 */
[----:B0-----:R-:W-:Y:S02]  /*4250*/  IMAD R26, R26, UR4, RZ ;  /* 0x000000041a1a7c24 */ /* 0x001fe4000f8e02ff */
[----:B------:R-:W-:-:S04]  /*4260*/  IMAD.WIDE.U32 R10, R25, UR4, R10 ;  /* 0x00000004190a7c25 */ /* 0x000fc8000f8e000a */
[----:B------:R-:W-:Y:S02]  /*4270*/  IMAD R13, R25, UR5, R26 ;  /* 0x00000005190d7c24 */ /* 0x000fe4000f8e021a */
[----:B------:R-:W-:Y:S01]  /*4280*/  FMUL.FTZ R25, R12, R5 ;  /* 0x000000050c197220 */ /* 0x000fe20000410000 */
[----:B-1----:R-:W-:Y:S02]  /*4290*/  LEA R12, P1, R10, UR10, 0x1 ;  /* 0x0000000a0a0c7c11 */ /* 0x002fe4000f8208ff */
[----:B------:R-:W-:Y:S02]  /*42a0*/  IADD3 R13, PT, PT, R11, R13, RZ ;  /* 0x0000000d0b0d7210 */ /* 0x000fe40007ffe0ff */
[----:B------:R-:W-:Y:S02]  /*42b0*/  F2FP.F16.F32.PACK_AB R11, R24, R25 ;  /* 0x00000019180b723e */ /* 0x000fe400000000ff */
[----:B------:R-:W-:-:S05]  /*42c0*/  LEA.HI.X R13, R10, UR11, R13, 0x1, P1 ;  /* 0x0000000b0a0d7c11 */ /* 0x000fca00088f0c0d */
[----:B------:R0:W-:Y:S02]  /*42d0*/  STG.E desc[UR6][R12.64], R11 ;  /* 0x0000000b0c007986 */ /* 0x0001e4000c101906 */
.L_x_561:
[----:B------:R-:W-:Y:S05]  /*42e0*/  BSYNC.RECONVERGENT B0 ;  /* 0x0000000000007941 */ /* 0x000fea0003800200 */
.L_x_560:
        /* <DEDUP_REMOVED lines=21> */
.L_x_562:
        /* <DEDUP_REMOVED lines=9> */
[----:B------:R-:W-:Y:S01]  /*44d0*/  FMUL.FTZ R14, R14, R5 ;  /* 0x000000050e0e7220 */ /* 0x000fe20000410000 */
[----:B0-----:R-:W-:Y:S02]  /*44e0*/  IMAD R19, R19, UR4, RZ ;  /* 0x0000000413137c24 */ /* 0x001fe4000f8e02ff */
[----:B------:R-:W-:-:S04]  /*44f0*/  IMAD.WIDE.U32 R10, R16, UR4, R10 ;  /* 0x00000004100a7c25 */ /* 0x000fc8000f8e000a */
[----:B------:R-:W-:Y:S01]  /*4500*/  IMAD R19, R16, UR5, R19 ;  /* 0x0000000510137c24 */ /* 0x000fe2000f8e0213 */
[----:B-1----:R-:W-:-:S04]  /*4510*/  LEA R12, P1, R10, UR10, 0x1 ;  /* 0x0000000a0a0c7c11 */ /* 0x002fc8000f8208ff */
[----:B------:R-:W-:Y:S02]  /*4520*/  IADD3 R19, PT, PT, R11, R19, RZ ;  /* 0x000000130b137210 */ /* 0x000fe40007ffe0ff */
[----:B------:R-:W-:Y:S02]  /*4530*/  F2FP.F16.F32.PACK_AB R11, R14, R17 ;  /* 0x000000110e0b723e */ /* 0x000fe400000000ff */
[----:B------:R-:W-:-:S05]  /*4540*/  LEA.HI.X R13, R10, UR11, R19, 0x1, P1 ;  /* 0x0000000b0a0d7c11 */ /* 0x000fca00088f0c13 */
[----:B------:R0:W-:Y:S02]  /*4550*/  STG.E desc[UR6][R12.64], R11 ;  /* 0x0000000b0c007986 */ /* 0x0001e4000c101906 */
.L_x_564:
[----:B------:R-:W-:Y:S05]  /*4560*/  BSYNC.RECONVERGENT B0 ;  /* 0x0000000000007941 */ /* 0x000fea0003800200 */
.L_x_563:
[--C-:B------:R-:W-:Y:S01]  /*4570*/  HADD2.F32 R10, -RZ, R28.reuse.H0_H0 ;  /* 0x2000001cff0a7230 */ /* 0x100fe20000004100 */
[----:B------:R-:W-:Y:S01]  /*4580*/  SHF.R.S32.HI R14, RZ, 0x1f, R18 ;  /* 0x0000001fff0e7819 */ /* 0x000fe20000011412 */
[----:B------:R-:W-:Y:S01]  /*4590*/  HADD2.F32 R28, -RZ, R28.H1_H1 ;  /* 0x3000001cff1c7230 */ /* 0x000fe20000004100 */
[----:B------:R-:W-:Y:S06]  /*45a0*/  BRA.U !UP0, `(.L_x_565) ;  /* 0x0000000108487547 */ /* 0x000fec000b800000 */
[----:B------:R-:W-:Y:S01]  /*45b0*/  FFMA.FTZ R6, R8, R15, R6 ;  /* 0x0000000f08067223 */ /* 0x000fe20000010006 */
[----:B------:R-:W-:-:S03]  /*45c0*/  FFMA.FTZ R4, R9, R4, R7 ;  /* 0x0000000409047223 */ /* 0x000fc60000010007 */
[----:B0-----:R-:W-:Y:S01]  /*45d0*/  FMUL.FTZ R11, R6, -1.4426950216293334961 ;  /* 0xbfb8aa3b060b7820 */ /* 0x001fe20000410000 */
        /* <DEDUP_REMOVED lines=15> */
.L_x_565:
        /* <DEDUP_REMOVED lines=9> */
[----:B------:R-:W-:Y:S01]  /*4760*/  F2FP.F16.F32.PACK_AB R7, R22, R7 ;  /* 0x000000071607723e */ /* 0x000fe200000000ff */
        /* <DEDUP_REMOVED lines=8> */
.L_x_567:
[----:B------:R-:W-:Y:S05]  /*47f0*/  BSYNC.RECONVERGENT B0 ;  /* 0x0000000000007941 */ /* 0x000fea0003800200 */
.L_x_566:
[----:B-1----:R-:W1:Y:S01]  /*4800*/  LDC R4, c[0x0][0x374] ;  /* 0x0000dd00ff047b82 */ /* 0x002e620000000800 */
[----:B------:R-:W2:Y:S01]  /*4810*/  LDCU UR4, c[0x0][0x410] ;  /* 0x00008200ff0477ac */ /* 0x000ea20008000800 */
[----:B------:R-:W-:Y:S01]  /*4820*/  IADD3 R36, PT, PT, R36, 0x1, RZ ;  /* 0x0000000124247810 */ /* 0x000fe20007ffe0ff */
[----:B------:R-:W2:Y:S02]  /*4830*/  LDCU UR5, c[0x0][0x3e0] ;  /* 0x00007c00ff0577ac */ /* 0x000ea40008000800 */
[----:B--2---:R-:W-:Y:S01]  /*4840*/  UIMAD UR4, UR4, UR5, URZ ;  /* 0x00000005040472a4 */ /* 0x004fe2000f8e02ff */
[----:B-1----:R-:W-:-:S05]  /*4850*/  IADD3 R39, PT, PT, R4, R39, RZ ;  /* 0x0000002704277210 */ /* 0x002fca0007ffe0ff */
[----:B------:R-:W-:-:S13]  /*4860*/  ISETP.GE.AND P0, PT, R39, UR4, PT ;  /* 0x0000000427007c0c */ /* 0x000fda000bf06270 */
[----:B------:R-:W-:Y:S05]  /*4870*/  @!P0 BRA `(.L_x_568) ;  /* 0xffffffb800388947 */ /* 0x000fea000383ffff */
.L_x_536:
[----:B------:R-:W1:Y:S01]  /*4880*/  LDC R6, c[0x0][0x370] ;  /* 0x0000dc00ff067b82 */ /* 0x000e620000000800 */
[----:B------:R-:W-:Y:S01]  /*4890*/  ISETP.NE.AND P1, PT, R0, RZ, PT ;  /* 0x000000ff0000720c */ /* 0x000fe20003f25270 */
[----:B------:R-:W-:Y:S06]  /*48a0*/  BSSY.RECONVERGENT B0, `(.L_x_569) ;  /* 0x000000d000007945 */ /* 0x000fec0003800200 */
[----:B------:R-:W2:Y:S08]  /*48b0*/  LDC R7, c[0x0][0x374] ;  /* 0x0000dd00ff077b82 */ /* 0x000eb00000000800 */
[----:B------:R-:W3:Y:S01]  /*48c0*/  LDC.64 R2, c[0x0][0x3c8] ;  /* 0x0000f200ff027b82 */ /* 0x000ee20000000a00 */
[----:B-1----:R-:W-:-:S02]  /*48d0*/  ISETP.NE.AND P0, PT, R6, 0x1, PT ;  /* 0x000000010600780c */ /* 0x002fc40003f05270 */
[----:B--2---:R-:W-:-:S04]  /*48e0*/  SHF.L.U32 R4, R7, 0x1, RZ ;  /* 0x0000000107047819 */ /* 0x004fc800000006ff */
        /* <DEDUP_REMOVED lines=8> */
.L_x_570:
[----:B------:R-:W-:Y:S05]  /*4970*/  BSYNC.RECONVERGENT B0 ;  /* 0x0000000000007941 */ /* 0x000fea0003800200 */
.L_x_569:
[----:B------:R-:W2:Y:S01]  /*4980*/  S2UR UR5, SR_CTAID.Y ;  /* 0x00000000000579c3 */ /* 0x000ea20000002600 */
[----:B-1----:R-:W-:Y:S02]  /*4990*/  IADD3 R5, PT, PT, R7, -0x1, RZ ;  /* 0xffffffff07057810 */ /* 0x002fe40007ffe0ff */
[----:B------:R-:W-:-:S05]  /*49a0*/  IADD3 R4, PT, PT, R6, -0x1, RZ ;  /* 0xffffffff06047810 */ /* 0x000fca0007ffe0ff */
[----:B------:R-:W1:Y:S01]  /*49b0*/  S2UR UR4, SR_CTAID.X ;  /* 0x00000000000479c3 */ /* 0x000e620000002500 */
[----:B--2---:R-:W-:-:S04]  /*49c0*/  ISETP.NE.AND P0, PT, R5, UR5, PT ;  /* 0x0000000505007c0c */ /* 0x004fc8000bf05270 */
[----:B-1----:R-:W-:-:S13]  /*49d0*/  ISETP.NE.OR P0, PT, R4, UR4, P0 ;  /* 0x0000000404007c0c */ /* 0x002fda0008705670 */
[----:B------:R-:W-:Y:S05]  /*49e0*/  @P0 EXIT ;  /* 0x000000000000094d */ /* 0x000fea0003800000 */
[----:B------:R-:W-:Y:S05]  /*49f0*/  @P1 BRA `(.L_x_571) ;  /* 0x0000000000201947 */ /* 0x000fea0003800000 */
[----:B------:R-:W-:-:S05]  /*4a00*/  IMAD R4, R6, R7, RZ ;  /* 0x0000000706047224 */ /* 0x000fca00078e02ff */
[----:B------:R-:W-:-:S13]  /*4a10*/  ISETP.NE.AND P0, PT, R4, -0x1, PT ;  /* 0xffffffff0400780c */ /* 0x000fda0003f05270 */
[----:B------:R-:W-:Y:S05]  /*4a20*/  @!P0 BRA `(.L_x_571) ;  /* 0x0000000000148947 */ /* 0x000fea0003800000 */
.L_x_572:
[----:B------:R-:W2:Y:S04]  /*4a30*/  LDG.E.STRONG.GPU R5, desc[UR6][R2.64] ;  /* 0x0000000602057981 */ /* 0x000ea8000c1ef900 */
[----:B--2---:R-:W-:Y:S01]  /*4a40*/  CCTL.IVALL ;  /* 0x00000000ff00798f */ /* 0x004fe20002000000 */
[----:B------:R-:W-:Y:S05]  /*4a50*/  YIELD ;  /* 0x0000000000007946 */ /* 0x000fea0003800000 */
[----:B------:R-:W-:-:S13]  /*4a60*/  ISETP.NE.AND P0, PT, R5, R4, PT ;  /* 0x000000040500720c */ /* 0x000fda0003f05270 */
[----:B------:R-:W-:Y:S05]  /*4a70*/  @P0 BRA `(.L_x_572) ;  /* 0xfffffffc00ec0947 */ /* 0x000fea000383ffff */
.L_x_571:
[----:B------:R-:W-:Y:S05]  /*4a80*/  WARPSYNC.ALL ;  /* 0x0000000000007948 */ /* 0x000fea0003800000 */
[----:B------:R-:W1:Y:S08]  /*4a90*/  LDC.64 R4, c[0x0][0x3f8] ;  /* 0x0000fe00ff047b82 */ /* 0x000e700000000a00 */
        /* <DEDUP_REMOVED lines=72> */
.L_x_575:
        /* <DEDUP_REMOVED lines=27> */
.L_x_574:
[----:B------:R-:W-:Y:S05]  /*50d0*/  BSYNC.RECONVERGENT B0 ;  /* 0x0000000000007941 */ /* 0x000fea0003800200 */
.L_x_573:
        /* <DEDUP_REMOVED lines=10> */
.L_x_576:
        /* <DEDUP_REMOVED lines=82> */
.L_x_577:
        /* <DEDUP_REMOVED lines=14> */
.L_x_2072:


//--------------------- .text._Z35group_norm_nhwc_bwd_one_pass_kernelI11Fp16IOBf16WLi64ELi10ELi640EEv26Group_norm_nhwc_bwd_params --------------------------
	.section	.text._Z35group_norm_nhwc_bwd_one_pass_kernelI11Fp16IOBf16WLi64ELi10ELi640EEv26Group_norm_nhwc_bwd_params,"ax",@progbits
	.align	128
        .global         _Z35group_norm_nhwc_bwd_one_pass_kernelI11Fp16IOBf16WLi64ELi10ELi640EEv26Group_norm_nhwc_bwd_params
        .type           _Z35group_norm_nhwc_bwd_one_pass_kernelI11Fp16IOBf16WLi64ELi10ELi640EEv26Group_norm_nhwc_bwd_params,@function
        .size           _Z35group_norm_nhwc_bwd_one_pass_kernelI11Fp16IOBf16WLi64ELi10ELi640EEv26Group_norm_nhwc_bwd_params,(.L_x_2073 - _Z35group_norm_nhwc_bwd_one_pass_kernelI11Fp16IOBf16WLi64ELi10ELi640EEv26Group_norm_nhwc_bwd_params)
        .other          _Z35group_norm_nhwc_bwd_one_pass_kernelI11Fp16IOBf16WLi64ELi10ELi640EEv26Group_norm_nhwc_bwd_params,@"STO_CUDA_ENTRY STV_DEFAULT"
_Z35group_norm_nhwc_bwd_one_pass_kernelI11Fp16IOBf16WLi64ELi10ELi640EEv26Group_norm_nhwc_bwd_params:
.text._Z35group_norm_nhwc_bwd_one_pass_kernelI11Fp16IOBf16WLi64ELi10ELi640EEv26Group_norm_nhwc_bwd_params:
        /* <DEDUP_REMOVED lines=37> */
.L_x_600:
        /* <DEDUP_REMOVED lines=39> */
[----:B------:R-:W0:Y:S02]  /*04c0*/  @!P0 LDC.64 R10, c[0x0][0x3f8] ;  /* 0x0000fe00ff0a8b82 */ /* 0x000e240000000a00 */
[----:B------:R-:W-:-:S02]  /*04d0*/  SEL R4, R7, R0, !P3 ;  /* 0x0000000007047207 */ /* 0x000fc40005800000 */
[----:B------:R-:W-:-:S03]  /*04e0*/  @!P2 IADD3 R5, PT, PT, -R5, RZ, RZ ;  /* 0x000000ff0505a210 */ /* 0x000fc60007ffe1ff */
[----:B------:R-:W-:Y:S01]  /*04f0*/  IMAD R2, R4, 0xa, RZ ;  /* 0x0000000a04027824 */ /* 0x000fe200078e02ff */
[----:B------:R-:W-:-:S04]  /*0500*/  SEL R5, R7, R5, !P3 ;  /* 0x0000000507057207 */ /* 0x000fc80005800000 */
[----:B------:R-:W-:Y:S02]  /*0510*/  SHF.R.S32.HI R0, RZ, 0x1f, R5 ;  /* 0x0000001fff007819 */ /* 0x000fe40000011405 */
[----:B------:R-:W-:-:S03]  /*0520*/  IADD3 R34, P1, PT, R2, R3, RZ ;  /* 0x0000000302227210 */ /* 0x000fc60007f3e0ff */
[----:B------:R-:W-:Y:S01]  /*0530*/  IMAD R0, R0, UR26, RZ ;  /* 0x0000001a00007c24 */ /* 0x000fe2000f8e02ff */
[----:B------:R-:W-:-:S03]  /*0540*/  LEA.HI.X.SX32 R35, R2, RZ, 0x1, P1 ;  /* 0x000000ff02237211 */ /* 0x000fc600008f0eff */
[C---:B------:R-:W-:Y:S02]  /*0550*/  IMAD R37, R5.reuse, UR27, R0 ;  /* 0x0000001b05257c24 */ /* 0x040fe4000f8e0200 */
[----:B------:R-:W-:Y:S01]  /*0560*/  IMAD.WIDE.U32 R34, R5, UR26, R34 ;  /* 0x0000001a05227c25 */ /* 0x000fe2000f8e0022 */
[----:B------:R-:W-:-:S03]  /*0570*/  ISETP.NE.AND P2, PT, RZ, UR22, PT ;  /* 0x00000016ff007c0c */ /* 0x000fc6000bf45270 */
[----:B0-----:R-:W-:Y:S01]  /*0580*/  @!P0 IMAD R0, R17, R10, RZ ;  /* 0x0000000a11008224 */ /* 0x001fe200078e02ff */
[----:B------:R-:W-:Y:S02]  /*0590*/  IADD3 R37, PT, PT, R35, R37, RZ ;  /* 0x0000002523257210 */ /* 0x000fe40007ffe0ff */
[----:B------:R-:W-:Y:S01]  /*05a0*/  @!P0 MOV R36, R34 ;  /* 0x0000002200248202 */ /* 0x000fe20000000f00 */
[----:B------:R-:W-:-:S04]  /*05b0*/  @!P0 IMAD R7, R33, R11, R0 ;  /* 0x0000000b21078224 */ /* 0x000fc800078e0200 */
[----:B------:R-:W-:Y:S02]  /*05c0*/  @!P0 IMAD.WIDE.U32 R10, R33, R10, R36 ;  /* 0x0000000a210a8225 */ /* 0x000fe400078e0024 */
[----:B------:R-:W0:Y:S03]  /*05d0*/  @P2 LDC.64 R16, c[0x0][0x3b0] ;  /* 0x0000ec00ff102b82 */ /* 0x000e260000000a00 */
[----:B------:R-:W-:Y:S02]  /*05e0*/  @!P0 IADD3 R7, PT, PT, R11, R7, RZ ;  /* 0x000000070b078210 */ /* 0x000fe40007ffe0ff */
[C---:B------:R-:W-:Y:S02]  /*05f0*/  @!P0 SHF.L.U32 R5, R10.reuse, 0x1, RZ ;  /* 0x000000010a058819 */ /* 0x040fe400000006ff */
[----:B------:R-:W-:Y:S02]  /*0600*/  @!P0 SHF.L.U64.HI R0, R10, 0x1, R7 ;  /* 0x000000010a008819 */ /* 0x000fe40000010207 */
[----:B------:R-:W4:Y:S01]  /*0610*/  LDC.64 R10, c[0x0][0x3a8] ;  /* 0x0000ea00ff0a7b82 */ /* 0x000f220000000a00 */
[----:B-1----:R-:W-:-:S04]  /*0620*/  @!P0 IADD3 R12, P1, PT, R5, R12, RZ ;  /* 0x0000000c050c8210 */ /* 0x002fc80007f3e0ff */
[----:B------:R-:W-:Y:S02]  /*0630*/  @!P0 IADD3.X R13, PT, PT, R0, R13, RZ, P1, !PT ;  /* 0x0000000d000d8210 */ /* 0x000fe40000ffe4ff */
[----:B--2---:R-:W-:-:S03]  /*0640*/  @!P0 IADD3 R14, P3, PT, R5, R14, RZ ;  /* 0x0000000e050e8210 */ /* 0x004fc60007f7e0ff */
[----:B------:R-:W2:Y:S01]  /*0650*/  @!P0 LDG.E R12, desc[UR14][R12.64] ;  /* 0x0000000e0c0c8981 */ /* 0x000ea2000c1e1900 */
[----:B------:R-:W-:Y:S02]  /*0660*/  @!P0 IADD3.X R15, PT, PT, R0, R15, RZ, P3, !PT ;  /* 0x0000000f000f8210 */ /* 0x000fe40001ffe4ff */
[----:B------:R-:W-:-:S03]  /*0670*/  IADD3 R5, PT, PT, R2, R3, RZ ;  /* 0x0000000302057210 */ /* 0x000fc60007ffe0ff */
[----:B------:R-:W5:Y:S02]  /*0680*/  @!P0 LDG.E R14, desc[UR14][R14.64] ;  /* 0x0000000e0e0e8981 */ /* 0x000f64000c1e1900 */
[----:B0-----:R-:W-:-:S05]  /*0690*/  @P2 IMAD.WIDE R16, R5, 0x2, R16 ;  /* 0x0000000205102825 */ /* 0x001fca00078e0210 */
[----:B------:R-:W5:Y:S01]  /*06a0*/  @P2 LDG.E.U16 R18, desc[UR14][R16.64] ;  /* 0x0000000e10122981 */ /* 0x000f62000c1e1500 */
[----:B----4-:R-:W-:-:S03]  /*06b0*/  IMAD.WIDE R10, R5, 0x2, R10 ;  /* 0x00000002050a7825 */ /* 0x010fc600078e020a */
[----:B------:R-:W4:Y:S04]  /*06c0*/  @P2 LDG.E.U16 R19, desc[UR14][R16.64+0x2] ;  /* 0x0000020e10132981 */ /* 0x000f28000c1e1500 */
[----:B------:R-:W4:Y:S04]  /*06d0*/  LDG.E.U16 R5, desc[UR14][R10.64] ;  /* 0x0000000e0a057981 */ /* 0x000f28000c1e1500 */
[----:B------:R0:W4:Y:S01]  /*06e0*/  LDG.E.U16 R7, desc[UR14][R10.64+0x2] ;  /* 0x0000020e0a077981 */ /* 0x000122000c1e1500 */
[----:B------:R-:W-:Y:S02]  /*06f0*/  PRMT R2, RZ, 0x5410, RZ ;  /* 0x00005410ff027816 */ /* 0x000fe400000000ff */
[----:B------:R-:W-:-:S02]  /*0700*/  PRMT R28, RZ, 0x7610, R28 ;  /* 0x00007610ff1c7816 */ /* 0x000fc4000000001c */
[----:B------:R-:W-:Y:S01]  /*0710*/  PRMT R26, RZ, 0x7610, R26 ;  /* 0x00007610ff1a7816 */ /* 0x000fe2000000001a */
[----:B------:R-:W-:Y:S01]  /*0720*/  UMOV UR17, 0x3f800000 ;  /* 0x3f80000000117882 */ /* 0x000fe20000000000 */
[----:B------:R-:W-:Y:S01]  /*0730*/  HFMA2 R32, -RZ, RZ, 0, 0 ;  /* 0x00000000ff207431 */ /* 0x000fe200000001ff */
[----:B------:R-:W-:Y:S01]  /*0740*/  MOV R30, RZ ;  /* 0x000000ff001e7202 */ /* 0x000fe20000000f00 */
[----:B---3--:R-:W-:-:S05]  /*0750*/  FFMA.FTZ R9, -R8, R8, R9 ;  /* 0x0000000808097223 */ /* 0x008fca0000010109 */
[----:B------:R-:W-:-:S13]  /*0760*/  FSETP.GTU.FTZ.AND P1, PT, R9, RZ, PT ;  /* 0x000000ff0900720b */ /* 0x000fda0003f3c000 */
[----:B------:R-:W-:-:S05]  /*0770*/  VOTEU.ANY UP0, P1 ;  /* 0x0000000000ff7886 */ /* 0x000fca0000800100 */
[----:B------:R-:W1:Y:S01]  /*0780*/  @UP0 LDCU UR6, c[0x0][0x3c0] ;  /* 0x00007800ff0607ac */ /* 0x000e620008000800 */
[----:B------:R-:W-:-:S13]  /*0790*/  PLOP3.LUT P1, PT, PT, PT, UP0, 0x80, 0x8 ;  /* 0x000000000008781c */ /* 0x000fda0003f2f008 */
[----:B-1----:R-:W-:-:S06]  /*07a0*/  @P1 FADD.FTZ R0, R9, UR6 ;  /* 0x0000000609001e21 */ /* 0x002fcc0008010000 */
[----:B------:R-:W1:Y:S02]  /*07b0*/  @P1 MUFU.RSQ R0, R0 ;  /* 0x0000000000001308 */ /* 0x000e640000001400 */
[----:B-1----:R-:W-:-:S13]  /*07c0*/  @P1 R2UR UR6, R0 ;  /* 0x00000000000612ca */ /* 0x002fda00000e0000 */
[----:B------:R-:W-:Y:S01]  /*07d0*/  @UP0 UMOV UR17, UR6 ;  /* 0x0000000600110c82 */ /* 0x000fe20008000000 */
[----:B--2---:R-:W-:-:S04]  /*07e0*/  @!P0 PRMT R2, R2, 0x5410, R12 ;  /* 0x0000541002028816 */ /* 0x004fc8000000000c */
[----:B------:R-:W-:Y:S02]  /*07f0*/  @!P0 PRMT R2, R12, 0x7632, R2 ;  /* 0x000076320c028816 */ /* 0x000fe40000000002 */
[C---:B-----5:R-:W-:Y:S02]  /*0800*/  @!P0 PRMT R28, R14.reuse, 0x7610, R28 ;  /* 0x000076100e1c8816 */ /* 0x060fe4000000001c */
[----:B------:R-:W-:Y:S01]  /*0810*/  @!P0 PRMT R26, R14, 0x7632, R26 ;  /* 0x000076320e1a8816 */ /* 0x000fe2000000001a */
[--C-:B------:R-:W-:Y:S02]  /*0820*/  HADD2.F32 R9, -RZ, R2.reuse.H1_H1 ;  /* 0x30000002ff097230 */ /* 0x100fe40000004100 */
[----:B0-----:R-:W-:Y:S02]  /*0830*/  HADD2.F32 R11, -RZ, R2.H0_H0 ;  /* 0x20000002ff0b7230 */ /* 0x001fe40000004100 */
[----:B------:R-:W-:Y:S02]  /*0840*/  HADD2.F32 R26, -RZ, R26.H0_H0 ;  /* 0x2000001aff1a7230 */ /* 0x000fe40000004100 */
[----:B------:R-:W-:Y:S01]  /*0850*/  FADD.FTZ R0, -R8, R9 ;  /* 0x0000000908007221 */ /* 0x000fe20000010100 */
[----:B------:R-:W-:-:S02]  /*0860*/  HADD2.F32 R28, -RZ, R28.H0_H0 ;  /* 0x2000001cff1c7230 */ /* 0x000fc40000004100 */
[----:B------:R-:W-:Y:S01]  /*0870*/  FADD.FTZ R2, -R8, R11 ;  /* 0x0000000b08027221 */ /* 0x000fe20000010100 */
[----:B------:R-:W-:Y:S01]  /*0880*/  @P2 SHF.L.U32 R32, R18, 0x10, RZ ;  /* 0x0000001012202819 */ /* 0x000fe200000006ff */
[----:B------:R-:W-:Y:S01]  /*0890*/  FMUL.FTZ R0, R0, UR17 ;  /* 0x0000001100007c20 */ /* 0x000fe20008410000 */
[----:B----4-:R-:W-:Y:S01]  /*08a0*/  @P2 SHF.L.U32 R30, R19, 0x10, RZ ;  /* 0x00000010131e2819 */ /* 0x010fe200000006ff */
[----:B------:R-:W-:Y:S01]  /*08b0*/  FMUL.FTZ R2, R2, UR17 ;  /* 0x0000001102027c20 */ /* 0x000fe20008410000 */
[----:B------:R-:W-:Y:S02]  /*08c0*/  SHF.L.U32 R5, R5, 0x10, RZ ;  /* 0x0000001005057819 */ /* 0x000fe400000006ff */
[----:B------:R-:W-:Y:S02]  /*08d0*/  MOV R9, R26 ;  /* 0x0000001a00097202 */ /* 0x000fe40000000f00 */
[----:B------:R-:W-:Y:S02]  /*08e0*/  SHF.L.U32 R7, R7, 0x10, RZ ;  /* 0x0000001007077819 */ /* 0x000fe400000006ff */
        /* <DEDUP_REMOVED lines=20> */
.L_x_579:
        /* <DEDUP_REMOVED lines=44> */
.L_x_581:
[----:B------:R-:W-:Y:S05]  /*0cf0*/  BSYNC.RECONVERGENT B0 ;  /* 0x0000000000007941 */ /* 0x000fea0003800200 */
.L_x_580:
        /* <DEDUP_REMOVED lines=54> */
.L_x_583:
[----:B------:R-:W-:Y:S05]  /*1060*/  BSYNC.RECONVERGENT B0 ;  /* 0x0000000000007941 */ /* 0x000fea0003800200 */
.L_x_582:
        /* <DEDUP_REMOVED lines=40> */
.L_x_586:
        /* <DEDUP_REMOVED lines=204> */
.L_x_585:
[----:B------:R-:W-:Y:S05]  /*1fb0*/  BSYNC.RECONVERGENT B0 ;  /* 0x0000000000007941 */ /* 0x000fea0003800200 */
.L_x_584:
        /* <DEDUP_REMOVED lines=29> */
.L_x_588:
[----:B------:R-:W-:Y:S05]  /*2190*/  BSYNC.RECONVERGENT B0 ;  /* 0x0000000000007941 */ /* 0x000fea0003800200 */
.L_x_587:
        /* <DEDUP_REMOVED lines=30> */
.L_x_591:
[----:B------:R-:W2:Y:S04]  /*2380*/  LDG.E.STRONG.GPU R4, desc[UR14][R8.64] ;  /* 0x0000000e08047981 */ /* 0x000ea8000c1ef900 */
[----:B--2---:R-:W-:Y:S01]  /*2390*/  CCTL.IVALL ;  /* 0x00000000ff00798f */ /* 0x004fe20002000000 */
[----:B------:R-:W-:Y:S05]  /*23a0*/  YIELD ;  /* 0x0000000000007946 */ /* 0x000fea0003800000 */
[----:B------:R-:W-:-:S13]  /*23b0*/  ISETP.NE.AND P1, PT, R4, R15, PT ;  /* 0x0000000f0400720c */ /* 0x000fda0003f25270 */
[----:B------:R-:W-:Y:S05]  /*23c0*/  @P1 BRA `(.L_x_591) ;  /* 0xfffffffc00ec1947 */ /* 0x000fea000383ffff */
.L_x_590:
[----:B------:R-:W-:Y:S05]  /*23d0*/  WARPSYNC.ALL ;  /* 0x0000000000007948 */ /* 0x000fea0003800000 */
[----:B------:R-:W-:Y:S01]  /*23e0*/  BAR.SYNC.DEFER_BLOCKING 0x0 ;  /* 0x0000000000007b1d */ /* 0x000fe20000010000 */
[----:B------:R-:W-:-:S05]  /*23f0*/  HFMA2 R4, -RZ, RZ, 0, 0 ;  /* 0x00000000ff047431 */ /* 0x000fca00000001ff */
[----:B------:R-:W-:Y:S05]  /*2400*/  @!P4 BRA `(.L_x_592) ;  /* 0x000000040028c947 */ /* 0x000fea0003800000 */
[----:B------:R-:W-:-:S07]  /*2410*/  MOV R4, RZ ;  /* 0x000000ff00047202 */ /* 0x000fce0000000f00 */
.L_x_593:
        /* <DEDUP_REMOVED lines=73> */
.L_x_592:
        /* <DEDUP_REMOVED lines=42> */
.L_x_594:
        /* <DEDUP_REMOVED lines=23> */
.L_x_595:
        /* <DEDUP_REMOVED lines=11> */
.L_x_596:
[----:B------:R-:W-:Y:S05]  /*2d70*/  BSYNC.RECONVERGENT B0 ;  /* 0x0000000000007941 */ /* 0x000fea0003800200 */
.L_x_589:
        /* <DEDUP_REMOVED lines=26> */
.L_x_597:
        /* <DEDUP_REMOVED lines=18> */
[----:B--2---:R-:W-:-:S04]  /*3040*/  LEA R4, P0, R34, UR6, 0x1 ;  /* 0x0000000622047c11 */ /* 0x004fc8000f8008ff */
[----:B------:R-:W-:-:S04]  /*3050*/  IADD3 R5, PT, PT, R35, R5, RZ ;  /* 0x0000000523057210 */ /* 0x000fc80007ffe0ff */
[----:B------:R-:W-:-:S05]  /*3060*/  LEA.HI.X R5, R34, UR7, R5, 0x1, P0 ;  /* 0x0000000722057c11 */ /* 0x000fca00080f0c05 */
[----:B------:R0:W-:Y:S02]  /*3070*/  STG.E desc[UR14][R4.64], R7 ;  /* 0x0000000704007986 */ /* 0x0001e4000c10190e */
.L_x_599:
[----:B------:R-:W-:Y:S05]  /*3080*/  BSYNC.RECONVERGENT B0 ;  /* 0x0000000000007941 */ /* 0x000fea0003800200 */
.L_x_598:
[----:B------:R-:W-:Y:S02]  /*3090*/  UIADD3 UR11, UPT, UPT, UR21, UR11, URZ ;  /* 0x0000000b150b7290 */ /* 0x000fe4000fffe0ff */
[----:B------:R-:W-:Y:S02]  /*30a0*/  UIADD3 UR4, UPT, UPT, UR4, 0x1, URZ ;  /* 0x0000000104047890 */ /* 0x000fe4000fffe0ff */
[----:B------:R-:W-:-:S09]  /*30b0*/  UISETP.GE.AND UP0, UPT, UR11, UR5, UPT ;  /* 0x000000050b00728c */ /* 0x000fd2000bf06270 */
[----:B------:R-:W-:Y:S05]  /*30c0*/  BRA.U !UP0, `(.L_x_600) ;  /* 0xffffffd108607547 */ /* 0x000fea000b83ffff */
.L_x_578:
        /* <DEDUP_REMOVED lines=19> */
.L_x_602:
[----:B------:R-:W-:Y:S05]  /*3200*/  BSYNC.RECONVERGENT B0 ;  /* 0x0000000000007941 */ /* 0x000fea0003800200 */
.L_x_601:
[----:B------:R-:W-:Y:S05]  /*3210*/  @P0 EXIT ;  /* 0x000000000000094d */ /* 0x000fea0003800000 */
[----:B------:R-:W-:Y:S05]  /*3220*/  @P2 BRA `(.L_x_603) ;  /* 0x0000000000202947 */ /* 0x000fea0003800000 */
[----:B------:R-:W-:-:S05]  /*3230*/  IMAD R0, R4, R7, RZ ;  /* 0x0000000704007224 */ /* 0x000fca00078e02ff */
[----:B------:R-:W-:-:S13]  /*3240*/  ISETP.NE.AND P0, PT, R0, -0x1, PT ;  /* 0xffffffff0000780c */ /* 0x000fda0003f05270 */
[----:B------:R-:W-:Y:S05]  /*3250*/  @!P0 BRA `(.L_x_603) ;  /* 0x0000000000148947 */ /* 0x000fea0003800000 */
.L_x_604:
[----:B0-----:R-:W2:Y:S04]  /*3260*/  LDG.E.STRONG.GPU R5, desc[UR14][R2.64] ;  /* 0x0000000e02057981 */ /* 0x001ea8000c1ef900 */
[----:B--2---:R-:W-:Y:S01]  /*3270*/  CCTL.IVALL ;  /* 0x00000000ff00798f */ /* 0x004fe20002000000 */
[----:B------:R-:W-:Y:S05]  /*3280*/  YIELD ;  /* 0x0000000000007946 */ /* 0x000fea0003800000 */
[----:B------:R-:W-:-:S13]  /*3290*/  ISETP.NE.AND P0, PT, R5, R0, PT ;  /* 0x000000000500720c */ /* 0x000fda0003f05270 */
[----:B------:R-:W-:Y:S05]  /*32a0*/  @P0 BRA `(.L_x_604) ;  /* 0xfffffffc00ec0947 */ /* 0x000fea000383ffff */
.L_x_603:
        /* <DEDUP_REMOVED lines=81> */
.L_x_607:
        /* <DEDUP_REMOVED lines=33> */
.L_x_606:
[----:B------:R-:W-:Y:S05]  /*39d0*/  BSYNC.RECONVERGENT B0 ;  /* 0x0000000000007941 */ /* 0x000fea0003800200 */
.L_x_605:
        /* <DEDUP_REMOVED lines=11> */
.L_x_609:
        /* <DEDUP_REMOVED lines=88> */
.L_x_608:
[----:B------:R-:W-:Y:S05]  /*4010*/  EXIT ;  /* 0x000000000000794d */ /* 0x000fea0003800000 */
.L_x_610:
        /* <DEDUP_REMOVED lines=14> */
.L_x_2073:


//--------------------- .text._Z35group_norm_nhwc_bwd_one_pass_kernelI11Fp16IOBf16WLi128ELi10ELi640EEv26Group_norm_nhwc_bwd_params --------------------------
	.section	.text._Z35group_norm_nhwc_bwd_one_pass_kernelI11Fp16IOBf16WLi128ELi10ELi640EEv26Group_norm_nhwc_bwd_params,"ax",@progbits
	.align	128
        .global         _Z35group_norm_nhwc_bwd_one_pass_kernelI11Fp16IOBf16WLi128ELi10ELi640EEv26Group_norm_nhwc_bwd_params
        .type           _Z35group_norm_nhwc_bwd_one_pass_kernelI11Fp16IOBf16WLi128ELi10ELi640EEv26Group_norm_nhwc_bwd_params,@function
        .size           _Z35group_norm_nhwc_bwd_one_pass_kernelI11Fp16IOBf16WLi128ELi10ELi640EEv26Group_norm_nhwc_bwd_params,(.L_x_2074 - _Z35group_norm_nhwc_bwd_one_pass_kernelI11Fp16IOBf16WLi128ELi10ELi640EEv26Group_norm_nhwc_bwd_params)
        .other          _Z35group_norm_nhwc_bwd_one_pass_kernelI11Fp16IOBf16WLi128ELi10ELi640EEv26Group_norm_nhwc_bwd_params,@"STO_CUDA_ENTRY STV_DEFAULT"
_Z35group_norm_nhwc_bwd_one_pass_kernelI11Fp16IOBf16WLi128ELi10ELi640EEv26Group_norm_nhwc_bwd_params:
.text._Z35group_norm_nhwc_bwd_one_pass_kernelI11Fp16IOBf16WLi128ELi10ELi640EEv26Group_norm_nhwc_bwd_params:
        /* <DEDUP_REMOVED lines=37> */
.L_x_633:
        /* <DEDUP_REMOVED lines=126> */
.L_x_612:
        /* <DEDUP_REMOVED lines=44> */
.L_x_614:
[----:B------:R-:W-:Y:S05]  /*0cf0*/  BSYNC.RECONVERGENT B0 ;  /* 0x0000000000007941 */ /* 0x000fea0003800200 */
.L_x_613:
        /* <DEDUP_REMOVED lines=54> */
.L_x_616:
[----:B------:R-:W-:Y:S05]  /*1060*/  BSYNC.RECONVERGENT B0 ;  /* 0x0000000000007941 */ /* 0x000fea0003800200 */
.L_x_615:
        /* <DEDUP_REMOVED lines=40> */
.L_x_619:
        /* <DEDUP_REMOVED lines=204> */
.L_x_618:
[----:B------:R-:W-:Y:S05]  /*1fb0*/  BSYNC.RECONVERGENT B0 ;  /* 0x0000000000007941 */ /* 0x000fea0003800200 */
.L_x_617:
        /* <DEDUP_REMOVED lines=29> */
.L_x_621:
[----:B------:R-:W-:Y:S05]  /*2190*/  BSYNC.RECONVERGENT B0 ;  /* 0x0000000000007941 */ /* 0x000fea0003800200 */
.L_x_620:
        /* <DEDUP_REMOVED lines=30> */
.L_x_624:
[----:B------:R-:W2:Y:S04]  /*2380*/  LDG.E.STRONG.GPU R4, desc[UR14][R8.64] ;  /* 0x0000000e08047981 */ /* 0x000ea8000c1ef900 */
[----:B--2---:R-:W-:Y:S01]  /*2390*/  CCTL.IVALL ;  /* 0x00000000ff00798f */ /* 0x004fe20002000000 */
[----:B------:R-:W-:Y:S05]  /*23a0*/  YIELD ;  /* 0x0000000000007946 */ /* 0x000fea0003800000 */
[----:B------:R-:W-:-:S13]  /*23b0*/  ISETP.NE.AND P1, PT, R4, R15, PT ;  /* 0x0000000f0400720c */ /* 0x000fda0003f25270 */
[----:B------:R-:W-:Y:S05]  /*23c0*/  @P1 BRA `(.L_x_624) ;  /* 0xfffffffc00ec1947 */ /* 0x000fea000383ffff */
.L_x_623:
[----:B------:R-:W-:Y:S05]  /*23d0*/  WARPSYNC.ALL ;  /* 0x0000000000007948 */ /* 0x000fea0003800000 */
[----:B------:R-:W-:Y:S01]  /*23e0*/  BAR.SYNC.DEFER_BLOCKING 0x0 ;  /* 0x0000000000007b1d */ /* 0x000fe20000010000 */
[----:B------:R-:W-:-:S05]  /*23f0*/  HFMA2 R4, -RZ, RZ, 0, 0 ;  /* 0x00000000ff047431 */ /* 0x000fca00000001ff */
[----:B------:R-:W-:Y:S05]  /*2400*/  @!P4 BRA `(.L_x_625) ;  /* 0x000000040028c947 */ /* 0x000fea0003800000 */
[----:B------:R-:W-:-:S07]  /*2410*/  MOV R4, RZ ;  /* 0x000000ff00047202 */ /* 0x000fce0000000f00 */
.L_x_626:
        /* <DEDUP_REMOVED lines=73> */
.L_x_625:
        /* <DEDUP_REMOVED lines=42> */
.L_x_627:
        /* <DEDUP_REMOVED lines=23> */
.L_x_628:
        /* <DEDUP_REMOVED lines=11> */
.L_x_629:
[----:B------:R-:W-:Y:S05]  /*2d70*/  BSYNC.RECONVERGENT B0 ;  /* 0x0000000000007941 */ /* 0x000fea0003800200 */
.L_x_622:
        /* <DEDUP_REMOVED lines=26> */
.L_x_630:
        /* <DEDUP_REMOVED lines=22> */
.L_x_632:
[----:B------:R-:W-:Y:S05]  /*3080*/  BSYNC.RECONVERGENT B0 ;  /* 0x0000000000007941 */ /* 0x000fea0003800200 */
.L_x_631:
[----:B------:R-:W-:Y:S02]  /*3090*/  UIADD3 UR11, UPT, UPT, UR21, UR11, URZ ;  /* 0x0000000b150b7290 */ /* 0x000fe4000fffe0ff */
[----:B------:R-:W-:Y:S02]  /*30a0*/  UIADD3 UR4, UPT, UPT, UR4, 0x1, URZ ;  /* 0x0000000104047890 */ /* 0x000fe4000fffe0ff */
[----:B------:R-:W-:-:S09]  /*30b0*/  UISETP.GE.AND UP0, UPT, UR11, UR5, UPT ;  /* 0x000000050b00728c */ /* 0x000fd2000bf06270 */
[----:B------:R-:W-:Y:S05]  /*30c0*/  BRA.U !UP0, `(.L_x_633) ;  /* 0xffffffd108607547 */ /* 0x000fea000b83ffff */
.L_x_611:
        /* <DEDUP_REMOVED lines=19> */
.L_x_635:
[----:B------:R-:W-:Y:S05]  /*3200*/  BSYNC.RECONVERGENT B0 ;  /* 0x0000000000007941 */ /* 0x000fea0003800200 */
.L_x_634:
[----:B------:R-:W-:Y:S05]  /*3210*/  @P0 EXIT ;  /* 0x000000000000094d */ /* 0x000fea0003800000 */
[----:B------:R-:W-:Y:S05]  /*3220*/  @P2 BRA `(.L_x_636) ;  /* 0x0000000000202947 */ /* 0x000fea0003800000 */
[----:B------:R-:W-:-:S05]  /*3230*/  IMAD R0, R4, R7, RZ ;  /* 0x0000000704007224 */ /* 0x000fca00078e02ff */
[----:B------:R-:W-:-:S13]  /*3240*/  ISETP.NE.AND P0, PT, R0, -0x1, PT ;  /* 0xffffffff0000780c */ /* 0x000fda0003f05270 */
[----:B------:R-:W-:Y:S05]  /*3250*/  @!P0 BRA `(.L_x_636) ;  /* 0x0000000000148947 */ /* 0x000fea0003800000 */
.L_x_637:
[----:B0-----:R-:W2:Y:S04]  /*3260*/  LDG.E.STRONG.GPU R5, desc[UR14][R2.64] ;  /* 0x0000000e02057981 */ /* 0x001ea8000c1ef900 */
[----:B--2---:R-:W-:Y:S01]  /*3270*/  CCTL.IVALL ;  /* 0x00000000ff00798f */ /* 0x004fe20002000000 */
[----:B------:R-:W-:Y:S05]  /*3280*/  YIELD ;  /* 0x0000000000007946 */ /* 0x000fea0003800000 */
[----:B------:R-:W-:-:S13]  /*3290*/  ISETP.NE.AND P0, PT, R5, R0, PT ;  /* 0x000000000500720c */ /* 0x000fda0003f05270 */
[----:B------:R-:W-:Y:S05]  /*32a0*/  @P0 BRA `(.L_x_637) ;  /* 0xfffffffc00ec0947 */ /* 0x000fea000383ffff */
.L_x_636:
        /* <DEDUP_REMOVED lines=81> */
.L_x_640:
        /* <DEDUP_REMOVED lines=33> */
.L_x_639:
[----:B------:R-:W-:Y:S05]  /*39d0*/  BSYNC.RECONVERGENT B0 ;  /* 0x0000000000007941 */ /* 0x000fea0003800200 */
.L_x_638:
        /* <DEDUP_REMOVED lines=11> */
.L_x_642:
        /* <DEDUP_REMOVED lines=88> */
.L_x_641:
[----:B------:R-:W-:Y:S05]  /*4010*/  EXIT ;  /* 0x000000000000794d */ /* 0x000fea0003800000 */
.L_x_643:
        /* <DEDUP_REMOVED lines=14> */
.L_x_2074:


//--------------------- .text._Z35group_norm_nhwc_bwd_one_pass_kernelI11Fp16IOBf16WLi256ELi10ELi640EEv26Group_norm_nhwc_bwd_params --------------------------
	.section	.text._Z35group_norm_nhwc_bwd_one_pass_kernelI11Fp16IOBf16WLi256ELi10ELi640EEv26Group_norm_nhwc_bwd_params,"ax",@progbits
	.align	128
        .global         _Z35group_norm_nhwc_bwd_one_pass_kernelI11Fp16IOBf16WLi256ELi10ELi640EEv26Group_norm_nhwc_bwd_params
        .type           _Z35group_norm_nhwc_bwd_one_pass_kernelI11Fp16IOBf16WLi256ELi10ELi640EEv26Group_norm_nhwc_bwd_params,@function
        .size           _Z35group_norm_nhwc_bwd_one_pass_kernelI11Fp16IOBf16WLi256ELi10ELi640EEv26Group_norm_nhwc_bwd_params,(.L_x_2075 - _Z35group_norm_nhwc_bwd_one_pass_kernelI11Fp16IOBf16WLi256ELi10ELi640EEv26Group_norm_nhwc_bwd_params)
        .other          _Z35group_norm_nhwc_bwd_one_pass_kernelI11Fp16IOBf16WLi256ELi10ELi640EEv26Group_norm_nhwc_bwd_params,@"STO_CUDA_ENTRY STV_DEFAULT"
_Z35group_norm_nhwc_bwd_one_pass_kernelI11Fp16IOBf16WLi256ELi10ELi640EEv26Group_norm_nhwc_bwd_params:
.text._Z35group_norm_nhwc_bwd_one_pass_kernelI11Fp16IOBf16WLi256ELi10ELi640EEv26Group_norm_nhwc_bwd_params:
        /* <DEDUP_REMOVED lines=24> */
.L_x_670:
[----:B0-----:R-:W0:Y:S01]  /*0180*/  LDC R14, c[0x0][0x410] ;  /* 0x00010400ff0e7b82 */ /* 0x001e220000000800 */
[----:B------:R-:W2:Y:S01]  /*0190*/  LDCU.64 UR4, c[0x0][0x3b8] ;  /* 0x00007700ff0477ac */ /* 0x000ea20008000a00 */
[----:B------:R-:W-:Y:S02]  /*01a0*/  IABS R10, UR6 ;  /* 0x00000006000a7c13 */ /* 0x000fe40008000000 */
[----:B------:R-:W-:Y:S01]  /*01b0*/  ISETP.LE.AND P3, PT, RZ, UR6, PT ;  /* 0x00000006ff007c0c */ /* 0x000fe2000bf63270 */
[----:B------:R-:W3:Y:S03]  /*01c0*/  LDCU.128 UR16, c[0x0][0x400] ;  /* 0x00008000ff1077ac */ /* 0x000ee60008000c00 */
[----:B------:R-:W4:Y:S01]  /*01d0*/  LDC R12, c[0x0][0x41c] ;  /* 0x00010700ff0c7b82 */ /* 0x000f220000000800 */
[----:B--2---:R-:W-:Y:S01]  /*01e0*/  UIMAD.WIDE UR4, UR6, 0x8, UR4 ;  /* 0x00000008060478a5 */ /* 0x004fe2000f8e0204 */
[----:B0-----:R-:W-:-:S04]  /*01f0*/  IABS R11, R14 ;  /* 0x0000000e000b7213 */ /* 0x001fc80000000000 */
[----:B------:R-:W0:Y:S01]  /*0200*/  I2F.RP R6, R11 ;  /* 0x0000000b00067306 */ /* 0x000e220000209400 */
[----:B----4-:R-:W-:-:S07]  /*0210*/  IMAD R25, R12, UR10, R33 ;  /* 0x0000000a0c197c24 */ /* 0x010fce000f8e0221 */
[----:B0-----:R-:W0:Y:S02]  /*0220*/  MUFU.RCP R6, R6 ;  /* 0x0000000600067308 */ /* 0x001e240000001000 */
[----:B0-----:R-:W-:Y:S02]  /*0230*/  IADD3 R4, PT, PT, R6, 0xffffffe, RZ ;  /* 0x0ffffffe06047810 */ /* 0x001fe40007ffe0ff */
[----:B------:R-:W-:-:S04]  /*0240*/  MOV R6, UR4 ;  /* 0x0000000400067c02 */ /* 0x000fc80008000f00 */
[----:B------:R0:W2:Y:S02]  /*0250*/  F2I.FTZ.U32.TRUNC.NTZ R5, R4 ;  /* 0x0000000400057305 */ /* 0x0000a4000021f000 */
[----:B0-----:R-:W-:Y:S02]  /*0260*/  MOV R4, RZ ;  /* 0x000000ff00047202 */ /* 0x001fe40000000f00 */
[----:B--2---:R-:W-:-:S05]  /*0270*/  IADD3 R8, PT, PT, RZ, -R5, RZ ;  /* 0x80000005ff087210 */ /* 0x004fca0007ffe0ff */
[----:B------:R-:W-:-:S04]  /*0280*/  IMAD R7, R8, R11, RZ ;  /* 0x0000000b08077224 */ /* 0x000fc800078e02ff */
[----:B------:R-:W-:Y:S01]  /*0290*/  IMAD.HI.U32 R5, R5, R7, R4 ;  /* 0x0000000705057227 */ /* 0x000fe200078e0004 */
[----:B------:R-:W-:Y:S01]  /*02a0*/  MOV R7, UR5 ;  /* 0x0000000500077c02 */ /* 0x000fe20008000f00 */
[----:B------:R-:W0:Y:S04]  /*02b0*/  LDCU.U8 UR5, c[0x0][0x414] ;  /* 0x00008280ff0577ac */ /* 0x000e280008000000 */
[----:B------:R-:W-:Y:S01]  /*02c0*/  IMAD.HI.U32 R8, R5, R10, RZ ;  /* 0x0000000a05087227 */ /* 0x000fe200078e00ff */
[----:B------:R-:W2:Y:S04]  /*02d0*/  LDG.E.64 R6, desc[UR12][R6.64] ;  /* 0x0000000c06067981 */ /* 0x000ea8000c1e1b00 */
[----:B------:R-:W-:-:S05]  /*02e0*/  IADD3 R4, PT, PT, -R8, RZ, RZ ;  /* 0x000000ff08047210 */ /* 0x000fca0007ffe1ff */
[----:B------:R-:W-:-:S05]  /*02f0*/  IMAD R4, R11, R4, R10 ;  /* 0x000000040b047224 */ /* 0x000fca00078e020a */
[----:B------:R-:W-:Y:S02]  /*0300*/  ISETP.GT.U32.AND P1, PT, R11, R4, PT ;  /* 0x000000040b00720c */ /* 0x000fe40003f24070 */
[----:B---3--:R-:W-:Y:S02]  /*0310*/  ISETP.GE.U32.AND P0, PT, R25, UR16, PT ;  /* 0x0000001019007c0c */ /* 0x008fe4000bf06070 */
[----:B------:R-:W-:-:S09]  /*0320*/  SHF.R.S32.HI R13, RZ, 0x1f, R25 ;  /* 0x0000001fff0d7819 */ /* 0x000fd20000011419 */
[----:B------:R-:W-:-:S04]  /*0330*/  @!P1 IADD3 R4, PT, PT, R4, -R11, RZ ;  /* 0x8000000b04049210 */ /* 0x000fc80007ffe0ff */
[-C--:B------:R-:W-:Y:S02]  /*0340*/  ISETP.GE.U32.AND P4, PT, R4, R11.reuse, PT ;  /* 0x0000000b0400720c */ /* 0x080fe40003f86070 */
[----:B------:R-:W-:Y:S02]  /*0350*/  LOP3.LUT R9, R14, UR6, RZ, 0x3c, !PT ;  /* 0x000000060e097c12 */ /* 0x000fe4000f8e3cff */
[----:B------:R-:W-:Y:S02]  /*0360*/  ISETP.GT.U32.AND P5, PT, R11, R4, PT ;  /* 0x000000040b00720c */ /* 0x000fe40003fa4070 */
[----:B------:R-:W-:Y:S02]  /*0370*/  IADD3 R5, PT, PT, R4, -R11, RZ ;  /* 0x8000000b04057210 */ /* 0x000fe40007ffe0ff */
[----:B------:R-:W-:Y:S02]  /*0380*/  ISETP.GE.AND.EX P0, PT, R13, UR17, PT, P0 ;  /* 0x000000110d007c0c */ /* 0x000fe4000bf06300 */
[----:B------:R-:W-:-:S02]  /*0390*/  IADD3 R23, PT, PT, R25, 0x80, RZ ;  /* 0x0000008019177810 */ /* 0x000fc40007ffe0ff */
[----:B------:R-:W-:Y:S02]  /*03a0*/  ISETP.GE.AND P2, PT, R9, RZ, PT ;  /* 0x000000ff0900720c */ /* 0x000fe40003f46270 */
[----:B------:R-:W-:Y:S02]  /*03b0*/  @!P1 IADD3 R8, PT, PT, R8, 0x1, RZ ;  /* 0x0000000108089810 */ /* 0x000fe40007ffe0ff */
[----:B------:R-:W-:Y:S02]  /*03c0*/  SEL R4, R5, R4, !P5 ;  /* 0x0000000405047207 */ /* 0x000fe40006800000 */
[----:B------:R-:W-:Y:S02]  /*03d0*/  ISETP.GE.U32.AND P1, PT, R23, UR16, PT ;  /* 0x0000001017007c0c */ /* 0x000fe4000bf26070 */
[----:B------:R-:W-:Y:S01]  /*03e0*/  SHF.R.S32.HI R5, RZ, 0x1f, R23 ;  /* 0x0000001fff057819 */ /* 0x000fe20000011417 */
[----:B------:R-:W3:Y:S01]  /*03f0*/  @!P0 LDC.64 R18, c[0x0][0x3a0] ;  /* 0x0000e800ff128b82 */ /* 0x000ee20000000a00 */
[----:B------:R-:W-:-:S02]  /*0400*/  @P4 IADD3 R8, PT, PT, R8, 0x1, RZ ;  /* 0x0000000108084810 */ /* 0x000fc40007ffe0ff */
[----:B------:R-:W-:Y:S02]  /*0410*/  ISETP.NE.AND P5, PT, R14, RZ, PT ;  /* 0x000000ff0e00720c */ /* 0x000fe40003fa5270 */
[----:B------:R-:W-:Y:S02]  /*0420*/  LOP3.LUT R11, RZ, R14, RZ, 0x33, !PT ;  /* 0x0000000eff0b7212 */ /* 0x000fe400078e33ff */
[----:B------:R-:W-:Y:S02]  /*0430*/  @!P3 IADD3 R4, PT, PT, -R4, RZ, RZ ;  /* 0x000000ff0404b210 */ /* 0x000fe40007ffe1ff */
[----:B------:R-:W-:Y:S02]  /*0440*/  ISETP.GE.AND.EX P1, PT, R5, UR17, PT, P1 ;  /* 0x0000001105007c0c */ /* 0x000fe4000bf26310 */
[----:B------:R-:W-:Y:S02]  /*0450*/  MOV R10, R8 ;  /* 0x00000008000a7202 */ /* 0x000fe40000000f00 */
[----:B------:R-:W-:Y:S01]  /*0460*/  SEL R4, R11, R4, !P5 ;  /* 0x000000040b047207 */ /* 0x000fe20006800000 */
[----:B------:R-:W4:Y:S01]  /*0470*/  @!P0 LDC.64 R8, c[0x0][0x3f8] ;  /* 0x0000fe00ff088b82 */ /* 0x000f220000000a00 */
[----:B------:R-:W-:-:S03]  /*0480*/  @!P2 IADD3 R10, PT, PT, -R10, RZ, RZ ;  /* 0x000000ff0a0aa210 */ /* 0x000fc60007ffe1ff */
[----:B------:R-:W-:Y:S01]  /*0490*/  IMAD R12, R4, 0xa, RZ ;  /* 0x0000000a040c7824 */ /* 0x000fe200078e02ff */
[----:B------:R-:W-:-:S03]  /*04a0*/  SEL R11, R11, R10, !P5 ;  /* 0x0000000a0b0b7207 */ /* 0x000fc60006800000 */
[----:B------:R-:W1:Y:S01]  /*04b0*/  @!P1 LDC.64 R20, c[0x0][0x3f8] ;  /* 0x0000fe00ff149b82 */ /* 0x000e620000000a00 */
[C---:B------:R-:W-:Y:S02]  /*04c0*/  IADD3 R34, P3, PT, R12.reuse, R3, RZ ;  /* 0x000000030c227210 */ /* 0x040fe40007f7e0ff */
[----:B------:R-:W-:Y:S02]  /*04d0*/  SHF.R.S32.HI R3, RZ, 0x1f, R11 ;  /* 0x0000001fff037819 */ /* 0x000fe4000001140b */
[----:B------:R-:W-:-:S03]  /*04e0*/  LEA.HI.X.SX32 R35, R12, RZ, 0x1, P3 ;  /* 0x000000ff0c237211 */ /* 0x000fc600018f0eff */
[----:B------:R-:W-:Y:S01]  /*04f0*/  IMAD R10, R3, UR18, RZ ;  /* 0x00000012030a7c24 */ /* 0x000fe2000f8e02ff */
[----:B0-----:R-:W-:Y:S01]  /*0500*/  ISETP.NE.AND P2, PT, RZ, UR5, PT ;  /* 0x00000005ff007c0c */ /* 0x001fe2000bf45270 */
[C---:B------:R-:W-:Y:S01]  /*0510*/  IMAD.WIDE.U32 R34, R11.reuse, UR18, R34 ;  /* 0x000000120b227c25 */ /* 0x040fe2000f8e0022 */
[----:B------:R-:W0:Y:S03]  /*0520*/  @!P1 LDC.64 R14, c[0x0][0x3a0] ;  /* 0x0000e800ff0e9b82 */ /* 0x000e260000000a00 */
[----:B------:R-:W-:Y:S01]  /*0530*/  IMAD R37, R11, UR19, R10 ;  /* 0x000000130b257c24 */ /* 0x000fe2000f8e020a */
[----:B------:R-:W-:Y:S01]  /*0540*/  @!P0 MOV R36, R34 ;  /* 0x0000002200248202 */ /* 0x000fe20000000f00 */
[----:B----4-:R-:W-:-:S03]  /*0550*/  @!P0 IMAD R10, R13, R8, RZ ;  /* 0x000000080d0a8224 */ /* 0x010fc600078e02ff */
[----:B------:R-:W-:Y:S01]  /*0560*/  IADD3 R37, PT, PT, R35, R37, RZ ;  /* 0x0000002523257210 */ /* 0x000fe20007ffe0ff */
[C---:B------:R-:W-:Y:S01]  /*0570*/  @!P0 IMAD R3, R25.reuse, R9, R10 ;  /* 0x0000000919038224 */ /* 0x040fe200078e020a */
[----:B------:R-:W4:Y:S01]  /*0580*/  @!P1 LDC.64 R12, c[0x0][0x398] ;  /* 0x0000e600ff0c9b82 */ /* 0x000f220000000a00 */
[----:B------:R-:W-:-:S07]  /*0590*/  @!P0 IMAD.WIDE.U32 R24, R25, R8, R36 ;  /* 0x0000000819188225 */ /* 0x000fce00078e0024 */
[----:B------:R-:W0:Y:S01]  /*05a0*/  @P2 LDC.64 R16, c[0x0][0x3b0] ;  /* 0x0000ec00ff102b82 */ /* 0x000e220000000a00 */
[----:B-1----:R-:W-:Y:S01]  /*05b0*/  @!P1 IMAD R26, R5, R20, RZ ;  /* 0x00000014051a9224 */ /* 0x002fe200078e02ff */
[----:B------:R-:W-:-:S06]  /*05c0*/  @!P0 IADD3 R5, PT, PT, R25, R3, RZ ;  /* 0x0000000319058210 */ /* 0x000fcc0007ffe0ff */
[----:B------:R-:W1:Y:S01]  /*05d0*/  LDC.64 R8, c[0x0][0x3a8] ;  /* 0x0000ea00ff087b82 */ /* 0x000e620000000a00 */
[----:B------:R-:W-:-:S07]  /*05e0*/  @!P0 SHF.L.U32 R27, R24, 0x1, RZ ;  /* 0x00000001181b8819 */ /* 0x000fce00000006ff */
[----:B------:R-:W4:Y:S01]  /*05f0*/  @!P0 LDC.64 R10, c[0x0][0x398] ;  /* 0x0000e600ff0a8b82 */ /* 0x000f220000000a00 */
[----:B------:R-:W-:Y:S02]  /*0600*/  @!P0 SHF.L.U64.HI R22, R24, 0x1, R5 ;  /* 0x0000000118168819 */ /* 0x000fe40000010205 */
[----:B------:R-:W-:Y:S02]  /*0610*/  @!P1 MOV R24, R34 ;  /* 0x0000002200189202 */ /* 0x000fe40000000f00 */
[----:B------:R-:W-:Y:S01]  /*0620*/  @!P1 MOV R25, R37 ;  /* 0x0000002500199202 */ /* 0x000fe20000000f00 */
[C---:B------:R-:W-:Y:S01]  /*0630*/  @!P1 IMAD R29, R23.reuse, R21, R26 ;  /* 0x00000015171d9224 */ /* 0x040fe200078e021a */
[----:B------:R-:W-:Y:S01]  /*0640*/  LOP3.LUT R3, R32, 0xffff, RZ, 0xc0, !PT ;  /* 0x0000ffff20037812 */ /* 0x000fe200078ec0ff */
[----:B------:R-:W-:Y:S01]  /*0650*/  @!P1 IMAD.WIDE.U32 R20, R23, R20, R24 ;  /* 0x0000001417149225 */ /* 0x000fe200078e0018 */
[----:B---3--:R-:W-:-:S03]  /*0660*/  @!P0 IADD3 R18, P3, PT, R27, R18, RZ ;  /* 0x000000121b128210 */ /* 0x008fc60007f7e0ff */
[----:B------:R-:W-:Y:S01]  /*0670*/  IMAD R5, R4, 0xa, R3 ;  /* 0x0000000a04057824 */ /* 0x000fe200078e0203 */
[----:B------:R-:W-:Y:S02]  /*0680*/  @!P1 IADD3 R23, PT, PT, R21, R29, RZ ;  /* 0x0000001d15179210 */ /* 0x000fe40007ffe0ff */
[----:B------:R-:W-:Y:S02]  /*0690*/  @!P1 SHF.L.U32 R21, R20, 0x1, RZ ;  /* 0x0000000114159819 */ /* 0x000fe400000006ff */
[----:B------:R-:W-:Y:S01]  /*06a0*/  MOV R30, RZ ;  /* 0x000000ff001e7202 */ /* 0x000fe20000000f00 */
[C---:B0-----:R-:W-:Y:S01]  /*06b0*/  @P2 IMAD.WIDE R24, R5.reuse, 0x2, R16 ;  /* 0x0000000205182825 */ /* 0x041fe200078e0210 */
[----:B------:R-:W-:Y:S02]  /*06c0*/  @!P0 IADD3.X R19, PT, PT, R22, R19, RZ, P3, !PT ;  /* 0x0000001316138210 */ /* 0x000fe40001ffe4ff */
[----:B------:R-:W-:Y:S01]  /*06d0*/  @!P1 SHF.L.U64.HI R20, R20, 0x1, R23 ;  /* 0x0000000114149819 */ /* 0x000fe20000010217 */
[----:B-1----:R-:W-:Y:S01]  /*06e0*/  IMAD.WIDE R8, R5, 0x2, R8 ;  /* 0x0000000205087825 */ /* 0x002fe200078e0208 */
[----:B------:R-:W-:-:S02]  /*06f0*/  @!P1 IADD3 R14, P4, PT, R21, R14, RZ ;  /* 0x0000000e150e9210 */ /* 0x000fc40007f9e0ff */
[----:B------:R-:W-:Y:S02]  /*0700*/  CS2R R28, SRZ ;  /* 0x00000000001c7805 */ /* 0x000fe4000001ff00 */
[----:B----4-:R-:W-:Y:S01]  /*0710*/  @!P1 IADD3 R12, P5, PT, R21, R12, RZ ;  /* 0x0000000c150c9210 */ /* 0x010fe20007fbe0ff */
[----:B------:R-:W5:Y:S01]  /*0720*/  @!P0 LDG.E R30, desc[UR12][R18.64] ;  /* 0x0000000c121e8981 */ /* 0x000f62000c1e1900 */
[----:B------:R-:W-:Y:S02]  /*0730*/  @!P0 IADD3 R10, P3, PT, R27, R10, RZ ;  /* 0x0000000a1b0a8210 */ /* 0x000fe40007f7e0ff */
[----:B------:R-:W-:Y:S02]  /*0740*/  CS2R R26, SRZ ;  /* 0x00000000001a7805 */ /* 0x000fe4000001ff00 */
[C---:B------:R-:W-:Y:S01]  /*0750*/  @!P1 IADD3.X R15, PT, PT, R20.reuse, R15, RZ, P4, !PT ;  /* 0x0000000f140f9210 */ /* 0x040fe200027fe4ff */
[----:B------:R-:W3:Y:S01]  /*0760*/  @P2 LDG.E.U16 R16, desc[UR12][R24.64] ;  /* 0x0000000c18102981 */ /* 0x000ee2000c1e1500 */
[----:B------:R-:W-:-:S03]  /*0770*/  @!P1 IADD3.X R13, PT, PT, R20, R13, RZ, P5, !PT ;  /* 0x0000000d140d9210 */ /* 0x000fc60002ffe4ff */
[----:B------:R-:W4:Y:S04]  /*0780*/  @P2 LDG.E.U16 R17, desc[UR12][R24.64+0x2] ;  /* 0x0000020c18112981 */ /* 0x000f28000c1e1500 */
[----:B------:R-:W4:Y:S04]  /*0790*/  LDG.E.U16 R5, desc[UR12][R8.64] ;  /* 0x0000000c08057981 */ /* 0x000f28000c1e1500 */
[----:B------:R0:W4:Y:S04]  /*07a0*/  LDG.E.U16 R18, desc[UR12][R8.64+0x2] ;  /* 0x0000020c08127981 */ /* 0x000128000c1e1500 */
[----:B------:R1:W5:Y:S04]  /*07b0*/  @!P1 LDG.E R28, desc[UR12][R14.64] ;  /* 0x0000000c0e1c9981 */ /* 0x000368000c1e1900 */
[----:B------:R1:W5:Y:S01]  /*07c0*/  @!P1 LDG.E R27, desc[UR12][R12.64] ;  /* 0x0000000c0c1b9981 */ /* 0x000362000c1e1900 */
[----:B------:R-:W-:-:S05]  /*07d0*/  @!P0 IADD3.X R11, PT, PT, R22, R11, RZ, P3, !PT ;  /* 0x0000000b160b8210 */ /* 0x000fca0001ffe4ff */
[----:B------:R1:W5:Y:S01]  /*07e0*/  @!P0 LDG.E R29, desc[UR12][R10.64] ;  /* 0x0000000c0a1d8981 */ /* 0x000362000c1e1900 */
[----:B------:R-:W-:Y:S01]  /*07f0*/  UISETP.NE.AND UP1, UPT, UR5, URZ, UPT ;  /* 0x000000ff0500728c */ /* 0x000fe2000bf25270 */
[----:B------:R-:W-:Y:S01]  /*0800*/  UMOV UR8, 0x3f800000 ;  /* 0x3f80000000087882 */ /* 0x000fe20000000000 */
[----:B--2---:R-:W-:-:S13]  /*0810*/  R2UR UR14, R6 ;  /* 0x00000000060e72ca */ /* 0x004fda00000e0000 */
[----:B------:R-:W-:-:S05]  /*0820*/  MOV R6, UR14 ;  /* 0x0000000e00067c02 */ /* 0x000fca0008000f00 */
[----:B------:R-:W-:-:S05]  /*0830*/  FFMA.FTZ R7, -R6, UR14, R7 ;  /* 0x0000000e06077c23 */ /* 0x000fca0008010107 */
[----:B------:R-:W-:-:S13]  /*0840*/  FSETP.GTU.FTZ.AND P0, PT, R7, RZ, PT ;  /* 0x000000ff0700720b */ /* 0x000fda0003f1c000 */
[----:B------:R-:W-:-:S05]  /*0850*/  VOTEU.ANY UP0, P0 ;  /* 0x0000000000ff7886 */ /* 0x000fca0000000100 */
[----:B------:R-:W0:Y:S01]  /*0860*/  @UP0 LDCU UR4, c[0x0][0x3c0] ;  /* 0x00007800ff0407ac */ /* 0x000e220008000800 */
[----:B------:R-:W-:-:S13]  /*0870*/  PLOP3.LUT P0, PT, PT, PT, UP0, 0x80, 0x8 ;  /* 0x000000000008781c */ /* 0x000fda0003f0f008 */
[----:B0-----:R-:W-:-:S06]  /*0880*/  @P0 FADD.FTZ R8, R7, UR4 ;  /* 0x0000000407080e21 */ /* 0x001fcc0008010000 */
[----:B------:R-:W0:Y:S01]  /*0890*/  @P0 MUFU.RSQ R8, R8 ;  /* 0x0000000800080308 */ /* 0x000e220000001400 */
[----:B------:R-:W-:Y:S02]  /*08a0*/  MOV R7, RZ ;  /* 0x000000ff00077202 */ /* 0x000fe40000000f00 */
[----:B0-----:R-:W-:-:S13]  /*08b0*/  @P0 R2UR UR4, R8 ;  /* 0x00000000080402ca */ /* 0x001fda00000e0000 */
[----:B------:R-:W-:Y:S01]  /*08c0*/  @UP0 UMOV UR8, UR4 ;  /* 0x0000000400080c82 */ /* 0x000fe20008000000 */
[----:B---3--:R-:W-:Y:S02]  /*08d0*/  @P2 SHF.L.U32 R26, R16, 0x10, RZ ;  /* 0x00000010101a2819 */ /* 0x008fe400000006ff */
[----:B----4-:R-:W-:Y:S02]  /*08e0*/  @P2 SHF.L.U32 R7, R17, 0x10, RZ ;  /* 0x0000001011072819 */ /* 0x010fe400000006ff */
[----:B------:R-:W-:Y:S02]  /*08f0*/  SHF.L.U32 R5, R5, 0x10, RZ ;  /* 0x0000001005057819 */ /* 0x000fe400000006ff */
[----:B------:R-:W-:Y:S01]  /*0900*/  SHF.L.U32 R6, R18, 0x10, RZ ;  /* 0x0000001012067819 */ /* 0x000fe200000006ff */
[----:B-1----:R-:W-:Y:S06]  /*0910*/  BRA.U UP1, `(.L_x_645) ;  /* 0x0000000101947547 */ /* 0x002fec000b800000 */
        /* <DEDUP_REMOVED lines=25> */
[----:B------:R-:W-:Y:S01]  /*0ab0*/  FMUL.FTZ R19, R6, R17 ;  /* 0x0000001106137220 */ /* 0x000fe20000410000 */
[----:B------:R-:W-:Y:S01]  /*0ac0*/  FADD.FTZ R15, RZ, R8 ;  /* 0x00000008ff0f7221 */ /* 0x000fe20000010000 */
[----:B------:R-:W-:Y:S01]  /*0ad0*/  FMUL.FTZ R18, R13, UR8 ;  /* 0x000000080d127c20 */ /* 0x000fe20008410000 */
[----:B------:R-:W-:Y:S01]  /*0ae0*/  FFMA.FTZ R20, R9, R10, RZ ;  /* 0x0000000a09147223 */ /* 0x000fe200000100ff */
[----:B------:R-:W-:Y:S01]  /*0af0*/  FADD.FTZ R22, RZ, R9 ;  /* 0x00000009ff167221 */ /* 0x000fe20000010000 */
[----:B------:R-:W-:Y:S01]  /*0b00*/  FADD.FTZ R13, R19, R16 ;  /* 0x00000010130d7221 */ /* 0x000fe20000010000 */
[----:B------:R-:W-:Y:S01]  /*0b10*/  FFMA.FTZ R8, R12, R14, R11 ;  /* 0x0000000e0c087223 */ /* 0x000fe2000001000b */
[----:B------:R-:W-:Y:S01]  /*0b20*/  FFMA.FTZ R16, R18, R19, R21 ;  /* 0x0000001312107223 */ /* 0x000fe20000010015 */
[----:B------:R-:W-:Y:S01]  /*0b30*/  FADD.FTZ R10, R12, R15 ;  /* 0x0000000f0c0a7221 */ /* 0x000fe20000010000 */
[C---:B------:R-:W-:Y:S01]  /*0b40*/  FADD.FTZ R11, R17.reuse, R22 ;  /* 0x00000016110b7221 */ /* 0x040fe20000010000 */
[----:B------:R-:W-:Y:S01]  /*0b50*/  FFMA.FTZ R9, R17, R18, R20 ;  /* 0x0000001211097223 */ /* 0x000fe20000010014 */
[----:B------:R-:W-:Y:S06]  /*0b60*/  BRA `(.L_x_646) ;  /* 0x0000000400207947 */ /* 0x000fec0003800000 */
.L_x_645:
[--C-:B-----5:R-:W-:Y:S02]  /*0b70*/  HADD2.F32 R8, -RZ, R30.reuse.H0_H0 ;  /* 0x2000001eff087230 */ /* 0x120fe40000004100 */
[----:B------:R-:W-:Y:S02]  /*0b80*/  HADD2.F32 R10, -RZ, R30.H1_H1 ;  /* 0x3000001eff0a7230 */ /* 0x000fe40000004100 */
[----:B------:R-:W-:Y:S02]  /*0b90*/  HADD2.F32 R11, -RZ, R28.H0_H0 ;  /* 0x2000001cff0b7230 */ /* 0x000fe40000004100 */
[----:B------:R-:W-:Y:S01]  /*0ba0*/  FADD.FTZ R8, R8, -UR14 ;  /* 0x8000000e08087e21 */ /* 0x000fe20008010000 */
[----:B------:R-:W-:-:S03]  /*0bb0*/  HADD2.F32 R24, -RZ, R29.H0_H0 ;  /* 0x2000001dff187230 */ /* 0x000fc60000004100 */
[----:B------:R-:W-:Y:S01]  /*0bc0*/  FMUL.FTZ R9, R8, UR8 ;  /* 0x0000000808097c20 */ /* 0x000fe20008410000 */
[----:B------:R-:W-:Y:S01]  /*0bd0*/  FADD.FTZ R8, R10, -UR14 ;  /* 0x8000000e0a087e21 */ /* 0x000fe20008010000 */
[----:B------:R-:W-:Y:S02]  /*0be0*/  HADD2.F32 R10, -RZ, R28.H1_H1 ;  /* 0x3000001cff0a7230 */ /* 0x000fe40000004100 */
[----:B------:R-:W-:Y:S01]  /*0bf0*/  FADD.FTZ R11, R11, -UR14 ;  /* 0x8000000e0b0b7e21 */ /* 0x000fe20008010000 */
[----:B------:R-:W-:Y:S01]  /*0c00*/  FFMA.FTZ R15, R5, R9, R26 ;  /* 0x00000009050f7223 */ /* 0x000fe2000001001a */
[----:B------:R-:W-:Y:S01]  /*0c10*/  FMUL.FTZ R8, R8, UR8 ;  /* 0x0000000808087c20 */ /* 0x000fe20008410000 */
[----:B------:R-:W-:Y:S02]  /*0c20*/  FADD.FTZ R12, R10, -UR14 ;  /* 0x8000000e0a0c7e21 */ /* 0x000fe40008010000 */
[----:B------:R-:W-:Y:S01]  /*0c30*/  FMUL.FTZ R16, R15, -1.4426950216293334961 ;  /* 0xbfb8aa3b0f107820 */ /* 0x000fe20000410000 */
[----:B------:R-:W-:Y:S01]  /*0c40*/  FFMA.FTZ R14, R6, R8, R7 ;  /* 0x00000008060e7223 */ /* 0x000fe20000010007 */
[----:B------:R-:W-:Y:S01]  /*0c50*/  FMUL.FTZ R10, R11, UR8 ;  /* 0x000000080b0a7c20 */ /* 0x000fe20008410000 */
[----:B------:R-:W-:-:S02]  /*0c60*/  FMUL.FTZ R11, R12, UR8 ;  /* 0x000000080c0b7c20 */ /* 0x000fc40008410000 */
        /* <DEDUP_REMOVED lines=21> */
[----:B--2---:R-:W-:-:S04]  /*0dc0*/  FADD.FTZ R15, -R16, 1 ;  /* 0x3f800000100f7421 */ /* 0x004fc80000010100 */
[----:B------:R-:W-:Y:S01]  /*0dd0*/  FFMA.FTZ R20, R14, R15, 1 ;  /* 0x3f8000000e147423 */ /* 0x000fe2000001000f */
[----:B------:R-:W-:Y:S02]  /*0de0*/  HADD2.F32 R15, -RZ, R29.H1_H1 ;  /* 0x3000001dff0f7230 */ /* 0x000fe40000004100 */
[----:B------:R-:W-:Y:S01]  /*0df0*/  FMUL.FTZ R14, R17, R18 ;  /* 0x00000012110e7220 */ /* 0x000fe20000410000 */
[----:B------:R-:W-:Y:S02]  /*0e00*/  HADD2.F32 R18, -RZ, R27.H0_H0 ;  /* 0x2000001bff127230 */ /* 0x000fe40000004100 */
[----:B------:R-:W-:Y:S01]  /*0e10*/  FMUL.FTZ R15, R15, R16 ;  /* 0x000000100f0f7220 */ /* 0x000fe20000410000 */
[----:B0-----:R-:W-:Y:S02]  /*0e20*/  FADD.FTZ R16, -R21, 1 ;  /* 0x3f80000015107421 */ /* 0x001fe40000010100 */
[----:B------:R-:W-:Y:S01]  /*0e30*/  FMUL.FTZ R21, R18, R21 ;  /* 0x0000001512157220 */ /* 0x000fe20000410000 */
[----:B------:R-:W-:Y:S01]  /*0e40*/  FMUL.FTZ R15, R15, R20 ;  /* 0x000000140f0f7220 */ /* 0x000fe20000410000 */
[----:B------:R-:W-:Y:S01]  /*0e50*/  FFMA.FTZ R18, R13, R16, 1 ;  /* 0x3f8000000d127423 */ /* 0x000fe20000010010 */
[----:B-1----:R-:W-:Y:S01]  /*0e60*/  FADD.FTZ R17, -R22, 1 ;  /* 0x3f80000016117421 */ /* 0x002fe20000010100 */
        /* <DEDUP_REMOVED lines=8> */
[----:B------:R-:W-:Y:S01]  /*0ef0*/  FMUL.FTZ R21, R5, R12 ;  /* 0x0000000c05157220 */ /* 0x000fe20000410000 */
[----:B------:R-:W-:Y:S01]  /*0f00*/  FFMA.FTZ R17, R8, R13, R17 ;  /* 0x0000000d08117223 */ /* 0x000fe20000010011 */
[----:B------:R-:W-:Y:S01]  /*0f10*/  FADD.FTZ R16, R13, R16 ;  /* 0x000000100d107221 */ /* 0x000fe20000010000 */
[----:B------:R-:W-:-:S02]  /*0f20*/  FMUL.FTZ R18, R6, R19 ;  /* 0x0000001306127220 */ /* 0x000fc40000410000 */
[----:B------:R-:W-:Y:S01]  /*0f30*/  FFMA.FTZ R20, R10, R21, R17 ;  /* 0x000000150a147223 */ /* 0x000fe20000010011 */
[----:B------:R-:W-:Y:S01]  /*0f40*/  FFMA.FTZ R17, R9, R14, RZ ;  /* 0x0000000e09117223 */ /* 0x000fe200000100ff */
[----:B------:R-:W-:Y:S01]  /*0f50*/  FADD.FTZ R9, RZ, R14 ;  /* 0x0000000eff097221 */ /* 0x000fe20000010000 */
[----:B------:R-:W-:Y:S01]  /*0f60*/  FFMA.FTZ R14, R8, R15, RZ ;  /* 0x0000000f080e7223 */ /* 0x000fe200000100ff */
[----:B------:R-:W-:Y:S01]  /*0f70*/  FADD.FTZ R13, R16, R21 ;  /* 0x00000015100d7221 */ /* 0x000fe20000010000 */
[----:B------:R-:W-:Y:S01]  /*0f80*/  FADD.FTZ R15, RZ, R15 ;  /* 0x0000000fff0f7221 */ /* 0x000fe20000010000 */
[----:B------:R-:W-:Y:S01]  /*0f90*/  FFMA.FTZ R8, R10, R12, R17 ;  /* 0x0000000c0a087223 */ /* 0x000fe20000010011 */
[----:B------:R-:W-:Y:S01]  /*0fa0*/  FADD.FTZ R10, R9, R12 ;  /* 0x0000000c090a7221 */ /* 0x000fe20000010000 */
[C---:B------:R-:W-:Y:S01]  /*0fb0*/  FFMA.FTZ R16, R11.reuse, R18, R20 ;  /* 0x000000120b107223 */ /* 0x040fe20000010014 */
[----:B------:R-:W-:Y:S01]  /*0fc0*/  FFMA.FTZ R9, R11, R19, R14 ;  /* 0x000000130b097223 */ /* 0x000fe2000001000e */
[----:B------:R-:W-:Y:S01]  /*0fd0*/  FADD.FTZ R13, R18, R13 ;  /* 0x0000000d120d7221 */ /* 0x000fe20000010000 */
[----:B------:R-:W-:-:S07]  /*0fe0*/  FADD.FTZ R11, R15, R19 ;  /* 0x000000130f0b7221 */ /* 0x000fce0000010000 */
.L_x_646:
        /* <DEDUP_REMOVED lines=44> */
.L_x_648:
[----:B------:R-:W-:Y:S05]  /*12b0*/  BSYNC.RECONVERGENT B0 ;  /* 0x0000000000007941 */ /* 0x000fea0003800200 */
.L_x_647:
[----:B------:R-:W-:Y:S06]  /*12c0*/  BAR.SYNC.DEFER_BLOCKING 0x0 ;  /* 0x0000000000007b1d */ /* 0x000fec0000010000 */
[----:B------:R-:W-:Y:S04]  /*12d0*/  BSSY.RECONVERGENT B0, `(.L_x_649) ;  /* 0x0000033000007945 */ /* 0x000fe80003800200 */
[----:B------:R-:W-:Y:S05]  /*12e0*/  @P0 BRA `(.L_x_650) ;  /* 0x0000000000c40947 */ /* 0x000fea0003800000 */
[----:B------:R-:W-:-:S09]  /*12f0*/  ULEA UR4, UR9, UR5, 0x18 ;  /* 0x0000000509047291 */ /* 0x000fd2000f8ec0ff */
[----:B-1-3--:R-:W1:Y:S04]  /*1300*/  LDS.128 R12, [UR4+0x20] ;  /* 0x00002004ff0c7984 */ /* 0x00ae680008000c00 */
[----:B--2---:R-:W2:Y:S01]  /*1310*/  LDS.128 R16, [UR4+0x30] ;  /* 0x00003004ff107984 */ /* 0x004ea20008000c00 */
[----:B-1----:R-:W-:Y:S01]  /*1320*/  FADD.FTZ R21, R24, R12 ;  /* 0x0000000c18157221 */ /* 0x002fe20000010000 */
[----:B------:R-:W-:Y:S02]  /*1330*/  FADD.FTZ R12, R25, R13 ;  /* 0x0000000d190c7221 */ /* 0x000fe40000010000 */
[----:B0-----:R-:W-:Y:S01]  /*1340*/  LDS.64 R24, [UR4+0xb0] ;  /* 0x0000b004ff187984 */ /* 0x001fe20008000a00 */
[----:B------:R-:W-:Y:S01]  /*1350*/  FADD.FTZ R13, R21, R14 ;  /* 0x0000000e150d7221 */ /* 0x000fe20000010000 */
[----:B------:R-:W-:-:S02]  /*1360*/  FADD.FTZ R12, R12, R15 ;  /* 0x0000000f0c0c7221 */ /* 0x000fc40000010000 */
[----:B------:R-:W0:Y:S01]  /*1370*/  LDS.128 R20, [UR4+0x40] ;  /* 0x00004004ff147984 */ /* 0x000e220008000c00 */
[----:B--2---:R-:W-:Y:S01]  /*1380*/  FADD.FTZ R13, R13, R16 ;  /* 0x000000100d0d7221 */ /* 0x004fe20000010000 */
[----:B------:R-:W-:-:S03]  /*1390*/  FADD.FTZ R16, R12, R17 ;  /* 0x000000110c107221 */ /* 0x000fc60000010000 */
[----:B------:R-:W-:Y:S01]  /*13a0*/  FADD.FTZ R17, R13, R18 ;  /* 0x000000120d117221 */ /* 0x000fe20000010000 */
[----:B------:R-:W-:Y:S01]  /*13b0*/  FADD.FTZ R16, R16, R19 ;  /* 0x0000001310107221 */ /* 0x000fe20000010000 */
[----:B------:R-:W1:Y:S02]  /*13c0*/  LDS.128 R12, [UR4+0x50] ;  /* 0x00005004ff0c7984 */ /* 0x000e640008000c00 */
[----:B0-----:R-:W-:Y:S01]  /*13d0*/  FADD.FTZ R17, R17, R20 ;  /* 0x0000001411117221 */ /* 0x001fe20000010000 */
[----:B------:R-:W-:-:S03]  /*13e0*/  FADD.FTZ R20, R16, R21 ;  /* 0x0000001510147221 */ /* 0x000fc60000010000 */
[----:B------:R-:W-:Y:S01]  /*13f0*/  FADD.FTZ R21, R17, R22 ;  /* 0x0000001611157221 */ /* 0x000fe20000010000 */
[----:B------:R-:W-:Y:S01]  /*1400*/  FADD.FTZ R20, R20, R23 ;  /* 0x0000001714147221 */ /* 0x000fe20000010000 */
[----:B------:R-:W0:Y:S02]  /*1410*/  LDS.128 R16, [UR4+0x60] ;  /* 0x00006004ff107984 */ /* 0x000e240008000c00 */
[----:B-1----:R-:W-:Y:S01]  /*1420*/  FADD.FTZ R21, R21, R12 ;  /* 0x0000000c15157221 */ /* 0x002fe20000010000 */
        /* <DEDUP_REMOVED lines=22> */
[----:B------:R-:W-:-:S03]  /*1590*/  FADD.FTZ R12, R12, R19 ;  /* 0x000000130c0c7221 */ /* 0x000fc60000010000 */
[----:B0-----:R-:W-:Y:S01]  /*15a0*/  FADD.FTZ R13, R13, R20 ;  /* 0x000000140d0d7221 */ /* 0x001fe20000010000 */
[----:B------:R-:W-:-:S03]  /*15b0*/  FADD.FTZ R12, R12, R21 ;  /* 0x000000150c0c7221 */ /* 0x000fc60000010000 */
[----:B------:R-:W-:Y:S01]  /*15c0*/  FADD.FTZ R13, R13, R22 ;  /* 0x000000160d0d7221 */ /* 0x000fe20000010000 */
[----:B------:R-:W-:-:S03]  /*15d0*/  FADD.FTZ R12, R12, R23 ;  /* 0x000000170c0c7221 */ /* 0x000fc60000010000 */
[----:B------:R-:W-:Y:S01]  /*15e0*/  FADD.FTZ R24, R13, R24 ;  /* 0x000000180d187221 */ /* 0x000fe20000010000 */
[----:B------:R-:W-:-:S07]  /*15f0*/  FADD.FTZ R25, R12, R25 ;  /* 0x000000190c197221 */ /* 0x000fce0000010000 */
.L_x_650:
[----:B------:R-:W-:Y:S05]  /*1600*/  BSYNC.RECONVERGENT B0 ;  /* 0x0000000000007941 */ /* 0x000fea0003800200 */
.L_x_649:
        /* <DEDUP_REMOVED lines=40> */
.L_x_653:
        /* <DEDUP_REMOVED lines=204> */
.L_x_652:
[----:B------:R-:W-:Y:S05]  /*2550*/  BSYNC.RECONVERGENT B0 ;  /* 0x0000000000007941 */ /* 0x000fea0003800200 */
.L_x_651:
[----:B------:R-:W4:Y:S01]  /*2560*/  LDC R18, c[0x0][0x370] ;  /* 0x0000dc00ff127b82 */ /* 0x000f220000000800 */
[----:B------:R-:W-:Y:S01]  /*2570*/  BSSY.RECONVERGENT B0, `(.L_x_654) ;  /* 0x000001e000007945 */ /* 0x000fe20003800200 */
[----:B----4-:R-:W-:-:S03]  /*2580*/  ISETP.GE.U32.AND P1, PT, R18, 0x2, PT ;  /* 0x000000021200780c */ /* 0x010fc60003f26070 */
[----:B------:R-:W-:Y:S10]  /*2590*/  @P3 BRA `(.L_x_655) ;  /* 0x00000000006c3947 */ /* 0x000ff40003800000 */
[----:B---3--:R-:W1:Y:S08]  /*25a0*/  LDC.64 R12, c[0x0][0x3f8] ;  /* 0x0000fe00ff0c7b82 */ /* 0x008e700000000a00 */
        /* <DEDUP_REMOVED lines=26> */
.L_x_655:
[----:B------:R-:W-:Y:S05]  /*2750*/  BSYNC.RECONVERGENT B0 ;  /* 0x0000000000007941 */ /* 0x000fea0003800200 */
.L_x_654:
[----:B------:R-:W-:Y:S05]  /*2760*/  @!P1 BRA `(.L_x_656) ;  /* 0x0000000800b49947 */ /* 0x000fea0003800000 */
[----:B----4-:R-:W4:Y:S01]  /*2770*/  LDC.64 R20, c[0x0][0x3d0] ;  /* 0x0000f400ff147b82 */ /* 0x010f220000000a00 */
[----:B------:R-:W-:Y:S02]  /*2780*/  LOP3.LUT R4, R31, 0x1, RZ, 0xc0, !PT ;  /* 0x000000011f047812 */ /* 0x000fe400078ec0ff */
[----:B------:R-:W-:-:S03]  /*2790*/  ISETP.GE.U32.AND P2, PT, R18, 0x8, PT ;  /* 0x000000081200780c */ /* 0x000fc60003f46070 */
[----:B------:R-:W-:-:S04]  /*27a0*/  IMAD R11, R4, UR11, RZ ;  /* 0x0000000b040b7c24 */ /* 0x000fc8000f8e02ff */
[----:B------:R-:W-:-:S05]  /*27b0*/  IMAD R4, R11, R18, RZ ;  /* 0x000000120b047224 */ /* 0x000fca00078e02ff */
[----:B------:R-:W-:-:S05]  /*27c0*/  SHF.L.U32 R9, R4, 0x1, RZ ;  /* 0x0000000104097819 */ /* 0x000fca00000006ff */
[----:B----4-:R-:W-:Y:S01]  /*27d0*/  IMAD.WIDE R20, R9, 0x4, R20 ;  /* 0x0000000409147825 */ /* 0x010fe200078e0214 */
[----:B------:R-:W-:Y:S06]  /*27e0*/  @P0 BRA `(.L_x_657) ;  /* 0x0000000000540947 */ /* 0x000fec0003800000 */
[----:B------:R-:W4:Y:S01]  /*27f0*/  LDC.64 R8, c[0x0][0x3c8] ;  /* 0x0000f200ff087b82 */ /* 0x000f220000000a00 */
[----:B------:R-:W-:Y:S01]  /*2800*/  LOP3.LUT P1, R4, R31, 0x2, RZ, 0xc0, !PT ;  /* 0x000000021f047812 */ /* 0x000fe2000782c0ff */
[----:B------:R-:W-:Y:S02]  /*2810*/  UIMAD UR4, UR10, UR11, UR7 ;  /* 0x0000000b0a0472a4 */ /* 0x000fe4000f8e0207 */
[----:B------:R-:W-:Y:S02]  /*2820*/  IADD3 R11, PT, PT, R11, UR7, RZ ;  /* 0x000000070b0b7c10 */ /* 0x000fe4000fffe0ff */
[----:B------:R-:W-:Y:S02]  /*2830*/  SEL R15, R18, RZ, !P1 ;  /* 0x000000ff120f7207 */ /* 0x000fe40004800000 */
[----:B------:R-:W-:Y:S02]  /*2840*/  MOV R13, UR4 ;  /* 0x00000004000d7c02 */ /* 0x000fe40008000f00 */
        /* <DEDUP_REMOVED lines=10> */
.L_x_658:
[----:B------:R-:W5:Y:S04]  /*28f0*/  LDG.E.STRONG.GPU R4, desc[UR12][R8.64] ;  /* 0x0000000c08047981 */ /* 0x000f68000c1ef900 */
[----:B-----5:R-:W-:Y:S01]  /*2900*/  CCTL.IVALL ;  /* 0x00000000ff00798f */ /* 0x020fe20002000000 */
[----:B------:R-:W-:Y:S05]  /*2910*/  YIELD ;  /* 0x0000000000007946 */ /* 0x000fea0003800000 */
[----:B------:R-:W-:-:S13]  /*2920*/  ISETP.NE.AND P1, PT, R4, R15, PT ;  /* 0x0000000f0400720c */ /* 0x000fda0003f25270 */
[----:B------:R-:W-:Y:S05]  /*2930*/  @P1 BRA `(.L_x_658) ;  /* 0xfffffffc00ec1947 */ /* 0x000fea000383ffff */
.L_x_657:
[----:B------:R-:W-:Y:S05]  /*2940*/  WARPSYNC.ALL ;  /* 0x0000000000007948 */ /* 0x000fea0003800000 */
[----:B------:R-:W-:Y:S01]  /*2950*/  BAR.SYNC.DEFER_BLOCKING 0x0 ;  /* 0x0000000000007b1d */ /* 0x000fe20000010000 */
[----:B------:R-:W-:-:S05]  /*2960*/  HFMA2 R4, -RZ, RZ, 0, 0 ;  /* 0x00000000ff047431 */ /* 0x000fca00000001ff */
[----:B------:R-:W-:Y:S05]  /*2970*/  @!P2 BRA `(.L_x_659) ;  /* 0x000000040010a947 */ /* 0x000fea0003800000 */
[----:B------:R-:W-:Y:S02]  /*2980*/  MOV R19, RZ ;  /* 0x000000ff00137202 */ /* 0x000fe40000000f00 */
[----:B------:R-:W-:-:S07]  /*2990*/  LOP3.LUT R4, R18, 0x7ffffff8, RZ, 0xc0, !PT ;  /* 0x7ffffff812047812 */ /* 0x000fce00078ec0ff */
.L_x_660:
[C---:B----4-:R-:W-:Y:S02]  /*29a0*/  IADD3 R11, PT, PT, R19.reuse, 0x1, RZ ;  /* 0x00000001130b7810 */ /* 0x050fe40007ffe0ff */
[----:B------:R-:W-:Y:S02]  /*29b0*/  ISETP.EQ.OR P2, PT, R19, UR10, P0 ;  /* 0x0000000a13007c0c */ /* 0x000fe40008742670 */
[----:B------:R-:W-:Y:S02]  /*29c0*/  ISETP.EQ.OR P3, PT, R11, UR10, P0 ;  /* 0x0000000a0b007c0c */ /* 0x000fe40008762670 */
[----:B------:R-:W-:Y:S02]  /*29d0*/  MOV R8, UR11 ;  /* 0x0000000b00087c02 */ /* 0x000fe40008000f00 */
[----:B------:R-:W-:Y:S02]  /*29e0*/  MOV R10, UR11 ;  /* 0x0000000b000a7c02 */ /* 0x000fe40008000f00 */
[----:B------:R-:W-:-:S04]  /*29f0*/  IADD3 R13, PT, PT, R19, 0x2, RZ ;  /* 0x00000002130d7810 */ /* 0x000fc80007ffe0ff */
[----:B------:R-:W-:Y:S01]  /*2a00*/  ISETP.EQ.OR P1, PT, R13, UR10, P0 ;  /* 0x0000000a0d007c0c */ /* 0x000fe20008722670 */
[----:B------:R-:W-:Y:S02]  /*2a10*/  @!P2 IMAD R9, R19, R8, UR7 ;  /* 0x000000071309ae24 */ /* 0x000fe4000f8e0208 */
[----:B------:R-:W-:Y:S02]  /*2a20*/  @!P3 IMAD R11, R11, R10, UR7 ;  /* 0x000000070b0bbe24 */ /* 0x000fe4000f8e020a */
[----:B------:R-:W-:Y:S01]  /*2a30*/  @!P2 IMAD.WIDE.U32 R8, R9, 0x8, R20 ;  /* 0x000000080908a825 */ /* 0x000fe200078e0014 */
[----:B---3--:R-:W-:-:S03]  /*2a40*/  MOV R12, UR11 ;  /* 0x0000000b000c7c02 */ /* 0x008fc60008000f00 */
        /* <DEDUP_REMOVED lines=8> */
[C---:B--2---:R-:W-:Y:S02]  /*2ad0*/  IADD3 R16, PT, PT, R19.reuse, 0x6, RZ ;  /* 0x0000000613107810 */ /* 0x044fe40007ffe0ff */
[----:B-1----:R-:W-:Y:S02]  /*2ae0*/  IADD3 R14, PT, PT, R19, 0x7, RZ ;  /* 0x00000007130e7810 */ /* 0x002fe40007ffe0ff */
        /* <DEDUP_REMOVED lines=45> */
.L_x_659:
[----:B----4-:R-:W-:-:S13]  /*2dc0*/  LOP3.LUT P0, R8, R18, 0x7, RZ, 0xc0, !PT ;  /* 0x0000000712087812 */ /* 0x010fda000780c0ff */
[----:B------:R-:W-:Y:S05]  /*2dd0*/  @!P0 BRA `(.L_x_656) ;  /* 0x0000000400188947 */ /* 0x000fea0003800000 */
[----:B------:R-:W-:Y:S02]  /*2de0*/  IADD3 R8, PT, PT, R8, -0x1, RZ ;  /* 0xffffffff08087810 */ /* 0x000fe40007ffe0ff */
[----:B--2---:R-:W-:Y:S02]  /*2df0*/  LOP3.LUT P4, R16, R18, 0x3, RZ, 0xc0, !PT ;  /* 0x0000000312107812 */ /* 0x004fe4000788c0ff */
[----:B------:R-:W-:-:S13]  /*2e00*/  ISETP.GE.U32.AND P0, PT, R8, 0x3, PT ;  /* 0x000000030800780c */ /* 0x000fda0003f06070 */
[----:B------:R-:W-:Y:S05]  /*2e10*/  @!P0 BRA `(.L_x_661) ;  /* 0x0000000000848947 */ /* 0x000fea0003800000 */
[----:B------:R-:W-:Y:S02]  /*2e20*/  ISETP.NE.AND P0, PT, R0, RZ, PT ;  /* 0x000000ff0000720c */ /* 0x000fe40003f05270 */
[C---:B------:R-:W-:Y:S02]  /*2e30*/  IADD3 R11, PT, PT, R4.reuse, 0x1, RZ ;  /* 0x00000001040b7810 */ /* 0x040fe40007ffe0ff */
[C---:B------:R-:W-:Y:S02]  /*2e40*/  ISETP.EQ.OR P1, PT, R4.reuse, UR10, P0 ;  /* 0x0000000a04007c0c */ /* 0x040fe40008722670 */
[C---:B------:R-:W-:Y:S02]  /*2e50*/  IADD3 R13, PT, PT, R4.reuse, 0x2, RZ ;  /* 0x00000002040d7810 */ /* 0x040fe40007ffe0ff */
[----:B------:R-:W-:Y:S02]  /*2e60*/  ISETP.EQ.OR P2, PT, R11, UR10, P0 ;  /* 0x0000000a0b007c0c */ /* 0x000fe40008742670 */
[----:B------:R-:W-:-:S02]  /*2e70*/  IADD3 R15, PT, PT, R4, 0x3, RZ ;  /* 0x00000003040f7810 */ /* 0x000fc40007ffe0ff */
[----:B------:R-:W-:Y:S02]  /*2e80*/  ISETP.EQ.OR P3, PT, R13, UR10, P0 ;  /* 0x0000000a0d007c0c */ /* 0x000fe40008762670 */
[----:B------:R-:W-:Y:S02]  /*2e90*/  MOV R9, UR11 ;  /* 0x0000000b00097c02 */ /* 0x000fe40008000f00 */
[----:B------:R-:W-:Y:S02]  /*2ea0*/  MOV R8, UR11 ;  /* 0x0000000b00087c02 */ /* 0x000fe40008000f00 */
[----:B------:R-:W-:Y:S01]  /*2eb0*/  ISETP.EQ.OR P0, PT, R15, UR10, P0 ;  /* 0x0000000a0f007c0c */ /* 0x000fe20008702670 */
[----:B------:R-:W-:Y:S01]  /*2ec0*/  @!P1 IMAD R9, R4, R9, UR7 ;  /* 0x0000000704099e24 */ /* 0x000fe2000f8e0209 */
[----:B------:R-:W-:Y:S01]  /*2ed0*/  MOV R10, UR11 ;  /* 0x0000000b000a7c02 */ /* 0x000fe20008000f00 */
[----:B------:R-:W-:Y:S01]  /*2ee0*/  @!P2 IMAD R11, R11, R8, UR7 ;  /* 0x000000070b0bae24 */ /* 0x000fe2000f8e0208 */
[----:B---3--:R-:W-:Y:S01]  /*2ef0*/  MOV R12, UR11 ;  /* 0x0000000b000c7c02 */ /* 0x008fe20008000f00 */
[----:B------:R-:W-:-:S04]  /*2f00*/  @!P1 IMAD.WIDE.U32 R8, R9, 0x8, R20 ;  /* 0x0000000809089825 */ /* 0x000fc800078e0014 */
[----:B------:R-:W-:Y:S02]  /*2f10*/  @!P3 IMAD R13, R13, R10, UR7 ;  /* 0x000000070d0dbe24 */ /* 0x000fe4000f8e020a */
[--C-:B------:R-:W-:Y:S01]  /*2f20*/  @!P2 IMAD.WIDE.U32 R10, R11, 0x8, R20.reuse ;  /* 0x000000080b0aa825 */ /* 0x100fe200078e0014 */
[----:B------:R-:W0:Y:S03]  /*2f30*/  @!P1 LDG.E.64 R8, desc[UR12][R8.64] ;  /* 0x0000000c08089981 */ /* 0x000e26000c1e1b00 */
[----:B------:R-:W-:Y:S02]  /*2f40*/  @!P0 IMAD R15, R15, R12, UR7 ;  /* 0x000000070f0f8e24 */ /* 0x000fe4000f8e020c */
[--C-:B------:R-:W-:Y:S01]  /*2f50*/  @!P3 IMAD.WIDE.U32 R12, R13, 0x8, R20.reuse ;  /* 0x000000080d0cb825 */ /* 0x100fe200078e0014 */
[----:B------:R-:W2:Y:S03]  /*2f60*/  @!P2 LDG.E.64 R10, desc[UR12][R10.64] ;  /* 0x0000000c0a0aa981 */ /* 0x000ea6000c1e1b00 */
[----:B-1----:R-:W-:-:S02]  /*2f70*/  @!P0 IMAD.WIDE.U32 R14, R15, 0x8, R20 ;  /* 0x000000080f0e8825 */ /* 0x002fc400078e0014 */
        /* <DEDUP_REMOVED lines=11> */
.L_x_661:
        /* <DEDUP_REMOVED lines=11> */
[----:B------:R-:W-:-:S04]  /*30e0*/  @!P1 IMAD.WIDE.U32 R10, R11, 0x8, R20 ;  /* 0x000000080b0a9825 */ /* 0x000fc800078e0014 */
[----:B------:R-:W-:Y:S02]  /*30f0*/  @!P0 IMAD.WIDE.U32 R8, R9, 0x8, R20 ;  /* 0x0000000809088825 */ /* 0x000fe400078e0014 */
[----:B------:R-:W0:Y:S04]  /*3100*/  @!P1 LDG.E.64 R10, desc[UR12][R10.64] ;  /* 0x0000000c0a0a9981 */ /* 0x000e28000c1e1b00 */
[----:B------:R-:W2:Y:S01]  /*3110*/  @!P0 LDG.E.64 R8, desc[UR12][R8.64] ;  /* 0x0000000c08088981 */ /* 0x000ea2000c1e1b00 */
[----:B------:R-:W-:Y:S01]  /*3120*/  IADD3 R4, PT, PT, R4, 0x2, RZ ;  /* 0x0000000204047810 */ /* 0x000fe20007ffe0ff */
[----:B0--3--:R-:W-:Y:S01]  /*3130*/  @!P1 FADD.FTZ R24, R24, R10 ;  /* 0x0000000a18189221 */ /* 0x009fe20000010000 */
[----:B------:R-:W-:-:S03]  /*3140*/  @!P1 FADD.FTZ R25, R25, R11 ;  /* 0x0000000b19199221 */ /* 0x000fc60000010000 */
[----:B--2---:R-:W-:Y:S01]  /*3150*/  @!P0 FADD.FTZ R24, R24, R8 ;  /* 0x0000000818188221 */ /* 0x004fe20000010000 */
[----:B------:R-:W-:-:S07]  /*3160*/  @!P0 FADD.FTZ R25, R25, R9 ;  /* 0x0000000919198221 */ /* 0x000fce0000010000 */
.L_x_662:
        /* <DEDUP_REMOVED lines=12> */
.L_x_663:
[----:B------:R-:W-:Y:S05]  /*3230*/  BSYNC.RECONVERGENT B0 ;  /* 0x0000000000007941 */ /* 0x000fea0003800200 */
.L_x_656:
[----:B------:R-:W5:Y:S01]  /*3240*/  S2UR UR5, SR_CgaCtaId ;  /* 0x00000000000579c3 */ /* 0x000f620000008800 */
[----:B------:R-:W-:Y:S01]  /*3250*/  ISETP.NE.AND P0, PT, R0, RZ, PT ;  /* 0x000000ff0000720c */ /* 0x000fe20003f05270 */
[----:B------:R-:W-:Y:S01]  /*3260*/  UMOV UR4, 0x400 ;  /* 0x0000040000047882 */ /* 0x000fe20000000000 */
[----:B------:R-:W0:Y:S01]  /*3270*/  LDCU.64 UR16, c[0x0][0x400] ;  /* 0x00008000ff1077ac */ /* 0x000e220008000a00 */
[--C-:B------:R-:W-:Y:S02]  /*3280*/  HADD2.F32 R4, -RZ, R30.reuse.H0_H0 ;  /* 0x2000001eff047230 */ /* 0x100fe40000004100 */
[----:B------:R-:W-:Y:S02]  /*3290*/  HADD2.F32 R30, -RZ, R30.H1_H1 ;  /* 0x3000001eff1e7230 */ /* 0x000fe40000004100 */
[----:B----4-:R-:W4:Y:S01]  /*32a0*/  LDC R10, c[0x0][0x41c] ;  /* 0x00010700ff0a7b82 */ /* 0x010f220000000800 */
[----:B------:R-:W-:Y:S02]  /*32b0*/  FADD.FTZ R4, R4, -UR14 ;  /* 0x8000000e04047e21 */ /* 0x000fe40008010000 */
[----:B------:R-:W-:-:S02]  /*32c0*/  FADD.FTZ R30, R30, -UR14 ;  /* 0x8000000e1e1e7e21 */ /* 0x000fc40008010000 */
[----:B------:R-:W-:Y:S02]  /*32d0*/  FMUL.FTZ R17, R4, UR8 ;  /* 0x0000000804117c20 */ /* 0x000fe40008410000 */
[----:B------:R-:W-:Y:S01]  /*32e0*/  FMUL.FTZ R21, R30, UR8 ;  /* 0x000000081e157c20 */ /* 0x000fe20008410000 */
[----:B-----5:R-:W-:Y:S01]  /*32f0*/  ULEA UR4, UR5, UR4, 0x18 ;  /* 0x0000000405047291 */ /* 0x020fe2000f8ec0ff */
[----:B------:R-:W5:Y:S01]  /*3300*/  LDCU.U8 UR5, c[0x0][0x414] ;  /* 0x00008280ff0577ac */ /* 0x000f620008000000 */
[----:B----4-:R-:W-:-:S07]  /*3310*/  IMAD R11, R10, UR10, R33 ;  /* 0x0000000a0a0b7c24 */ /* 0x010fce000f8e0221 */
[----:B------:R-:W-:Y:S01]  /*3320*/  @!P0 STS.64 [UR4+0xc0], R24 ;  /* 0x0000c018ff008988 */ /* 0x000fe20008000a04 */
[----:B------:R-:W-:Y:S01]  /*3330*/  BAR.SYNC.DEFER_BLOCKING 0x0 ;  /* 0x0000000000007b1d */ /* 0x000fe20000010000 */
[C---:B0-----:R-:W-:Y:S02]  /*3340*/  ISETP.GE.U32.AND P0, PT, R11.reuse, UR16, PT ;  /* 0x000000100b007c0c */ /* 0x041fe4000bf06070 */
[----:B---3--:R-:W-:Y:S02]  /*3350*/  SHF.R.S32.HI R12, RZ, 0x1f, R11 ;  /* 0x0000001fff0c7819 */ /* 0x008fe4000001140b */
[----:B------:R-:W-:Y:S01]  /*3360*/  IADD3 R4, PT, PT, R11, 0x80, RZ ;  /* 0x000000800b047810 */ /* 0x000fe20007ffe0ff */
[----:B-----5:R-:W-:Y:S01]  /*3370*/  UISETP.NE.AND UP0, UPT, UR5, URZ, UPT ;  /* 0x000000ff0500728c */ /* 0x020fe2000bf05270 */
[----:B------:R-:W-:Y:S02]  /*3380*/  ISETP.GE.AND.EX P0, PT, R12, UR17, PT, P0 ;  /* 0x000000110c007c0c */ /* 0x000fe4000bf06300 */
[----:B------:R-:W-:Y:S01]  /*3390*/  ISETP.GE.U32.AND P1, PT, R4, UR16, PT ;  /* 0x0000001004007c0c */ /* 0x000fe2000bf26070 */
[----:B------:R-:W0:Y:S01]  /*33a0*/  LDS.64 R8, [UR4+0xc0] ;  /* 0x0000c004ff087984 */ /* 0x000e220008000a00 */
[----:B------:R-:W0:Y:S02]  /*33b0*/  LDCU UR4, c[0x0][0x42c] ;  /* 0x00008580ff0477ac */ /* 0x000e240008000800 */
[----:B0-----:R-:W-:Y:S01]  /*33c0*/  FMUL.FTZ R13, R8, UR4 ;  /* 0x00000004080d7c20 */ /* 0x001fe20008410000 */
[----:B------:R-:W-:-:S02]  /*33d0*/  HADD2.F32 R8, -RZ, R28.H0_H0 ;  /* 0x2000001cff087230 */ /* 0x000fc40000004100 */
[----:B--2---:R-:W-:Y:S01]  /*33e0*/  FMUL.FTZ R16, R9, UR4 ;  /* 0x0000000409107c20 */ /* 0x004fe20008410000 */
[----:B------:R-:W-:Y:S02]  /*33f0*/  HADD2.F32 R28, -RZ, R28.H1_H1 ;  /* 0x3000001cff1c7230 */ /* 0x000fe40000004100 */
[----:B------:R-:W-:Y:S01]  /*3400*/  FADD.FTZ R8, R8, -UR14 ;  /* 0x8000000e08087e21 */ /* 0x000fe20008010000 */
[C-C-:B-1----:R-:W-:Y:S02]  /*3410*/  FFMA.FTZ R14, R13.reuse, R17, R16.reuse ;  /* 0x000000110d0e7223 */ /* 0x142fe40000010010 */
[----:B------:R-:W-:Y:S01]  /*3420*/  FADD.FTZ R9, R28, -UR14 ;  /* 0x8000000e1c097e21 */ /* 0x000fe20008010000 */
[----:B------:R-:W-:Y:S01]  /*3430*/  FFMA.FTZ R15, R13, R21, R16 ;  /* 0x000000150d0f7223 */ /* 0x000fe20000010010 */
[----:B------:R-:W-:Y:S02]  /*3440*/  FMUL.FTZ R8, R8, UR8 ;  /* 0x0000000808087c20 */ /* 0x000fe40008410000 */
[----:B------:R-:W-:-:S02]  /*3450*/  FMUL.FTZ R9, R9, UR8 ;  /* 0x0000000809097c20 */ /* 0x000fc40008410000 */
[C-C-:B------:R-:W-:Y:S02]  /*3460*/  FFMA.FTZ R10, R13.reuse, R8, R16.reuse ;  /* 0x000000080d0a7223 */ /* 0x140fe40000010010 */
[----:B------:R-:W-:Y:S01]  /*3470*/  FFMA.FTZ R13, R13, R9, R16 ;  /* 0x000000090d0d7223 */ /* 0x000fe20000010010 */
[--C-:B------:R-:W-:Y:S02]  /*3480*/  HADD2.F32 R16, -RZ, R29.reuse.H0_H0 ;  /* 0x2000001dff107230 */ /* 0x100fe40000004100 */
[----:B------:R-:W-:Y:S01]  /*3490*/  HADD2.F32 R29, -RZ, R29.H1_H1 ;  /* 0x3000001dff1d7230 */ /* 0x000fe20000004100 */
        /* <DEDUP_REMOVED lines=19> */
.L_x_664:
        /* <DEDUP_REMOVED lines=13> */
[C---:B-1----:R-:W-:Y:S02]  /*36a0*/  LEA R16, P0, R14.reuse, UR4, 0x1 ;  /* 0x000000040e107c11 */ /* 0x042fe4000f8008ff */
[----:B------:R-:W-:Y:S02]  /*36b0*/  IADD3 R17, PT, PT, R15, R17, RZ ;  /* 0x000000110f117210 */ /* 0x000fe40007ffe0ff */
[----:B------:R-:W-:Y:S02]  /*36c0*/  F2FP.F16.F32.PACK_AB R11, R11, R12 ;  /* 0x0000000c0b0b723e */ /* 0x000fe400000000ff */
[----:B------:R-:W-:-:S05]  /*36d0*/  LEA.HI.X R17, R14, UR5, R17, 0x1, P0 ;  /* 0x000000050e117c11 */ /* 0x000fca00080f0c11 */
[----:B------:R0:W-:Y:S02]  /*36e0*/  STG.E desc[UR12][R16.64], R11 ;  /* 0x0000000b10007986 */ /* 0x0001e4000c10190c */
.L_x_666:
[----:B------:R-:W-:Y:S05]  /*36f0*/  BSYNC.RECONVERGENT B0 ;  /* 0x0000000000007941 */ /* 0x000fea0003800200 */
.L_x_665:
[--C-:B0-----:R-:W-:Y:S01]  /*3700*/  HADD2.F32 R11, -RZ, R27.reuse.H0_H0 ;  /* 0x2000001bff0b7230 */ /* 0x101fe20000004100 */
[----:B------:R-:W-:Y:S01]  /*3710*/  SHF.R.S32.HI R19, RZ, 0x1f, R4 ;  /* 0x0000001fff137819 */ /* 0x000fe20000011404 */
        /* <DEDUP_REMOVED lines=20> */
.L_x_667:
[----:B------:R-:W-:Y:S01]  /*3860*/  ISETP.GE.AND.EX P1, PT, R19, UR17, PT, P1 ;  /* 0x0000001113007c0c */ /* 0x000fe2000bf26310 */
[----:B------:R-:W-:Y:S01]  /*3870*/  FFMA.FTZ R10, R5, R11, -R10 ;  /* 0x0000000b050a7223 */ /* 0x000fe2000001080a */
[----:B------:R-:W-:Y:S01]  /*3880*/  FFMA.FTZ R13, R6, R27, -R13 ;  /* 0x0000001b060d7223 */ /* 0x000fe2000001080d */
[----:B------:R-:W-:Y:S02]  /*3890*/  BSSY.RECONVERGENT B0, `(.L_x_668) ;  /* 0x000000f000007945 */ /* 0x000fe40003800200 */
[----:B------:R-:W-:Y:S01]  /*38a0*/  FMUL.FTZ R7, R10, UR8 ;  /* 0x000000080a077c20 */ /* 0x000fe20008410000 */
[----:B------:R-:W-:-:S07]  /*38b0*/  FMUL.FTZ R6, R13, UR8 ;  /* 0x000000080d067c20 */ /* 0x000fce0008410000 */
[----:B------:R-:W-:Y:S05]  /*38c0*/  @P1 BRA `(.L_x_669) ;  /* 0x00000000002c1947 */ /* 0x000fea0003800000 */
[----:B------:R-:W0:Y:S01]  /*38d0*/  LDCU.64 UR4, c[0x0][0x3f8] ;  /* 0x00007f00ff0477ac */ /* 0x000e220008000a00 */
[----:B------:R-:W-:Y:S02]  /*38e0*/  MOV R35, R37 ;  /* 0x0000002500237202 */ /* 0x000fe40000000f00 */
[----:B------:R-:W-:Y:S01]  /*38f0*/  F2FP.F16.F32.PACK_AB R7, R6, R7 ;  /* 0x000000070607723e */ /* 0x000fe200000000ff */
[----:B------:R-:W1:Y:S01]  /*3900*/  LDCU.64 UR8, c[0x0][0x380] ;  /* 0x00007000ff0877ac */ /* 0x000e620008000a00 */
[----:B0-----:R-:W-:Y:S02]  /*3910*/  IMAD R19, R19, UR4, RZ ;  /* 0x0000000413137c24 */ /* 0x001fe4000f8e02ff */
[----:B------:R-:W-:-:S04]  /*3920*/  IMAD.WIDE.U32 R34, R4, UR4, R34 ;  /* 0x0000000404227c25 */ /* 0x000fc8000f8e0022 */
[----:B------:R-:W-:Y:S01]  /*3930*/  IMAD R19, R4, UR5, R19 ;  /* 0x0000000504137c24 */ /* 0x000fe2000f8e0213 */
[----:B-1----:R-:W-:-:S04]  /*3940*/  LEA R4, P0, R34, UR8, 0x1 ;  /* 0x0000000822047c11 */ /* 0x002fc8000f8008ff */
[----:B------:R-:W-:-:S04]  /*3950*/  IADD3 R19, PT, PT, R35, R19, RZ ;  /* 0x0000001323137210 */ /* 0x000fc80007ffe0ff */
[----:B------:R-:W-:-:S05]  /*3960*/  LEA.HI.X R5, R34, UR9, R19, 0x1, P0 ;  /* 0x0000000922057c11 */ /* 0x000fca00080f0c13 */
[----:B------:R0:W-:Y:S02]  /*3970*/  STG.E desc[UR12][R4.64], R7 ;  /* 0x0000000704007986 */ /* 0x0001e4000c10190c */
.L_x_669:
[----:B------:R-:W-:Y:S05]  /*3980*/  BSYNC.RECONVERGENT B0 ;  /* 0x0000000000007941 */ /* 0x000fea0003800200 */
.L_x_668:
[----:B------:R-:W1:Y:S01]  /*3990*/  LDCU UR4, c[0x0][0x410] ;  /* 0x00008200ff0477ac */ /* 0x000e620008000800 */
[----:B------:R-:W-:Y:S01]  /*39a0*/  IADD3 R31, PT, PT, R31, 0x1, RZ ;  /* 0x000000011f1f7810 */ /* 0x000fe20007ffe0ff */
[----:B------:R-:W1:Y:S01]  /*39b0*/  LDCU UR5, c[0x0][0x3e0] ;  /* 0x00007c00ff0577ac */ /* 0x000e620008000800 */
[----:B------:R-:W-:Y:S02]  /*39c0*/  UIADD3 UR6, UPT, UPT, UR11, UR6, URZ ;  /* 0x000000060b067290 */ /* 0x000fe4000fffe0ff */
[----:B-1----:R-:W-:-:S04]  /*39d0*/  UIMAD UR4, UR4, UR5, URZ ;  /* 0x00000005040472a4 */ /* 0x002fc8000f8e02ff */
[----:B------:R-:W-:-:S09]  /*39e0*/  UISETP.GE.AND UP0, UPT, UR6, UR4, UPT ;  /* 0x000000040600728c */ /* 0x000fd2000bf06270 */
[----:B------:R-:W-:Y:S05]  /*39f0*/  BRA.U !UP0, `(.L_x_670) ;  /* 0xffffffc508e07547 */ /* 0x000fea000b83ffff */
.L_x_644:
[----:B------:R-:W1:Y:S01]  /*3a00*/  LDC R6, c[0x0][0x370] ;  /* 0x0000dc00ff067b82 */ /* 0x000e620000000800 */
[----:B------:R-:W-:Y:S01]  /*3a10*/  ISETP.NE.AND P2, PT, R0, RZ, PT ;  /* 0x000000ff0000720c */ /* 0x000fe20003f45270 */
[----:B------:R-:W-:Y:S06]  /*3a20*/  BSSY.RECONVERGENT B0, `(.L_x_671) ;  /* 0x0000011000007945 */ /* 0x000fec0003800200 */
[----:B0-----:R-:W0:Y:S08]  /*3a30*/  LDC R7, c[0x0][0x374] ;  /* 0x0000dd00ff077b82 */ /* 0x001e300000000800 */
[----:B------:R-:W2:Y:S01]  /*3a40*/  LDC.64 R2, c[0x0][0x3c8] ;  /* 0x0000f200ff027b82 */ /* 0x000ea20000000a00 */
[----:B-1----:R-:W-:-:S02]  /*3a50*/  IADD3 R5, PT, PT, R6, -0x1, RZ ;  /* 0xffffffff06057810 */ /* 0x002fc40007ffe0ff */
[----:B------:R-:W-:Y:S02]  /*3a60*/  ISETP.NE.AND P1, PT, R6, 0x1, PT ;  /* 0x000000010600780c */ /* 0x000fe40003f25270 */
[----:B0-----:R-:W-:-:S04]  /*3a70*/  IADD3 R4, PT, PT, R7, -0x1, RZ ;  /* 0xffffffff07047810 */ /* 0x001fc80007ffe0ff */
[----:B------:R-:W-:Y:S02]  /*3a80*/  ISETP.NE.AND P0, PT, R4, UR7, PT ;  /* 0x0000000704007c0c */ /* 0x000fe4000bf05270 */
[----:B------:R-:W-:Y:S02]  /*3a90*/  SHF.L.U32 R4, R7, 0x1, RZ ;  /* 0x0000000107047819 */ /* 0x000fe400000006ff */
[----:B------:R-:W-:Y:S02]  /*3aa0*/  ISETP.NE.OR P0, PT, R5, UR10, P0 ;  /* 0x0000000a05007c0c */ /* 0x000fe40008705670 */
[----:B------:R-:W-:-:S05]  /*3ab0*/  SEL R5, R4, RZ, P1 ;  /* 0x000000ff04057207 */ /* 0x000fca0000800000 */
[----:B--2---:R-:W-:Y:S01]  /*3ac0*/  IMAD.WIDE.U32 R2, R5, 0x4, R2 ;  /* 0x0000000405027825 */ /* 0x004fe200078e0002 */
[----:B------:R-:W-:Y:S06]  /*3ad0*/  @P2 BRA `(.L_x_672) ;  /* 0x0000000000142947 */ /* 0x000fec0003800000 */
[----:B------:R-:W-:Y:S01]  /*3ae0*/  HFMA2 R5, -RZ, RZ, 0, 5.9604644775390625e-08 ;  /* 0x00000001ff057431 */ /* 0x000fe200000001ff */
[----:B------:R-:W-:Y:S06]  /*3af0*/  MEMBAR.ALL.GPU ;  /* 0x0000000000007992 */ /* 0x000fec000000a000 */
[----:B------:R-:W-:-:S00]  /*3b00*/  ERRBAR ;  /* 0x00000000000079ab */ /* 0x000fc00000000000 */
[----:B------:R-:W-:Y:S06]  /*3b10*/  CGAERRBAR ;  /* 0x00000000000075ab */ /* 0x000fec0000000000 */
[----:B------:R0:W-:Y:S02]  /*3b20*/  REDG.E.ADD.S32.STRONG.GPU desc[UR12][R2.64], R5 ;  /* 0x000000050200798e */ /* 0x0001e4000c12e30c */
.L_x_672:
[----:B------:R-:W-:Y:S05]  /*3b30*/  BSYNC.RECONVERGENT B0 ;  /* 0x0000000000007941 */ /* 0x000fea0003800200 */
.L_x_671:
[----:B------:R-:W-:Y:S05]  /*3b40*/  @P0 EXIT ;  /* 0x000000000000094d */ /* 0x000fea0003800000 */
[----:B------:R-:W-:Y:S05]  /*3b50*/  @P2 BRA `(.L_x_673) ;  /* 0x0000000000202947 */ /* 0x000fea0003800000 */
[----:B------:R-:W-:-:S05]  /*3b60*/  IMAD R4, R6, R7, RZ ;  /* 0x0000000706047224 */ /* 0x000fca00078e02ff */
[----:B------:R-:W-:-:S13]  /*3b70*/  ISETP.NE.AND P0, PT, R4, -0x1, PT ;  /* 0xffffffff0400780c */ /* 0x000fda0003f05270 */
[----:B------:R-:W-:Y:S05]  /*3b80*/  @!P0 BRA `(.L_x_673) ;  /* 0x0000000000148947 */ /* 0x000fea0003800000 */
.L_x_674:
[----:B0-----:R-:W2:Y:S04]  /*3b90*/  LDG.E.STRONG.GPU R5, desc[UR12][R2.64] ;  /* 0x0000000c02057981 */ /* 0x001ea8000c1ef900 */
[----:B--2---:R-:W-:Y:S01]  /*3ba0*/  CCTL.IVALL ;  /* 0x00000000ff00798f */ /* 0x004fe20002000000 */
[----:B------:R-:W-:Y:S05]  /*3bb0*/  YIELD ;  /* 0x0000000000007946 */ /* 0x000fea0003800000 */
[----:B------:R-:W-:-:S13]  /*3bc0*/  ISETP.NE.AND P0, PT, R5, R4, PT ;  /* 0x000000040500720c */ /* 0x000fda0003f05270 */
[----:B------:R-:W-:Y:S05]  /*3bd0*/  @P0 BRA `(.L_x_674) ;  /* 0xfffffffc00ec0947 */ /* 0x000fea000383ffff */
.L_x_673:
        /* <DEDUP_REMOVED lines=8> */
[----:B0-----:R-:W-:-:S04]  /*3c60*/  MOV R2, UR9 ;  /* 0x0000000900027c02 */ /* 0x001fc80008000f00 */
        /* <DEDUP_REMOVED lines=44> */
[----:B------:R-:W1:Y:S01]  /*3f30*/  LDCU.64 UR16, c[0x0][0x390] ;  /* 0x00007200ff1077ac */ /* 0x000e620008000a00 */
[----:B------:R-:W-:Y:S02]  /*3f40*/  IADD3 R9, PT, PT, R2, 0x1, RZ ;  /* 0x0000000102097810 */ /* 0x000fe40007ffe0ff */
[----:B------:R-:W-:Y:S01]  /*3f50*/  SHF.L.U64.HI R25, R25, 0x2, R6 ;  /* 0x0000000219197819 */ /* 0x000fe20000010206 */
[----:B------:R-:W2:Y:S01]  /*3f60*/  LDCU.64 UR18, c[0x0][0x388] ;  /* 0x00007100ff1277ac */ /* 0x000ea20008000a00 */
        /* <DEDUP_REMOVED lines=14> */
[C---:B-1----:R-:W-:Y:S02]  /*4050*/  IADD3 R20, P2, PT, R18.reuse, UR16, RZ ;  /* 0x0000001012147c10 */ /* 0x042fe4000ff5e0ff */
[----:B--2---:R-:W-:Y:S02]  /*4060*/  IADD3 R18, P3, PT, R18, UR18, RZ ;  /* 0x0000001212127c10 */ /* 0x004fe4000ff7e0ff */
[----:B------:R-:W-:Y:S02]  /*4070*/  IADD3 R14, P4, PT, RZ, -R9, RZ ;  /* 0x80000009ff0e7210 */ /* 0x000fe40007f9e0ff */
[C---:B------:R-:W-:Y:S02]  /*4080*/  IADD3.X R22, PT, PT, R19.reuse, UR15, RZ, P1, !PT ;  /* 0x0000000f13167c10 */ /* 0x040fe40008ffe4ff */
[----:B------:R-:W-:Y:S02]  /*4090*/  IADD3.X R21, PT, PT, R19, UR17, RZ, P2, !PT ;  /* 0x0000001113157c10 */ /* 0x000fe400097fe4ff */
[----:B------:R-:W-:-:S02]  /*40a0*/  IADD3 R5, PT, PT, R7, UR4, RZ ;  /* 0x0000000407057c10 */ /* 0x000fc4000fffe0ff */
[----:B------:R-:W-:Y:S02]  /*40b0*/  MOV R0, R6 ;  /* 0x0000000600007202 */ /* 0x000fe40000000f00 */
[----:B------:R-:W-:Y:S02]  /*40c0*/  IADD3.X R19, PT, PT, R19, UR19, RZ, P3, !PT ;  /* 0x0000001313137c10 */ /* 0x000fe40009ffe4ff */
[----:B------:R-:W-:Y:S02]  /*40d0*/  IADD3 R27, PT, PT, R3, UR5, RZ ;  /* 0x00000005031b7c10 */ /* 0x000fe4000fffe0ff */
[----:B------:R-:W-:-:S07]  /*40e0*/  IADD3.X R16, PT, PT, RZ, -0x1, RZ, P4, !PT ;  /* 0xffffffffff107810 */ /* 0x000fce00027fe4ff */
.L_x_677:
[----:B0-----:R-:W-:Y:S02]  /*40f0*/  MOV R8, UR8 ;  /* 0x0000000800087c02 */ /* 0x001fe40008000f00 */
[----:B------:R-:W-:Y:S02]  /*4100*/  MOV R12, UR6 ;  /* 0x00000006000c7c02 */ /* 0x000fe40008000f00 */
[-C--:B------:R-:W-:Y:S02]  /*4110*/  LEA R8, P1, R8, R23.reuse, 0x2 ;  /* 0x0000001708087211 */ /* 0x080fe400078210ff */
[-C--:B------:R-:W-:Y:S02]  /*4120*/  LEA R12, P3, R12, R23.reuse, 0x2 ;  /* 0x000000170c0c7211 */ /* 0x080fe400078610ff */
[----:B------:R-:W-:Y:S02]  /*4130*/  IADD3 R10, P2, PT, R23, R2, RZ ;  /* 0x00000002170a7210 */ /* 0x000fe40007f5e0ff */
[----:B------:R-:W-:-:S02]  /*4140*/  MOV R6, R23 ;  /* 0x0000001700067202 */ /* 0x000fc40000000f00 */
[C---:B------:R-:W-:Y:S02]  /*4150*/  IADD3.X R9, PT, PT, R22.reuse, R4, RZ, P1, !PT ;  /* 0x0000000416097210 */ /* 0x040fe40000ffe4ff */
[----:B------:R-:W-:Y:S02]  /*4160*/  MOV R7, R22 ;  /* 0x0000001600077202 */ /* 0x000fe40000000f00 */
[C---:B------:R-:W-:Y:S02]  /*4170*/  IADD3.X R13, PT, PT, R22.reuse, R25, RZ, P3, !PT ;  /* 0x00000019160d7210 */ /* 0x040fe40001ffe4ff */
[----:B------:R-:W-:Y:S01]  /*4180*/  IADD3.X R11, PT, PT, R22, R27, RZ, P2, !PT ;  /* 0x0000001b160b7210 */ /* 0x000fe200017fe4ff */
[----:B------:R0:W2:Y:S04]  /*4190*/  LDG.E R6, desc[UR12][R6.64] ;  /* 0x0000000c06067981 */ /* 0x0000a8000c1e1900 */
[----:B------:R1:W2:Y:S04]  /*41a0*/  LDG.E R9, desc[UR12][R8.64] ;  /* 0x0000000c08097981 */ /* 0x0002a8000c1e1900 */
[----:B------:R-:W3:Y:S04]  /*41b0*/  LDG.E R10, desc[UR12][R10.64] ;  /* 0x0000000c0a0a7981 */ /* 0x000ee8000c1e1900 */
[----:B------:R-:W3:Y:S01]  /*41c0*/  LDG.E R13, desc[UR12][R12.64] ;  /* 0x0000000c0c0d7981 */ /* 0x000ee2000c1e1900 */
[----:B0-----:R-:W-:-:S02]  /*41d0*/  MOV R7, R19 ;  /* 0x0000001300077202 */ /* 0x001fc40000000f00 */
[----:B-1----:R-:W-:Y:S02]  /*41e0*/  MOV R8, R20 ;  /* 0x0000001400087202 */ /* 0x002fe40000000f00 */
[----:B------:R-:W-:-:S04]  /*41f0*/  IADD3 R14, P1, PT, R14, 0x1, RZ ;  /* 0x000000010e0e7810 */ /* 0x000fc80007f3e0ff */
[----:B------:R-:W-:Y:S02]  /*4200*/  IADD3.X R16, PT, PT, RZ, R16, RZ, P1, !PT ;  /* 0x00000010ff107210 */ /* 0x000fe40000ffe4ff */
[----:B------:R-:W-:-:S04]  /*4210*/  ISETP.NE.U32.AND P1, PT, R14, RZ, PT ;  /* 0x000000ff0e00720c */ /* 0x000fc80003f25070 */
[----:B------:R-:W-:Y:S02]  /*4220*/  ISETP.NE.AND.EX P1, PT, R16, RZ, PT, P1 ;  /* 0x000000ff1000720c */ /* 0x000fe40003f25310 */
[----:B------:R-:W-:Y:S02]  /*4230*/  IADD3 R20, P3, PT, R20, 0xa00, RZ ;  /* 0x00000a0014147810 */ /* 0x000fe40007f7e0ff */
[----:B------:R-:W-:-:S04]  /*4240*/  IADD3 R23, P2, PT, R23, 0xa00, RZ ;  /* 0x00000a0017177810 */ /* 0x000fc80007f5e0ff */
[----:B------:R-:W-:Y:S02]  /*4250*/  IADD3.X R22, PT, PT, RZ, R22, RZ, P2, !PT ;  /* 0x00000016ff167210 */ /* 0x000fe400017fe4ff */
[----:B--2---:R-:W-:Y:S02]  /*4260*/  F2FP.BF16.F32.PACK_AB R15, R9, R6 ;  /* 0x00000006090f723e */ /* 0x004fe400000010ff */
[----:B------:R-:W-:Y:S02]  /*4270*/  MOV R6, R18 ;  /* 0x0000001200067202 */ /* 0x000fe40000000f00 */
[----:B------:R-:W-:Y:S02]  /*4280*/  MOV R9, R21 ;  /* 0x0000001500097202 */ /* 0x000fe40000000f00 */
[----:B---3--:R-:W-:Y:S01]  /*4290*/  F2FP.BF16.F32.PACK_AB R17, R13, R10 ;  /* 0x0000000a0d11723e */ /* 0x008fe200000010ff */
[----:B------:R0:W-:Y:S04]  /*42a0*/  STG.E desc[UR12][R6.64], R15 ;  /* 0x0000000f06007986 */ /* 0x0001e8000c10190c */
[----:B------:R0:W-:Y:S01]  /*42b0*/  STG.E desc[UR12][R8.64], R17 ;  /* 0x0000001108007986 */ /* 0x0001e2000c10190c */
[----:B------:R-:W-:-:S02]  /*42c0*/  IADD3 R18, P4, PT, R18, 0xa00, RZ ;  /* 0x00000a0012127810 */ /* 0x000fc40007f9e0ff */
[----:B------:R-:W-:Y:S02]  /*42d0*/  IADD3.X R21, PT, PT, RZ, R21, RZ, P3, !PT ;  /* 0x00000015ff157210 */ /* 0x000fe40001ffe4ff */
[----:B------:R-:W-:Y:S01]  /*42e0*/  IADD3.X R19, PT, PT, RZ, R19, RZ, P4, !PT ;  /* 0x00000013ff137210 */ /* 0x000fe200027fe4ff */
[----:B------:R-:W-:Y:S08]  /*42f0*/  @P1 BRA `(.L_x_677) ;  /* 0xfffffffc007c1947 */ /* 0x000ff0000383ffff */
.L_x_676:
[----:B------:R-:W-:Y:S05]  /*4300*/  BSYNC.RECONVERGENT B0 ;  /* 0x0000000000007941 */ /* 0x000fea0003800200 */
.L_x_675:
        /* <DEDUP_REMOVED lines=11> */
.L_x_679:
[C---:B------:R-:W-:Y:S02]  /*43c0*/  SHF.L.U32 R2, R0.reuse, 0x2, RZ ;  /* 0x0000000200027819 */ /* 0x040fe400000006ff */
[----:B------:R-:W-:Y:S02]  /*43d0*/  SHF.L.U64.HI R3, R0, 0x2, R5 ;  /* 0x0000000200037819 */ /* 0x000fe40000010205 */
[----:B-1----:R-:W-:-:S04]  /*43e0*/  IADD3 R4, P0, PT, R2, UR14, RZ ;  /* 0x0000000e02047c10 */ /* 0x002fc8000ff1e0ff */
[----:B------:R-:W-:Y:S02]  /*43f0*/  IADD3.X R5, PT, PT, R3, UR15, RZ, P0, !PT ;  /* 0x0000000f03057c10 */ /* 0x000fe400087fe4ff */
[C---:B0-----:R-:W-:Y:S02]  /*4400*/  IADD3 R6, P0, PT, R4.reuse, UR11, RZ ;  /* 0x0000000b04067c10 */ /* 0x041fe4000ff1e0ff */
[C---:B------:R-:W-:Y:S02]  /*4410*/  IADD3 R10, P2, PT, R4.reuse, UR6, RZ ;  /* 0x00000006040a7c10 */ /* 0x040fe4000ff5e0ff */
[C---:B------:R-:W-:Y:S02]  /*4420*/  IADD3.X R7, PT, PT, R5.reuse, UR10, RZ, P0, !PT ;  /* 0x0000000a05077c10 */ /* 0x040fe400087fe4ff */
[----:B------:R-:W-:Y:S02]  /*4430*/  IADD3 R8, P1, PT, R4, UR4, RZ ;  /* 0x0000000404087c10 */ /* 0x000fe4000ff3e0ff */
[C---:B------:R-:W-:Y:S01]  /*4440*/  IADD3.X R11, PT, PT, R5.reuse, UR7, RZ, P2, !PT ;  /* 0x00000007050b7c10 */ /* 0x040fe200097fe4ff */
[----:B------:R0:W4:Y:S01]  /*4450*/  LDG.E R4, desc[UR12][R4.64] ;  /* 0x0000000c04047981 */ /* 0x000122000c1e1900 */
[----:B------:R-:W-:-:S03]  /*4460*/  IADD3.X R9, PT, PT, R5, UR5, RZ, P1, !PT ;  /* 0x0000000505097c10 */ /* 0x000fc60008ffe4ff */
[----:B------:R-:W4:Y:S04]  /*4470*/  LDG.E R7, desc[UR12][R6.64] ;  /* 0x0000000c06077981 */ /* 0x000f28000c1e1900 */
[----:B------:R-:W5:Y:S04]  /*4480*/  LDG.E R8, desc[UR12][R8.64] ;  /* 0x0000000c08087981 */ /* 0x000f68000c1e1900 */
[----:B------:R-:W5:Y:S01]  /*4490*/  LDG.E R11, desc[UR12][R10.64] ;  /* 0x0000000c0a0b7981 */ /* 0x000f62000c1e1900 */
[----:B------:R-:W-:Y:S02]  /*44a0*/  LOP3.LUT R15, R2, 0xfffffffc, RZ, 0xc0, !PT ;  /* 0xfffffffc020f7812 */ /* 0x000fe400078ec0ff */
[----:B------:R-:W-:-:S02]  /*44b0*/  LOP3.LUT R16, R3, 0x1, RZ, 0xc0, !PT ;  /* 0x0000000103107812 */ /* 0x000fc400078ec0ff */
[----:B--2---:R-:W-:Y:S02]  /*44c0*/  IADD3 R12, P0, PT, R15, UR16, RZ ;  /* 0x000000100f0c7c10 */ /* 0x004fe4000ff1e0ff */
[----:B0-----:R-:W-:Y:S02]  /*44d0*/  LOP3.LUT R5, R3, 0x3, RZ, 0xc0, !PT ;  /* 0x0000000303057812 */ /* 0x001fe400078ec0ff */
[----:B------:R-:W-:Y:S02]  /*44e0*/  IADD3.X R13, PT, PT, R16, UR17, RZ, P0, !PT ;  /* 0x00000011100d7c10 */ /* 0x000fe400087fe4ff */
[----:B---3--:R-:W-:Y:S02]  /*44f0*/  IADD3 R14, P0, PT, R15, UR18, RZ ;  /* 0x000000120f0e7c10 */ /* 0x008fe4000ff1e0ff */
[----:B----4-:R-:W-:Y:S02]  /*4500*/  F2FP.BF16.F32.PACK_AB R17, R7, R4 ;  /* 0x000000040711723e */ /* 0x010fe400000010ff */
        /* <DEDUP_REMOVED lines=13> */
[----:B------:R-:W2:Y:S04]  /*45e0*/  LDG.E R21, desc[UR12][R10.64+0xa00] ;  /* 0x000a000c0a157981 */ /* 0x000ea8000c1e1900 */
[----:B------:R-:W3:Y:S04]  /*45f0*/  LDG.E R20, desc[UR12][R6.64+0xa00] ;  /* 0x000a000c06147981 */ /* 0x000ee8000c1e1900 */
[----:B------:R-:W3:Y:S01]  /*4600*/  LDG.E R23, desc[UR12][R8.64+0xa00] ;  /* 0x000a000c08177981 */ /* 0x000ee2000c1e1900 */
[----:B------:R-:W-:-:S04]  /*4610*/  IADD3 R16, P0, PT, R2, 0xa00, RZ ;  /* 0x00000a0002107810 */ /* 0x000fc80007f1e0ff */
[----:B0-----:R-:W-:Y:S02]  /*4620*/  IADD3.X R17, PT, PT, RZ, R3, RZ, P0, !PT ;  /* 0x00000003ff117210 */ /* 0x001fe400007fe4ff */
        /* <DEDUP_REMOVED lines=26> */
[----:B------:R1:W3:Y:S04]  /*47d0*/  LDG.E R4, desc[UR12][R4.64+0x1e00] ;  /* 0x001e000c04047981 */ /* 0x0002e8000c1e1900 */
[----:B------:R-:W3:Y:S04]  /*47e0*/  LDG.E R11, desc[UR12][R10.64+0x1e00] ;  /* 0x001e000c0a0b7981 */ /* 0x000ee8000c1e1900 */
        /* <DEDUP_REMOVED lines=11> */
[----:B------:R-:W-:Y:S01]  /*48a0*/  ISETP.LT.U32.AND P0, PT, R0, UR8, PT ;  /* 0x0000000800007c0c */ /* 0x000fe2000bf01070 */
[----:B-1----:R-:W-:Y:S01]  /*48b0*/  HFMA2 R5, -RZ, RZ, 0, 0 ;  /* 0x00000000ff057431 */ /* 0x002fe200000001ff */
[----:B---3--:R-:W-:Y:S02]  /*48c0*/  F2FP.BF16.F32.PACK_AB R11, R11, R4 ;  /* 0x000000040b0b723e */ /* 0x008fe400000010ff */
[----:B------:R-:W-:Y:S02]  /*48d0*/  MOV R4, UR9 ;  /* 0x0000000900047c02 */ /* 0x000fe40008000f00 */
[----:B-----5:R-:W-:Y:S01]  /*48e0*/  F2FP.BF16.F32.PACK_AB R7, R9, R6 ;  /* 0x000000060907723e */ /* 0x020fe200000010ff */
[----:B------:R4:W-:Y:S04]  /*48f0*/  STG.E desc[UR12][R2.64], R11 ;  /* 0x0000000b02007986 */ /* 0x0009e8000c10190c */
[----:B------:R4:W-:Y:S01]  /*4900*/  STG.E desc[UR12][R14.64], R7 ;  /* 0x000000070e007986 */ /* 0x0009e2000c10190c */
[----:B------:R-:W-:-:S13]  /*4910*/  ISETP.GT.AND.EX P0, PT, R4, RZ, PT, P0 ;  /* 0x000000ff0400720c */ /* 0x000fda0003f04300 */
[----:B----4-:R-:W-:Y:S05]  /*4920*/  @P0 BRA `(.L_x_679) ;  /* 0xfffffff800a40947 */ /* 0x010fea000383ffff */
[----:B------:R-:W-:Y:S05]  /*4930*/  BSYNC.RECONVERGENT B0 ;  /* 0x0000000000007941 */ /* 0x000fea0003800200 */
.L_x_678:
[----:B------:R-:W-:Y:S05]  /*4940*/  EXIT ;  /* 0x000000000000794d */ /* 0x000fea0003800000 */
.L_x_680:
        /* <DEDUP_REMOVED lines=11> */
.L_x_2075:


//--------------------- .text._Z35group_norm_nhwc_bwd_one_pass_kernelI11Fp16IOBf16WLi512ELi10ELi640EEv26Group_norm_nhwc_bwd_params --------------------------
	.section	.text._Z35group_norm_nhwc_bwd_one_pass_kernelI11Fp16IOBf16WLi512ELi10ELi640EEv26Group_norm_nhwc_bwd_params,"ax",@progbits
	.align	128
        .global         _Z35group_norm_nhwc_bwd_one_pass_kernelI11Fp16IOBf16WLi512ELi10ELi640EEv26Group_norm_nhwc_bwd_params
        .type           _Z35group_norm_nhwc_bwd_one_pass_kernelI11Fp16IOBf16WLi512ELi10ELi640EEv26Group_norm_nhwc_bwd_params,@function
        .size           _Z35group_norm_nhwc_bwd_one_pass_kernelI11Fp16IOBf16WLi512ELi10ELi640EEv26Group_norm_nhwc_bwd_params,(.L_x_2076 - _Z35group_norm_nhwc_bwd_one_pass_kernelI11Fp16IOBf16WLi512ELi10ELi640EEv26Group_norm_nhwc_bwd_params)
        .other          _Z35group_norm_nhwc_bwd_one_pass_kernelI11Fp16IOBf16WLi512ELi10ELi640EEv26Group_norm_nhwc_bwd_params,@"STO_CUDA_ENTRY STV_DEFAULT"
_Z35group_norm_nhwc_bwd_one_pass_kernelI11Fp16IOBf16WLi512ELi10ELi640EEv26Group_norm_nhwc_bwd_params:
.text._Z35group_norm_nhwc_bwd_one_pass_kernelI11Fp16IOBf16WLi512ELi10ELi640EEv26Group_norm_nhwc_bwd_params:
        /* <DEDUP_REMOVED lines=22> */
.L_x_713:
[----:B0-----:R-:W1:Y:S01]  /*0160*/  LDC R10, c[0x0][0x410] ;  /* 0x00010400ff0a7b82 */ /* 0x001e620000000800 */
[----:B------:R-:W2:Y:S01]  /*0170*/  LDCU.U8 UR4, c[0x0][0x414] ;  /* 0x00008280ff0477ac */ /* 0x000ea20008000000 */
[----:B------:R-:W-:Y:S01]  /*0180*/  ISETP.GE.AND P1, PT, R35, RZ, PT ;  /* 0x000000ff2300720c */ /* 0x000fe20003f26270 */
[----:B------:R-:W3:Y:S05]  /*0190*/  LDCU.128 UR12, c[0x0][0x400] ;  /* 0x00008000ff0c77ac */ /* 0x000eea0008000c00 */
[----:B------:R-:W4:Y:S08]  /*01a0*/  S2UR UR9, SR_CTAID.X ;  /* 0x00000000000979c3 */ /* 0x000f300000002500 */
[----:B------:R-:W4:Y:S01]  /*01b0*/  LDC R19, c[0x0][0x41c] ;  /* 0x00010700ff137b82 */ /* 0x000f220000000800 */
[----:B--2---:R-:W-:-:S02]  /*01c0*/  ISETP.NE.AND P4, PT, RZ, UR4, PT ;  /* 0x00000004ff007c0c */ /* 0x004fc4000bf85270 */
[-C--:B-1----:R-:W-:Y:S02]  /*01d0*/  IABS R9, R10.reuse ;  /* 0x0000000a00097213 */ /* 0x082fe40000000000 */
[----:B------:R-:W-:Y:S02]  /*01e0*/  LOP3.LUT R11, RZ, R10, RZ, 0x33, !PT ;  /* 0x0000000aff0b7212 */ /* 0x000fe400078e33ff */
[----:B------:R-:W1:Y:S01]  /*01f0*/  I2F.RP R6, R9 ;  /* 0x0000000900067306 */ /* 0x000e620000209400 */
[----:B----4-:R-:W-:-:S07]  /*0200*/  IMAD R19, R19, UR9, R34 ;  /* 0x0000000913137c24 */ /* 0x010fce000f8e0222 */
[----:B-1----:R-:W1:Y:S01]  /*0210*/  MUFU.RCP R6, R6 ;  /* 0x0000000600067308 */ /* 0x002e620000001000 */
[C---:B------:R-:W-:Y:S02]  /*0220*/  IADD3 R21, PT, PT, R19.reuse, 0x80, RZ ;  /* 0x0000008013157810 */ /* 0x040fe40007ffe0ff */
[C---:B------:R-:W-:Y:S02]  /*0230*/  IADD3 R24, PT, PT, R19.reuse, 0x100, RZ ;  /* 0x0000010013187810 */ /* 0x040fe40007ffe0ff */
[----:B------:R-:W-:Y:S02]  /*0240*/  SHF.R.S32.HI R29, RZ, 0x1f, R21 ;  /* 0x0000001fff1d7819 */ /* 0x000fe40000011415 */
[----:B------:R-:W-:Y:S02]  /*0250*/  SHF.R.S32.HI R25, RZ, 0x1f, R24 ;  /* 0x0000001fff197819 */ /* 0x000fe40000011418 */
[----:B------:R-:W-:-:S04]  /*0260*/  IADD3 R27, PT, PT, R19, 0x180, RZ ;  /* 0x00000180131b7810 */ /* 0x000fc80007ffe0ff */
[----:B------:R-:W-:Y:S02]  /*0270*/  SHF.R.S32.HI R37, RZ, 0x1f, R27 ;  /* 0x0000001fff257819 */ /* 0x000fe4000001141b */
[----:B-1----:R-:W-:Y:S02]  /*0280*/  IADD3 R4, PT, PT, R6, 0xffffffe, RZ ;  /* 0x0ffffffe06047810 */ /* 0x002fe40007ffe0ff */
[----:B------:R-:W-:Y:S02]  /*0290*/  LOP3.LUT R6, R35, R10, RZ, 0x3c, !PT ;  /* 0x0000000a23067212 */ /* 0x000fe400078e3cff */
[----:B------:R1:W2:Y:S02]  /*02a0*/  F2I.FTZ.U32.TRUNC.NTZ R5, R4 ;  /* 0x0000000400057305 */ /* 0x0002a4000021f000 */
[----:B------:R-:W-:Y:S02]  /*02b0*/  ISETP.GE.AND P3, PT, R6, RZ, PT ;  /* 0x000000ff0600720c */ /* 0x000fe40003f66270 */
[----:B-1----:R-:W-:-:S02]  /*02c0*/  MOV R4, RZ ;  /* 0x000000ff00047202 */ /* 0x002fc40000000f00 */
[----:B--2---:R-:W-:-:S05]  /*02d0*/  IADD3 R8, PT, PT, RZ, -R5, RZ ;  /* 0x80000005ff087210 */ /* 0x004fca0007ffe0ff */
[----:B------:R-:W-:Y:S01]  /*02e0*/  IMAD R7, R8, R9, RZ ;  /* 0x0000000908077224 */ /* 0x000fe200078e02ff */
[----:B------:R-:W-:-:S03]  /*02f0*/  IABS R8, R35 ;  /* 0x0000002300087213 */ /* 0x000fc60000000000 */
[----:B------:R-:W-:-:S06]  /*0300*/  IMAD.HI.U32 R5, R5, R7, R4 ;  /* 0x0000000705057227 */ /* 0x000fcc00078e0004 */
[----:B------:R-:W-:-:S05]  /*0310*/  IMAD.HI.U32 R7, R5, R8, RZ ;  /* 0x0000000805077227 */ /* 0x000fca00078e00ff */
[----:B------:R-:W-:-:S05]  /*0320*/  IADD3 R5, PT, PT, -R7, RZ, RZ ;  /* 0x000000ff07057210 */ /* 0x000fca0007ffe1ff */
[----:B------:R-:W-:-:S05]  /*0330*/  IMAD R4, R9, R5, R8 ;  /* 0x0000000509047224 */ /* 0x000fca00078e0208 */
[----:B------:R-:W-:-:S13]  /*0340*/  ISETP.GT.U32.AND P2, PT, R9, R4, PT ;  /* 0x000000040900720c */ /* 0x000fda0003f44070 */
[-C--:B------:R-:W-:Y:S02]  /*0350*/  @!P2 IADD3 R4, PT, PT, R4, -R9.reuse, RZ ;  /* 0x800000090404a210 */ /* 0x080fe40007ffe0ff */
[----:B------:R-:W-:Y:S02]  /*0360*/  @!P2 IADD3 R7, PT, PT, R7, 0x1, RZ ;  /* 0x000000010707a810 */ /* 0x000fe40007ffe0ff */
[CC--:B------:R-:W-:Y:S02]  /*0370*/  ISETP.GE.U32.AND P5, PT, R4.reuse, R9.reuse, PT ;  /* 0x000000090400720c */ /* 0x0c0fe40003fa6070 */
[-C--:B------:R-:W-:Y:S02]  /*0380*/  ISETP.GT.U32.AND P0, PT, R9, R4.reuse, PT ;  /* 0x000000040900720c */ /* 0x080fe40003f04070 */
[----:B------:R-:W-:Y:S02]  /*0390*/  IADD3 R5, PT, PT, R4, -R9, RZ ;  /* 0x8000000904057210 */ /* 0x000fe40007ffe0ff */
[----:B------:R-:W-:Y:S01]  /*03a0*/  ISETP.NE.AND P2, PT, R10, RZ, PT ;  /* 0x000000ff0a00720c */ /* 0x000fe20003f45270 */
[----:B------:R-:W1:Y:S01]  /*03b0*/  @P4 LDC.64 R8, c[0x0][0x3b0] ;  /* 0x0000ec00ff084b82 */ /* 0x000e620000000a00 */
[----:B------:R-:W-:-:S02]  /*03c0*/  SEL R4, R5, R4, !P0 ;  /* 0x0000000405047207 */ /* 0x000fc40004000000 */
[----:B---3--:R-:W-:Y:S02]  /*03d0*/  ISETP.GE.U32.AND P0, PT, R19, UR12, PT ;  /* 0x0000000c13007c0c */ /* 0x008fe4000bf06070 */
[----:B------:R-:W-:Y:S02]  /*03e0*/  @!P1 IADD3 R4, PT, PT, -R4, RZ, RZ ;  /* 0x000000ff04049210 */ /* 0x000fe40007ffe1ff */
[----:B------:R-:W-:Y:S02]  /*03f0*/  @P5 IADD3 R7, PT, PT, R7, 0x1, RZ ;  /* 0x0000000107075810 */ /* 0x000fe40007ffe0ff */
[----:B------:R-:W-:Y:S02]  /*0400*/  SEL R40, R11, R4, !P2 ;  /* 0x000000040b287207 */ /* 0x000fe40005000000 */
[----:B------:R-:W-:Y:S02]  /*0410*/  SHF.R.S32.HI R5, RZ, 0x1f, R19 ;  /* 0x0000001fff057819 */ /* 0x000fe40000011413 */
[----:B------:R-:W-:Y:S01]  /*0420*/  ISETP.GE.U32.AND P1, PT, R21, UR12, PT ;  /* 0x0000000c15007c0c */ /* 0x000fe2000bf26070 */
[----:B------:R-:W-:Y:S01]  /*0430*/  IMAD R4, R40, 0xa, RZ ;  /* 0x0000000a28047824 */ /* 0x000fe200078e02ff */
[----:B------:R-:W-:-:S02]  /*0440*/  @!P3 IADD3 R7, PT, PT, -R7, RZ, RZ ;  /* 0x000000ff0707b210 */ /* 0x000fc40007ffe1ff */
[----:B------:R-:W-:Y:S02]  /*0450*/  ISETP.GE.AND.EX P0, PT, R5, UR13, PT, P0 ;  /* 0x0000000d05007c0c */ /* 0x000fe4000bf06300 */
[----:B------:R-:W-:Y:S02]  /*0460*/  ISETP.GE.AND.EX P1, PT, R29, UR13, PT, P1 ;  /* 0x0000000d1d007c0c */ /* 0x000fe4000bf26310 */
[----:B------:R-:W-:Y:S02]  /*0470*/  SEL R7, R11, R7, !P2 ;  /* 0x000000070b077207 */ /* 0x000fe40005000000 */
[C---:B------:R-:W-:Y:S02]  /*0480*/  IADD3 R42, P2, PT, R4.reuse, R3, RZ ;  /* 0x00000003042a7210 */ /* 0x040fe40007f5e0ff */
[----:B------:R-:W-:Y:S02]  /*0490*/  SHF.R.S32.HI R3, RZ, 0x1f, R7 ;  /* 0x0000001fff037819 */ /* 0x000fe40000011407 */
[----:B------:R-:W-:-:S02]  /*04a0*/  LEA.HI.X.SX32 R43, R4, RZ, 0x1, P2 ;  /* 0x000000ff042b7211 */ /* 0x000fc400010f0eff */
[----:B------:R-:W-:Y:S01]  /*04b0*/  ISETP.GE.U32.AND P2, PT, R24, UR12, PT ;  /* 0x0000000c18007c0c */ /* 0x000fe2000bf46070 */
[----:B------:R-:W-:Y:S01]  /*04c0*/  IMAD R4, R3, UR14, RZ ;  /* 0x0000000e03047c24 */ /* 0x000fe2000f8e02ff */
[----:B------:R-:W2:Y:S01]  /*04d0*/  @!P0 LDC.64 R16, c[0x0][0x3f8] ;  /* 0x0000fe00ff108b82 */ /* 0x000ea20000000a00 */
[----:B------:R-:W-:Y:S01]  /*04e0*/  IMAD.WIDE.U32 R42, R7, UR14, R42 ;  /* 0x0000000e072a7c25 */ /* 0x000fe2000f8e002a */
[----:B------:R-:W-:Y:S02]  /*04f0*/  LOP3.LUT R3, R33, 0xffff, RZ, 0xc0, !PT ;  /* 0x0000ffff21037812 */ /* 0x000fe400078ec0ff */
[----:B------:R-:W-:Y:S01]  /*0500*/  ISETP.GE.AND.EX P2, PT, R25, UR13, PT, P2 ;  /* 0x0000000d19007c0c */ /* 0x000fe2000bf46320 */
[----:B------:R-:W-:Y:S01]  /*0510*/  IMAD R45, R7, UR15, R4 ;  /* 0x0000000f072d7c24 */ /* 0x000fe2000f8e0204 */
[----:B------:R-:W-:Y:S01]  /*0520*/  ISETP.GE.U32.AND P3, PT, R27, UR12, PT ;  /* 0x0000000c1b007c0c */ /* 0x000fe2000bf66070 */
[----:B------:R-:W-:Y:S01]  /*0530*/  IMAD R23, R40, 0xa, R3 ;  /* 0x0000000a28177824 */ /* 0x000fe200078e0203 */
[----:B------:R-:W3:Y:S03]  /*0540*/  @!P1 LDC.64 R12, c[0x0][0x3f8] ;  /* 0x0000fe00ff0c9b82 */ /* 0x000ee60000000a00 */
[----:B-1----:R-:W-:-:S05]  /*0550*/  @P4 IMAD.WIDE R8, R23, 0x2, R8 ;  /* 0x0000000217084825 */ /* 0x002fca00078e0208 */
[----:B------:R-:W1:Y:S01]  /*0560*/  LDC.64 R6, c[0x0][0x3b8] ;  /* 0x0000ee00ff067b82 */ /* 0x000e620000000a00 */
[----:B------:R-:W-:Y:S01]  /*0570*/  IADD3 R45, PT, PT, R43, R45, RZ ;  /* 0x0000002d2b2d7210 */ /* 0x000fe20007ffe0ff */
[----:B------:R-:W4:Y:S06]  /*0580*/  @P4 LDG.E.U16 R15, desc[UR6][R8.64] ;  /* 0x00000006080f4981 */ /* 0x000f2c000c1e1500 */
[----:B------:R-:W0:Y:S08]  /*0590*/  @!P0 LDC.64 R10, c[0x0][0x3a0] ;  /* 0x0000e800ff0a8b82 */ /* 0x000e300000000a00 */
[----:B------:R-:W0:Y:S01]  /*05a0*/  @!P0 LDC.64 R38, c[0x0][0x398] ;  /* 0x0000e600ff268b82 */ /* 0x000e220000000a00 */
[----:B--2---:R-:W-:Y:S01]  /*05b0*/  @!P0 IMAD R18, R5, R16, RZ ;  /* 0x0000001005128224 */ /* 0x004fe200078e02ff */
[----:B------:R-:W-:Y:S01]  /*05c0*/  @!P0 MOV R44, R42 ;  /* 0x0000002a002c8202 */ /* 0x000fe20000000f00 */
[----:B------:R2:W4:Y:S01]  /*05d0*/  @P4 LDG.E.U16 R14, desc[UR6][R8.64+0x2] ;  /* 0x00000206080e4981 */ /* 0x000522000c1e1500 */
[----:B---3--:R-:W-:-:S02]  /*05e0*/  @!P1 IMAD R20, R29, R12, RZ ;  /* 0x0000000c1d149224 */ /* 0x008fc400078e02ff */
[----:B------:R-:W-:Y:S02]  /*05f0*/  @!P0 IMAD R29, R19, R17, R18 ;  /* 0x00000011131d8224 */ /* 0x000fe400078e0212 */
[----:B-1----:R-:W-:Y:S01]  /*0600*/  IMAD.WIDE R6, R35, 0x8, R6 ;  /* 0x0000000823067825 */ /* 0x002fe200078e0206 */
[----:B------:R-:W1:Y:S01]  /*0610*/  @!P1 LDC.64 R4, c[0x0][0x3a0] ;  /* 0x0000e800ff049b82 */ /* 0x000e620000000a00 */
[----:B--2---:R-:W-:Y:S02]  /*0620*/  @!P1 MOV R8, R42 ;  /* 0x0000002a00089202 */ /* 0x004fe40000000f00 */
[----:B------:R-:W-:Y:S01]  /*0630*/  @!P1 MOV R9, R45 ;  /* 0x0000002d00099202 */ /* 0x000fe20000000f00 */
[----:B------:R-:W-:Y:S01]  /*0640*/  @!P0 IMAD.WIDE.U32 R16, R19, R16, R44 ;  /* 0x0000001013108225 */ /* 0x000fe200078e002c */
[----:B------:R-:W-:Y:S01]  /*0650*/  ISETP.GE.AND.EX P3, PT, R37, UR13, PT, P3 ;  /* 0x0000000d25007c0c */ /* 0x000fe2000bf66330 */
[----:B------:R-:W2:Y:S02]  /*0660*/  LDG.E.64 R6, desc[UR6][R6.64] ;  /* 0x0000000606067981 */ /* 0x000ea4000c1e1b00 */
[----:B------:R-:W-:-:S02]  /*0670*/  @!P1 IMAD R19, R21, R13, R20 ;  /* 0x0000000d15139224 */ /* 0x000fc400078e0214 */
[----:B------:R-:W-:Y:S02]  /*0680*/  @!P1 IMAD.WIDE.U32 R12, R21, R12, R8 ;  /* 0x0000000c150c9225 */ /* 0x000fe400078e0008 */
[----:B------:R-:W3:Y:S01]  /*0690*/  @!P2 LDC.64 R8, c[0x0][0x3f8] ;  /* 0x0000fe00ff08ab82 */ /* 0x000ee20000000a00 */
[----:B------:R-:W-:Y:S02]  /*06a0*/  @!P0 IADD3 R29, PT, PT, R17, R29, RZ ;  /* 0x0000001d111d8210 */ /* 0x000fe40007ffe0ff */
[----:B------:R-:W-:-:S05]  /*06b0*/  @!P0 SHF.L.U32 R17, R16, 0x1, RZ ;  /* 0x0000000110118819 */ /* 0x000fca00000006ff */
[----:B------:R-:W3:Y:S01]  /*06c0*/  @!P1 LDC.64 R20, c[0x0][0x398] ;  /* 0x0000e600ff149b82 */ /* 0x000ee20000000a00 */
[----:B------:R-:W-:Y:S02]  /*06d0*/  @!P0 SHF.L.U64.HI R16, R16, 0x1, R29 ;  /* 0x0000000110108819 */ /* 0x000fe4000001021d */
[C---:B0-----:R-:W-:Y:S02]  /*06e0*/  @!P0 IADD3 R10, P5, PT, R17.reuse, R10, RZ ;  /* 0x0000000a110a8210 */ /* 0x041fe40007fbe0ff */
[----:B------:R-:W-:Y:S02]  /*06f0*/  @!P0 IADD3 R38, P6, PT, R17, R38, RZ ;  /* 0x0000002611268210 */ /* 0x000fe40007fde0ff */
[C---:B------:R-:W-:Y:S02]  /*0700*/  @!P0 IADD3.X R11, PT, PT, R16.reuse, R11, RZ, P5, !PT ;  /* 0x0000000b100b8210 */ /* 0x040fe40002ffe4ff */
[----:B------:R-:W-:Y:S02]  /*0710*/  @!P0 IADD3.X R39, PT, PT, R16, R39, RZ, P6, !PT ;  /* 0x0000002710278210 */ /* 0x000fe400037fe4ff */
[----:B------:R-:W0:Y:S01]  /*0720*/  @!P3 LDC.64 R16, c[0x0][0x3f8] ;  /* 0x0000fe00ff10bb82 */ /* 0x000e220000000a00 */
[----:B------:R-:W-:-:S02]  /*0730*/  @!P1 IADD3 R19, PT, PT, R13, R19, RZ ;  /* 0x000000130d139210 */ /* 0x000fc40007ffe0ff */
[----:B------:R-:W-:Y:S02]  /*0740*/  CS2R R30, SRZ ;  /* 0x00000000001e7805 */ /* 0x000fe4000001ff00 */
[C---:B------:R-:W-:Y:S02]  /*0750*/  @!P1 SHF.L.U32 R41, R12.reuse, 0x1, RZ ;  /* 0x000000010c299819 */ /* 0x040fe400000006ff */
[----:B------:R-:W-:Y:S02]  /*0760*/  @!P1 SHF.L.U64.HI R22, R12, 0x1, R19 ;  /* 0x000000010c169819 */ /* 0x000fe40000010213 */
[----:B-1----:R-:W-:Y:S01]  /*0770*/  @!P1 IADD3 R12, P5, PT, R41, R4, RZ ;  /* 0x00000004290c9210 */ /* 0x002fe20007fbe0ff */
[----:B------:R-:W1:Y:S01]  /*0780*/  @!P2 LDC.64 R18, c[0x0][0x3a0] ;  /* 0x0000e800ff12ab82 */ /* 0x000e620000000a00 */
[----:B------:R3:W5:Y:S01]  /*0790*/  @!P0 LDG.E R31, desc[UR6][R10.64] ;  /* 0x000000060a1f8981 */ /* 0x000762000c1e1900 */
[----:B------:R-:W-:Y:S02]  /*07a0*/  CS2R R28, SRZ ;  /* 0x00000000001c7805 */ /* 0x000fe4000001ff00 */
[----:B------:R-:W-:Y:S01]  /*07b0*/  @!P1 IADD3.X R13, PT, PT, R22, R5, RZ, P5, !PT ;  /* 0x00000005160d9210 */ /* 0x000fe20002ffe4ff */
[----:B---3--:R-:W-:Y:S01]  /*07c0*/  @!P2 IMAD R25, R25, R8, RZ ;  /* 0x000000081919a224 */ /* 0x008fe200078e02ff */
[----:B------:R-:W5:Y:S01]  /*07d0*/  @!P0 LDG.E R30, desc[UR6][R38.64] ;  /* 0x00000006261e8981 */ /* 0x000f62000c1e1900 */
[----:B------:R-:W-:-:S02]  /*07e0*/  @!P1 IADD3 R20, P0, PT, R41, R20, RZ ;  /* 0x0000001429149210 */ /* 0x000fc40007f1e0ff */
[----:B------:R-:W-:Y:S02]  /*07f0*/  @!P2 MOV R10, R42 ;  /* 0x0000002a000aa202 */ /* 0x000fe40000000f00 */
[----:B------:R-:W-:Y:S01]  /*0800*/  @!P2 MOV R11, R45 ;  /* 0x0000002d000ba202 */ /* 0x000fe20000000f00 */
[C---:B------:R-:W-:Y:S01]  /*0810*/  @!P2 IMAD R41, R24.reuse, R9, R25 ;  /* 0x000000091829a224 */ /* 0x040fe200078e0219 */
[----:B------:R-:W3:Y:S01]  /*0820*/  @!P2 LDC.64 R4, c[0x0][0x398] ;  /* 0x0000e600ff04ab82 */ /* 0x000ee20000000a00 */
[----:B------:R0:W5:Y:S01]  /*0830*/  @!P1 LDG.E R29, desc[UR6][R12.64] ;  /* 0x000000060c1d9981 */ /* 0x000162000c1e1900 */
[----:B------:R-:W-:-:S06]  /*0840*/  @!P2 IMAD.WIDE.U32 R24, R24, R8, R10 ;  /* 0x000000081818a225 */ /* 0x000fcc00078e000a */
[----:B------:R-:W3:Y:S01]  /*0850*/  @!P3 LDC.64 R8, c[0x0][0x3a0] ;  /* 0x0000e800ff08bb82 */ /* 0x000ee20000000a00 */
[----:B------:R-:W-:-:S07]  /*0860*/  @!P2 IADD3 R25, PT, PT, R25, R41, RZ ;  /* 0x000000291919a210 */ /* 0x000fce0007ffe0ff */
[----:B------:R-:W3:Y:S01]  /*0870*/  @!P3 LDC.64 R10, c[0x0][0x398] ;  /* 0x0000e600ff0abb82 */ /* 0x000ee20000000a00 */
[----:B------:R-:W-:-:S07]  /*0880*/  @!P1 IADD3.X R21, PT, PT, R22, R21, RZ, P0, !PT ;  /* 0x0000001516159210 */ /* 0x000fce00007fe4ff */
[----:B0-----:R-:W0:Y:S01]  /*0890*/  LDC.64 R12, c[0x0][0x3a8] ;  /* 0x0000ea00ff0c7b82 */ /* 0x001e220000000a00 */
[----:B------:R-:W-:Y:S01]  /*08a0*/  @!P3 IMAD R26, R37, R16, RZ ;  /* 0x00000010251ab224 */ /* 0x000fe200078e02ff */
[C---:B------:R-:W-:Y:S01]  /*08b0*/  @!P2 SHF.L.U32 R37, R24.reuse, 0x1, RZ ;  /* 0x000000011825a819 */ /* 0x040fe200000006ff */
[----:B------:R-:W5:Y:S01]  /*08c0*/  @!P1 LDG.E R28, desc[UR6][R20.64] ;  /* 0x00000006141c9981 */ /* 0x000f62000c1e1900 */
[----:B------:R-:W-:Y:S02]  /*08d0*/  @!P2 SHF.L.U64.HI R22, R24, 0x1, R25 ;  /* 0x000000011816a819 */ /* 0x000fe40000010219 */
[----:B------:R-:W-:Y:S02]  /*08e0*/  @!P3 MOV R24, R42 ;  /* 0x0000002a0018b202 */ /* 0x000fe40000000f00 */
[----:B------:R-:W-:Y:S01]  /*08f0*/  @!P3 MOV R25, R45 ;  /* 0x0000002d0019b202 */ /* 0x000fe20000000f00 */
[----:B------:R-:W-:Y:S01]  /*0900*/  @!P3 IMAD R17, R27, R17, R26 ;  /* 0x000000111b11b224 */ /* 0x000fe200078e021a */
[----:B-1----:R-:W-:Y:S01]  /*0910*/  @!P2 IADD3 R18, P0, PT, R37, R18, RZ ;  /* 0x000000122512a210 */ /* 0x002fe20007f1e0ff */
[----:B------:R-:W-:-:S03]  /*0920*/  @!P3 IMAD.WIDE.U32 R24, R27, R16, R24 ;  /* 0x000000101b18b225 */ /* 0x000fc600078e0018 */
[----:B------:R-:W-:Y:S02]  /*0930*/  @!P2 IADD3.X R19, PT, PT, R22, R19, RZ, P0, !PT ;  /* 0x000000131613a210 */ /* 0x000fe400007fe4ff */
[----:B------:R-:W-:Y:S02]  /*0940*/  CS2R R26, SRZ ;  /* 0x00000000001a7805 */ /* 0x000fe4000001ff00 */
[----:B------:R-:W-:Y:S02]  /*0950*/  @!P3 IADD3 R25, PT, PT, R25, R17, RZ ;  /* 0x000000111919b210 */ /* 0x000fe40007ffe0ff */
[C---:B------:R-:W-:Y:S02]  /*0960*/  @!P3 SHF.L.U32 R17, R24.reuse, 0x1, RZ ;  /* 0x000000011811b819 */ /* 0x040fe400000006ff */
[----:B------:R1:W5:Y:S01]  /*0970*/  @!P2 LDG.E R27, desc[UR6][R18.64] ;  /* 0x00000006121ba981 */ /* 0x000362000c1e1900 */
[----:B---3--:R-:W-:Y:S02]  /*0980*/  @!P2 IADD3 R16, P0, PT, R37, R4, RZ ;  /* 0x000000042510a210 */ /* 0x008fe40007f1e0ff */
[----:B------:R-:W-:Y:S01]  /*0990*/  @!P3 SHF.L.U64.HI R24, R24, 0x1, R25 ;  /* 0x000000011818b819 */ /* 0x000fe20000010219 */
[----:B0-----:R-:W-:Y:S01]  /*09a0*/  IMAD.WIDE R12, R23, 0x2, R12 ;  /* 0x00000002170c7825 */ /* 0x001fe200078e020c */
[----:B------:R-:W-:-:S02]  /*09b0*/  @!P3 IADD3 R8, P1, PT, R17, R8, RZ ;  /* 0x000000081108b210 */ /* 0x000fc40007f3e0ff */
[----:B------:R-:W-:Y:S02]  /*09c0*/  @!P3 IADD3 R10, P5, PT, R17, R10, RZ ;  /* 0x0000000a110ab210 */ /* 0x000fe40007fbe0ff */
[----:B------:R-:W-:Y:S02]  /*09d0*/  @!P2 IADD3.X R17, PT, PT, R22, R5, RZ, P0, !PT ;  /* 0x000000051611a210 */ /* 0x000fe400007fe4ff */
[----:B------:R-:W-:Y:S02]  /*09e0*/  CS2R R4, SRZ ;  /* 0x0000000000047805 */ /* 0x000fe4000001ff00 */
[C---:B------:R-:W-:Y:S01]  /*09f0*/  @!P3 IADD3.X R9, PT, PT, R24.reuse, R9, RZ, P1, !PT ;  /* 0x000000091809b210 */ /* 0x040fe20000ffe4ff */
[----:B------:R-:W3:Y:S01]  /*0a00*/  LDG.E.U16 R36, desc[UR6][R12.64] ;  /* 0x000000060c247981 */ /* 0x000ee2000c1e1500 */
[----:B------:R-:W-:-:S03]  /*0a10*/  @!P3 IADD3.X R11, PT, PT, R24, R11, RZ, P5, !PT ;  /* 0x0000000b180bb210 */ /* 0x000fc60002ffe4ff */
[----:B------:R-:W3:Y:S04]  /*0a20*/  LDG.E.U16 R19, desc[UR6][R12.64+0x2] ;  /* 0x000002060c137981 */ /* 0x000ee8000c1e1500 */
[----:B------:R0:W5:Y:S04]  /*0a30*/  @!P2 LDG.E R26, desc[UR6][R16.64] ;  /* 0x00000006101aa981 */ /* 0x000168000c1e1900 */
[----:B------:R0:W5:Y:S04]  /*0a40*/  @!P3 LDG.E R4, desc[UR6][R8.64] ;  /* 0x000000060804b981 */ /* 0x000168000c1e1900 */
[----:B------:R0:W5:Y:S01]  /*0a50*/  @!P3 LDG.E R5, desc[UR6][R10.64] ;  /* 0x000000060a05b981 */ /* 0x000162000c1e1900 */
[----:B------:R-:W-:Y:S01]  /*0a60*/  MOV R39, 0x3f800000 ;  /* 0x3f80000000277802 */ /* 0x000fe20000000f00 */
[----:B------:R-:W-:Y:S01]  /*0a70*/  UISETP.NE.AND UP0, UPT, UR4, URZ, UPT ;  /* 0x000000ff0400728c */ /* 0x000fe2000bf05270 */
[----:B------:R-:W-:-:S02]  /*0a80*/  MOV R37, RZ ;  /* 0x000000ff00257202 */ /* 0x000fc40000000f00 */
[----:B------:R-:W-:Y:S01]  /*0a90*/  MOV R38, RZ ;  /* 0x000000ff00267202 */ /* 0x000fe20000000f00 */
[----:B--2---:R-:W-:-:S05]  /*0aa0*/  FFMA.FTZ R7, -R6, R6, R7 ;  /* 0x0000000606077223 */ /* 0x004fca0000010107 */
[----:B------:R-:W-:-:S13]  /*0ab0*/  FSETP.GTU.FTZ.AND P0, PT, R7, RZ, PT ;  /* 0x000000ff0700720b */ /* 0x000fda0003f1c000 */
[----:B-1----:R-:W1:Y:S01]  /*0ac0*/  @P0 LDC R18, c[0x0][0x3c0] ;  /* 0x0000f000ff120b82 */ /* 0x002e620000000800 */
[----:B----4-:R-:W-:Y:S02]  /*0ad0*/  @P4 SHF.L.U32 R37, R15, 0x10, RZ ;  /* 0x000000100f254819 */ /* 0x010fe400000006ff */
[----:B------:R-:W-:Y:S01]  /*0ae0*/  @P4 SHF.L.U32 R38, R14, 0x10, RZ ;  /* 0x000000100e264819 */ /* 0x000fe200000006ff */
[----:B-1----:R-:W-:-:S04]  /*0af0*/  @P0 FADD.FTZ R18, R7, R18 ;  /* 0x0000001207120221 */ /* 0x002fc80000010000 */
[----:B------:R0:W1:Y:S01]  /*0b00*/  @P0 MUFU.RSQ R39, R18 ;  /* 0x0000001200270308 */ /* 0x0000620000001400 */
[----:B---3--:R-:W-:Y:S02]  /*0b10*/  SHF.L.U32 R36, R36, 0x10, RZ ;  /* 0x0000001024247819 */ /* 0x008fe400000006ff */
[----:B------:R-:W-:Y:S01]  /*0b20*/  SHF.L.U32 R7, R19, 0x10, RZ ;  /* 0x0000001013077819 */ /* 0x000fe200000006ff */
[----:B01----:R-:W-:Y:S06]  /*0b30*/  BRA.U UP0, `(.L_x_682) ;  /* 0x0000000500247547 */ /* 0x003fec000b800000 */
[--C-:B-----5:R-:W-:Y:S02]  /*0b40*/  HADD2.F32 R11, -RZ, R31.reuse.H0_H0 ;  /* 0x2000001fff0b7230 */ /* 0x120fe40000004100 */
[----:B------:R-:W-:Y:S02]  /*0b50*/  HADD2.F32 R13, -RZ, R31.H1_H1 ;  /* 0x3000001fff0d7230 */ /* 0x000fe40000004100 */
[--C-:B------:R-:W-:Y:S02]  /*0b60*/  HADD2.F32 R9, -RZ, R30.reuse.H0_H0 ;  /* 0x2000001eff097230 */ /* 0x100fe40000004100 */
[C---:B------:R-:W-:Y:S01]  /*0b70*/  FADD.FTZ R10, -R6.reuse, R11 ;  /* 0x0000000b060a7221 */ /* 0x040fe20000010100 */
[----:B------:R-:W-:Y:S02]  /*0b80*/  HADD2.F32 R8, -RZ, R30.H1_H1 ;  /* 0x3000001eff087230 */ /* 0x000fe40000004100 */
[----:B------:R-:W-:Y:S01]  /*0b90*/  FADD.FTZ R12, -R6, R13 ;  /* 0x0000000d060c7221 */ /* 0x000fe20000010100 */
[----:B------:R-:W-:-:S02]  /*0ba0*/  HADD2.F32 R17, -RZ, R29.H0_H0 ;  /* 0x2000001dff117230 */ /* 0x000fc40000004100 */
[----:B------:R-:W-:Y:S01]  /*0bb0*/  FMUL.FTZ R11, R36, R9 ;  /* 0x00000009240b7220 */ /* 0x000fe20000410000 */
[-C--:B------:R-:W-:Y:S01]  /*0bc0*/  FMUL.FTZ R10, R10, R39.reuse ;  /* 0x000000270a0a7220 */ /* 0x080fe20000410000 */
        /* <DEDUP_REMOVED lines=32> */
[----:B------:R-:W-:Y:S01]  /*0dd0*/  FMUL.FTZ R15, R16, R39 ;  /* 0x00000027100f7220 */ /* 0x000fe20000410000 */
[----:B------:R-:W-:-:S02]  /*0de0*/  HADD2.F32 R12, -RZ, R26.H1_H1 ;  /* 0x3000001aff0c7230 */ /* 0x000fc40000004100 */
[----:B------:R-:W-:Y:S01]  /*0df0*/  FADD.FTZ R16, -R6, R19 ;  /* 0x0000001306107221 */ /* 0x000fe20000010100 */
[----:B------:R-:W-:Y:S01]  /*0e00*/  FADD.FTZ R21, R21, R18 ;  /* 0x0000001215157221 */ /* 0x000fe20000010000 */
[----:B------:R-:W-:Y:S01]  /*0e10*/  FFMA.FTZ R18, R15, R18, R14 ;  /* 0x000000120f127223 */ /* 0x000fe2000001000e */
[--C-:B------:R-:W-:Y:S02]  /*0e20*/  HADD2.F32 R23, -RZ, R4.reuse.H0_H0 ;  /* 0x20000004ff177230 */ /* 0x100fe40000004100 */
[----:B------:R-:W-:Y:S01]  /*0e30*/  FMUL.FTZ R14, R7, R12 ;  /* 0x0000000c070e7220 */ /* 0x000fe20000410000 */
[----:B------:R-:W-:Y:S01]  /*0e40*/  FMUL.FTZ R17, R16, R39 ;  /* 0x0000002710117220 */ /* 0x000fe20000410000 */
[----:B------:R-:W-:Y:S01]  /*0e50*/  FFMA.FTZ R15, R13, R15, R10 ;  /* 0x0000000f0d0f7223 */ /* 0x000fe2000001000a */
[----:B------:R-:W-:Y:S02]  /*0e60*/  HADD2.F32 R16, -RZ, R5.H0_H0 ;  /* 0x20000005ff107230 */ /* 0x000fe40000004100 */
[----:B------:R-:W-:Y:S01]  /*0e70*/  FADD.FTZ R10, R14, R21 ;  /* 0x000000150e0a7221 */ /* 0x000fe20000010000 */
[----:B------:R-:W-:Y:S01]  /*0e80*/  FFMA.FTZ R19, R17, R14, R18 ;  /* 0x0000000e11137223 */ /* 0x000fe20000010012 */
[----:B------:R-:W-:Y:S01]  /*0e90*/  FADD.FTZ R18, -R6, R23 ;  /* 0x0000001706127221 */ /* 0x000fe20000010100 */
[----:B------:R-:W-:-:S02]  /*0ea0*/  HADD2.F32 R21, -RZ, R4.H1_H1 ;  /* 0x30000004ff157230 */ /* 0x000fc40000004100 */
[----:B------:R-:W-:Y:S01]  /*0eb0*/  FMUL.FTZ R23, R36, R16 ;  /* 0x0000001024177220 */ /* 0x000fe20000410000 */
[----:B------:R-:W-:Y:S02]  /*0ec0*/  HADD2.F32 R14, -RZ, R5.H1_H1 ;  /* 0x30000005ff0e7230 */ /* 0x000fe40000004100 */
[----:B------:R-:W-:Y:S01]  /*0ed0*/  FMUL.FTZ R18, R18, R39 ;  /* 0x0000002712127220 */ /* 0x000fe20000410000 */
[----:B------:R-:W-:Y:S01]  /*0ee0*/  FADD.FTZ R9, R9, R13 ;  /* 0x0000000d09097221 */ /* 0x000fe20000010000 */
[----:B------:R-:W-:Y:S01]  /*0ef0*/  FADD.FTZ R20, -R6, R21 ;  /* 0x0000001506147221 */ /* 0x000fe20000010100 */
[----:B------:R-:W-:Y:S01]  /*0f00*/  FADD.FTZ R13, R10, R23 ;  /* 0x000000170a0d7221 */ /* 0x000fe20000010000 */
[----:B------:R-:W-:Y:S01]  /*0f10*/  FFMA.FTZ R22, R18, R23, R19 ;  /* 0x0000001712167223 */ /* 0x000fe20000010013 */
[----:B------:R-:W-:Y:S01]  /*0f20*/  FMUL.FTZ R10, R7, R14 ;  /* 0x0000000e070a7220 */ /* 0x000fe20000410000 */
[----:B------:R-:W-:Y:S01]  /*0f30*/  FMUL.FTZ R19, R20, R39 ;  /* 0x0000002714137220 */ /* 0x000fe20000410000 */
        /* <DEDUP_REMOVED lines=9> */
.L_x_682:
[--C-:B-----5:R-:W-:Y:S02]  /*0fd0*/  HADD2.F32 R9, -RZ, R31.reuse.H0_H0 ;  /* 0x2000001fff097230 */ /* 0x120fe40000004100 */
[----:B------:R-:W-:Y:S02]  /*0fe0*/  HADD2.F32 R11, -RZ, R31.H1_H1 ;  /* 0x3000001fff0b7230 */ /* 0x000fe40000004100 */
[--C-:B------:R-:W-:Y:S02]  /*0ff0*/  HADD2.F32 R13, -RZ, R29.reuse.H0_H0 ;  /* 0x2000001dff0d7230 */ /* 0x100fe40000004100 */
[----:B------:R-:W-:Y:S01]  /*1000*/  FADD.FTZ R8, -R6, R9 ;  /* 0x0000000906087221 */ /* 0x000fe20000010100 */
[--C-:B------:R-:W-:Y:S02]  /*1010*/  HADD2.F32 R24, -RZ, R30.reuse.H0_H0 ;  /* 0x2000001eff187230 */ /* 0x100fe40000004100 */
[----:B------:R-:W-:Y:S02]  /*1020*/  HADD2.F32 R25, -RZ, R30.H1_H1 ;  /* 0x3000001eff197230 */ /* 0x000fe40000004100 */
[----:B------:R-:W-:Y:S01]  /*1030*/  FMUL.FTZ R9, R8, R39 ;  /* 0x0000002708097220 */ /* 0x000fe20000410000 */
[----:B------:R-:W-:Y:S01]  /*1040*/  FADD.FTZ R8, -R6, R11 ;  /* 0x0000000b06087221 */ /* 0x000fe20000010100 */
[----:B------:R-:W-:-:S02]  /*1050*/  HADD2.F32 R11, -RZ, R29.H1_H1 ;  /* 0x3000001dff0b7230 */ /* 0x000fc40000004100 */
[----:B------:R-:W-:Y:S01]  /*1060*/  FADD.FTZ R10, -R6, R13 ;  /* 0x0000000d060a7221 */ /* 0x000fe20000010100 */
[----:B------:R-:W-:Y:S01]  /*1070*/  FFMA.FTZ R12, R36, R9, R37 ;  /* 0x00000009240c7223 */ /* 0x000fe20000010025 */
        /* <DEDUP_REMOVED lines=31> */
[----:B------:R-:W-:Y:S02]  /*1270*/  HADD2.F32 R13, -RZ, R28.H0_H0 ;  /* 0x2000001cff0d7230 */ /* 0x000fe40000004100 */
[----:B------:R-:W-:Y:S01]  /*1280*/  FMUL.FTZ R14, R25, R14 ;  /* 0x0000000e190e7220 */ /* 0x000fe20000410000 */
[----:B------:R-:W-:Y:S01]  /*1290*/  FFMA.FTZ R15, R15, R12, 1 ;  /* 0x3f8000000f0f7423 */ /* 0x000fe2000001000c */
[----:B------:R-:W-:Y:S02]  /*12a0*/  HADD2.F32 R21, -RZ, R27.H1_H1 ;  /* 0x3000001bff157230 */ /* 0x000fe40000004100 */
[----:B0-----:R-:W-:Y:S01]  /*12b0*/  FADD.FTZ R12, -R18, 1 ;  /* 0x3f800000120c7421 */ /* 0x001fe20000010100 */
[----:B------:R-:W-:-:S02]  /*12c0*/  FMUL.FTZ R18, R13, R18 ;  /* 0x000000120d127220 */ /* 0x000fc40000410000 */
[----:B------:R-:W-:Y:S01]  /*12d0*/  FADD.FTZ R13, -R6, R21 ;  /* 0x00000015060d7221 */ /* 0x000fe20000010100 */
[----:B------:R-:W-:Y:S01]  /*12e0*/  FMUL.FTZ R14, R14, R15 ;  /* 0x0000000f0e0e7220 */ /* 0x000fe20000410000 */
[----:B------:R-:W-:Y:S01]  /*12f0*/  FFMA.FTZ R23, R23, R12, 1 ;  /* 0x3f80000017177423 */ /* 0x000fe2000001000c */
[-C--:B------:R-:W-:Y:S01]  /*1300*/  FMUL.FTZ R12, R16, R39.reuse ;  /* 0x00000027100c7220 */ /* 0x080fe20000410000 */
[----:B------:R-:W-:Y:S01]  /*1310*/  FMUL.FTZ R13, R13, R39 ;  /* 0x000000270d0d7220 */ /* 0x000fe20000410000 */
[----:B-1----:R-:W-:Y:S02]  /*1320*/  FADD.FTZ R20, -R17, 1 ;  /* 0x3f80000011147421 */ /* 0x002fe40000010100 */
[----:B------:R-:W-:Y:S01]  /*1330*/  FFMA.FTZ R16, R36, R12, R37 ;  /* 0x0000000c24107223 */ /* 0x000fe20000010025 */
[----:B------:R-:W-:Y:S01]  /*1340*/  FMUL.FTZ R22, R22, R17 ;  /* 0x0000001116167220 */ /* 0x000fe20000410000 */
[----:B------:R-:W-:Y:S01]  /*1350*/  FFMA.FTZ R17, R7, R13, R38 ;  /* 0x0000000d07117223 */ /* 0x000fe20000010026 */
[----:B------:R-:W-:Y:S01]  /*1360*/  FFMA.FTZ R19, R19, R20, 1 ;  /* 0x3f80000013137423 */ /* 0x000fe20000010014 */
[----:B------:R-:W-:Y:S01]  /*1370*/  FMUL.FTZ R25, R16, -1.4426950216293334961 ;  /* 0xbfb8aa3b10197820 */ /* 0x000fe20000410000 */
[----:B------:R-:W-:Y:S01]  /*1380*/  FMUL.FTZ R23, R18, R23 ;  /* 0x0000001712177220 */ /* 0x000fe20000410000 */
[----:B------:R-:W-:Y:S01]  /*1390*/  FMUL.FTZ R41, R17, -1.4426950216293334961 ;  /* 0xbfb8aa3b11297820 */ /* 0x000fe20000410000 */
[----:B------:R-:W-:Y:S01]  /*13a0*/  FMUL.FTZ R15, R22, R19 ;  /* 0x00000013160f7220 */ /* 0x000fe20000410000 */
[----:B------:R-:W-:-:S02]  /*13b0*/  HADD2.F32 R22, -RZ, R26.H1_H1 ;  /* 0x3000001aff167230 */ /* 0x000fc40000004100 */
[----:B------:R-:W0:Y:S04]  /*13c0*/  MUFU.EX2 R25, R25 ;  /* 0x0000001900197308 */ /* 0x000e280000000800 */
[----:B------:R-:W1:Y:S01]  /*13d0*/  MUFU.EX2 R41, R41 ;  /* 0x0000002900297308 */ /* 0x000e620000000800 */
[----:B0-----:R-:W-:Y:S01]  /*13e0*/  FADD.FTZ R20, R25, 1 ;  /* 0x3f80000019147421 */ /* 0x001fe20000010000 */
[----:B------:R-:W-:Y:S02]  /*13f0*/  HADD2.F32 R25, -RZ, R26.H0_H0 ;  /* 0x2000001aff197230 */ /* 0x000fe40000004100 */
[----:B-1----:R-:W-:-:S03]  /*1400*/  FADD.FTZ R21, R41, 1 ;  /* 0x3f80000029157421 */ /* 0x002fc60000010000 */
[----:B------:R-:W0:Y:S08]  /*1410*/  MUFU.RCP R20, R20 ;  /* 0x0000001400147308 */ /* 0x000e300000001000 */
[----:B------:R-:W1:Y:S01]  /*1420*/  MUFU.RCP R21, R21 ;  /* 0x0000001500157308 */ /* 0x000e620000001000 */
[----:B0-----:R-:W-:-:S04]  /*1430*/  FADD.FTZ R19, -R20, 1 ;  /* 0x3f80000014137421 */ /* 0x001fc80000010100 */
[----:B------:R-:W-:Y:S01]  /*1440*/  FFMA.FTZ R16, R16, R19, 1 ;  /* 0x3f80000010107423 */ /* 0x000fe20000010013 */
[----:B------:R-:W-:Y:S01]  /*1450*/  FMUL.FTZ R19, R25, R20 ;  /* 0x0000001419137220 */ /* 0x000fe20000410000 */
[----:B-1----:R-:W-:Y:S01]  /*1460*/  FADD.FTZ R18, -R21, 1 ;  /* 0x3f80000015127421 */ /* 0x002fe20000010100 */
[----:B------:R-:W-:-:S03]  /*1470*/  FMUL.FTZ R21, R22, R21 ;  /* 0x0000001516157220 */ /* 0x000fc60000410000 */
[----:B------:R-:W-:Y:S01]  /*1480*/  FFMA.FTZ R20, R17, R18, 1 ;  /* 0x3f80000011147423 */ /* 0x000fe20000010012 */
[----:B------:R-:W-:Y:S01]  /*1490*/  FMUL.FTZ R17, R19, R16 ;  /* 0x0000001013117220 */ /* 0x000fe20000410000 */
[----:B------:R-:W-:Y:S02]  /*14a0*/  HADD2.F32 R19, -RZ, R4.H0_H0 ;  /* 0x20000004ff137230 */ /* 0x000fe40000004100 */
[----:B------:R-:W-:Y:S01]  /*14b0*/  FMUL.FTZ R18, R36, R24 ;  /* 0x0000001824127220 */ /* 0x000fe20000410000 */
[----:B------:R-:W-:Y:S02]  /*14c0*/  FMUL.FTZ R16, R21, R20 ;  /* 0x0000001415107220 */ /* 0x000fe40000410000 */
[----:B------:R-:W-:Y:S01]  /*14d0*/  FADD.FTZ R20, -R6, R19 ;  /* 0x0000001306147221 */ /* 0x000fe20000010100 */
[----:B------:R-:W-:Y:S01]  /*14e0*/  FFMA.FTZ R21, R9, R18, RZ ;  /* 0x0000001209157223 */ /* 0x000fe200000100ff */
[----:B------:R-:W-:Y:S01]  /*14f0*/  FADD.FTZ R22, RZ, R18 ;  /* 0x00000012ff167221 */ /* 0x000fe20000010000 */
[----:B------:R-:W-:Y:S01]  /*1500*/  FMUL.FTZ R19, R7, R14 ;  /* 0x0000000e07137220 */ /* 0x000fe20000410000 */
[----:B------:R-:W-:Y:S01]  /*1510*/  FMUL.FTZ R18, R20, R39 ;  /* 0x0000002714127220 */ /* 0x000fe20000410000 */
[----:B------:R-:W-:Y:S01]  /*1520*/  FFMA.FTZ R9, R9, R24, RZ ;  /* 0x0000001809097223 */ /* 0x000fe200000100ff */
[----:B------:R-:W-:Y:S01]  /*1530*/  FADD.FTZ R24, RZ, R24 ;  /* 0x00000018ff187221 */ /* 0x000fe20000010000 */
[----:B------:R-:W-:Y:S01]  /*1540*/  FFMA.FTZ R20, R8, R19, R21 ;  /* 0x0000001308147223 */ /* 0x000fe20000010015 */
[----:B------:R-:W-:Y:S01]  /*1550*/  FFMA.FTZ R21, R36, R18, R37 ;  /* 0x0000001224157223 */ /* 0x000fe20000010025 */
[----:B------:R-:W-:Y:S01]  /*1560*/  FADD.FTZ R19, R19, R22 ;  /* 0x0000001613137221 */ /* 0x000fe20000010000 */
[----:B------:R-:W-:Y:S01]  /*1570*/  FADD.FTZ R24, R24, R23 ;  /* 0x0000001718187221 */ /* 0x000fe20000010000 */
[-C--:B------:R-:W-:Y:S01]  /*1580*/  FFMA.FTZ R9, R11, R23.reuse, R9 ;  /* 0x000000170b097223 */ /* 0x080fe20000010009 */
[----:B------:R-:W-:Y:S01]  /*1590*/  FMUL.FTZ R41, R21, -1.4426950216293334961 ;  /* 0xbfb8aa3b15297820 */ /* 0x000fe20000410000 */
[----:B------:R-:W-:Y:S01]  /*15a0*/  FMUL.FTZ R23, R36, R23 ;  /* 0x0000001724177220 */ /* 0x000fe20000410000 */
[----:B------:R-:W-:Y:S01]  /*15b0*/  FADD.FTZ R24, R24, R17 ;  /* 0x0000001118187221 */ /* 0x000fe20000010000 */
[----:B------:R-:W-:-:S02]  /*15c0*/  FFMA.FTZ R9, R12, R17, R9 ;  /* 0x000000110c097223 */ /* 0x000fc40000010009 */
[----:B------:R-:W-:Y:S01]  /*15d0*/  FFMA.FTZ R25, R11, R23, R20 ;  /* 0x000000170b197223 */ /* 0x000fe20000010014 */
[----:B------:R-:W0:Y:S01]  /*15e0*/  MUFU.EX2 R41, R41 ;  /* 0x0000002900297308 */ /* 0x000e220000000800 */
[----:B------:R-:W-:Y:S02]  /*15f0*/  HADD2.F32 R11, -RZ, R5.H0_H0 ;  /* 0x20000005ff0b7230 */ /* 0x000fe40000004100 */
[----:B------:R-:W-:Y:S01]  /*1600*/  FADD.FTZ R19, R19, R23 ;  /* 0x0000001713137221 */ /* 0x000fe20000010000 */
[----:B0-----:R-:W-:Y:S01]  /*1610*/  FADD.FTZ R22, R41, 1 ;  /* 0x3f80000029167421 */ /* 0x001fe20000010000 */
[----:B------:R-:W-:Y:S01]  /*1620*/  FFMA.FTZ R41, R8, R14, RZ ;  /* 0x0000000e08297223 */ /* 0x000fe200000100ff */
[----:B------:R-:W-:-:S03]  /*1630*/  FADD.FTZ R14, RZ, R14 ;  /* 0x0000000eff0e7221 */ /* 0x000fc60000010000 */
[-C--:B------:R-:W-:Y:S01]  /*1640*/  FFMA.FTZ R8, R10, R15.reuse, R41 ;  /* 0x0000000f0a087223 */ /* 0x080fe20000010029 */
[----:B------:R-:W0:Y:S01]  /*1650*/  MUFU.RCP R22, R22 ;  /* 0x0000001600167308 */ /* 0x000e220000001000 */
[----:B------:R-:W-:Y:S01]  /*1660*/  FADD.FTZ R23, R14, R15 ;  /* 0x0000000f0e177221 */ /* 0x000fe20000010000 */
[----:B------:R-:W-:Y:S01]  /*1670*/  FMUL.FTZ R15, R7, R15 ;  /* 0x0000000f070f7220 */ /* 0x000fe20000410000 */
[----:B------:R-:W-:Y:S02]  /*1680*/  HADD2.F32 R41, -RZ, R5.H1_H1 ;  /* 0x30000005ff297230 */ /* 0x000fe40000004100 */
[----:B------:R-:W-:Y:S01]  /*1690*/  FADD.FTZ R23, R23, R16 ;  /* 0x0000001017177221 */ /* 0x000fe20000010000 */
[----:B------:R-:W-:Y:S01]  /*16a0*/  FFMA.FTZ R25, R10, R15, R25 ;  /* 0x0000000f0a197223 */ /* 0x000fe20000010019 */
[----:B------:R-:W-:Y:S01]  /*16b0*/  FADD.FTZ R19, R15, R19 ;  /* 0x000000130f137221 */ /* 0x000fe20000010000 */
[----:B------:R-:W-:-:S04]  /*16c0*/  FMUL.FTZ R10, R36, R17 ;  /* 0x00000011240a7220 */ /* 0x000fc80000410000 */
[----:B------:R-:W-:Y:S01]  /*16d0*/  FADD.FTZ R19, R19, R10 ;  /* 0x0000000a13137221 */ /* 0x000fe20000010000 */
[----:B0-----:R-:W-:Y:S01]  /*16e0*/  FADD.FTZ R20, -R22, 1 ;  /* 0x3f80000016147421 */ /* 0x001fe20000010100 */
[----:B------:R-:W-:-:S03]  /*16f0*/  FMUL.FTZ R11, R11, R22 ;  /* 0x000000160b0b7220 */ /* 0x000fc60000410000 */
[----:B------:R-:W-:Y:S01]  /*1700*/  FFMA.FTZ R20, R21, R20, 1 ;  /* 0x3f80000015147423 */ /* 0x000fe20000010014 */
[----:B------:R-:W-:-:S05]  /*1710*/  HADD2.F32 R21, -RZ, R4.H1_H1 ;  /* 0x30000004ff157230 */ /* 0x000fca0000004100 */
[----:B------:R-:W-:Y:S01]  /*1720*/  FADD.FTZ R22, -R6, R21 ;  /* 0x0000001506167221 */ /* 0x000fe20000010100 */
[----:B------:R-:W-:-:S03]  /*1730*/  FMUL.FTZ R21, R11, R20 ;  /* 0x000000140b157220 */ /* 0x000fc60000410000 */
[----:B------:R-:W-:-:S04]  /*1740*/  FMUL.FTZ R11, R22, R39 ;  /* 0x00000027160b7220 */ /* 0x000fc80000410000 */
[----:B------:R-:W-:-:S04]  /*1750*/  FFMA.FTZ R22, R7, R11, R38 ;  /* 0x0000000b07167223 */ /* 0x000fc80000010026 */
[----:B------:R-:W-:-:S06]  /*1760*/  FMUL.FTZ R20, R22, -1.4426950216293334961 ;  /* 0xbfb8aa3b16147820 */ /* 0x000fcc0000410000 */
[----:B------:R-:W0:Y:S02]  /*1770*/  MUFU.EX2 R20, R20 ;  /* 0x0000001400147308 */ /* 0x000e240000000800 */
[----:B0-----:R-:W-:-:S06]  /*1780*/  FADD.FTZ R20, R20, 1 ;  /* 0x3f80000014147421 */ /* 0x001fcc0000010000 */
[----:B------:R-:W0:Y:S02]  /*1790*/  MUFU.RCP R20, R20 ;  /* 0x0000001400147308 */ /* 0x000e240000001000 */
[----:B0-----:R-:W-:Y:S01]  /*17a0*/  FMUL.FTZ R14, R41, R20 ;  /* 0x00000014290e7220 */ /* 0x001fe20000410000 */
[----:B------:R-:W-:Y:S01]  /*17b0*/  FADD.FTZ R41, -R20, 1 ;  /* 0x3f80000014297421 */ /* 0x000fe20000010100 */
[----:B------:R-:W-:Y:S01]  /*17c0*/  FFMA.FTZ R20, R12, R10, R25 ;  /* 0x0000000a0c147223 */ /* 0x000fe20000010019 */
[----:B------:R-:W-:Y:S02]  /*17d0*/  FMUL.FTZ R10, R7, R16 ;  /* 0x00000010070a7220 */ /* 0x000fe40000410000 */
[----:B------:R-:W-:Y:S02]  /*17e0*/  FFMA.FTZ R41, R22, R41, 1 ;  /* 0x3f80000016297423 */ /* 0x000fe40000010029 */
[C---:B------:R-:W-:Y:S01]  /*17f0*/  FFMA.FTZ R15, R13.reuse, R10, R20 ;  /* 0x0000000a0d0f7223 */ /* 0x040fe20000010014 */
[----:B------:R-:W-:Y:S01]  /*1800*/  FADD.FTZ R19, R10, R19 ;  /* 0x000000130a137221 */ /* 0x000fe20000010000 */
[----:B------:R-:W-:Y:S01]  /*1810*/  FMUL.FTZ R14, R14, R41 ;  /* 0x000000290e0e7220 */ /* 0x000fe20000410000 */
[-C--:B------:R-:W-:Y:S01]  /*1820*/  FMUL.FTZ R10, R36, R21.reuse ;  /* 0x00000015240a7220 */ /* 0x080fe20000410000 */
[----:B------:R-:W-:Y:S01]  /*1830*/  FFMA.FTZ R20, R13, R16, R8 ;  /* 0x000000100d147223 */ /* 0x000fe20000010008 */
[C---:B------:R-:W-:Y:S01]  /*1840*/  FFMA.FTZ R8, R18.reuse, R21, R9 ;  /* 0x0000001512087223 */ /* 0x040fe20000010009 */
[----:B------:R-:W-:Y:S01]  /*1850*/  FMUL.FTZ R22, R7, R14 ;  /* 0x0000000e07167220 */ /* 0x000fe20000410000 */
[----:B------:R-:W-:Y:S01]  /*1860*/  FFMA.FTZ R12, R18, R10, R15 ;  /* 0x0000000a120c7223 */ /* 0x000fe2000001000f */
[----:B------:R-:W-:Y:S01]  /*1870*/  FADD.FTZ R19, R19, R10 ;  /* 0x0000000a13137221 */ /* 0x000fe20000010000 */
[C---:B------:R-:W-:Y:S01]  /*1880*/  FFMA.FTZ R9, R11.reuse, R14, R20 ;  /* 0x0000000e0b097223 */ /* 0x040fe20000010014 */
[----:B------:R-:W-:Y:S01]  /*1890*/  FADD.FTZ R10, R24, R21 ;  /* 0x00000015180a7221 */ /* 0x000fe20000010000 */
[----:B------:R-:W-:Y:S01]  /*18a0*/  FFMA.FTZ R12, R11, R22, R12 ;  /* 0x000000160b0c7223 */ /* 0x000fe2000001000c */
[----:B------:R-:W-:Y:S01]  /*18b0*/  FADD.FTZ R13, R22, R19 ;  /* 0x00000013160d7221 */ /* 0x000fe20000010000 */
[----:B------:R-:W-:-:S07]  /*18c0*/  FADD.FTZ R11, R23, R14 ;  /* 0x0000000e170b7221 */ /* 0x000fce0000010000 */
.L_x_683:
        /* <DEDUP_REMOVED lines=45> */
.L_x_685:
[----:B------:R-:W-:Y:S05]  /*1ba0*/  BSYNC.RECONVERGENT B0 ;  /* 0x0000000000007941 */ /* 0x000fea0003800200 */
.L_x_684:
        /* <DEDUP_REMOVED lines=52> */
.L_x_687:
[----:B------:R-:W-:Y:S05]  /*1ef0*/  BSYNC.RECONVERGENT B0 ;  /* 0x0000000000007941 */ /* 0x000fea0003800200 */
.L_x_686:
        /* <DEDUP_REMOVED lines=40> */
.L_x_690:
        /* <DEDUP_REMOVED lines=205> */
.L_x_689:
[----:B------:R-:W-:Y:S05]  /*2e50*/  BSYNC.RECONVERGENT B0 ;  /* 0x0000000000007941 */ /* 0x000fea0003800200 */
.L_x_688:
        /* <DEDUP_REMOVED lines=31> */
.L_x_692:
[----:B------:R-:W-:Y:S05]  /*3050*/  BSYNC.RECONVERGENT B0 ;  /* 0x0000000000007941 */ /* 0x000fea0003800200 */
.L_x_691:
        /* <DEDUP_REMOVED lines=14> */
[----:B------:R-:W-:Y:S01]  /*3140*/  IMAD R13, R20, UR9, R19 ;  /* 0x00000009140d7c24 */ /* 0x000fe2000f8e0213 */
[----:B-1----:R-:W-:-:S04]  /*3150*/  SEL R15, R18, RZ, !P1 ;  /* 0x000000ff120f7207 */ /* 0x002fc80004800000 */
        /* <DEDUP_REMOVED lines=10> */
.L_x_695:
[----:B0-----:R-:W3:Y:S04]  /*3200*/  LDG.E.STRONG.GPU R10, desc[UR6][R8.64] ;  /* 0x00000006080a7981 */ /* 0x001ee8000c1ef900 */
[----:B---3--:R-:W-:Y:S01]  /*3210*/  CCTL.IVALL ;  /* 0x00000000ff00798f */ /* 0x008fe20002000000 */
[----:B------:R-:W-:Y:S05]  /*3220*/  YIELD ;  /* 0x0000000000007946 */ /* 0x000fea0003800000 */
[----:B------:R-:W-:-:S13]  /*3230*/  ISETP.NE.AND P1, PT, R10, R15, PT ;  /* 0x0000000f0a00720c */ /* 0x000fda0003f25270 */
[----:B------:R-:W-:Y:S05]  /*3240*/  @P1 BRA `(.L_x_695) ;  /* 0xfffffffc00ec1947 */ /* 0x000fea000383ffff */
.L_x_694:
[----:B------:R-:W-:Y:S05]  /*3250*/  WARPSYNC.ALL ;  /* 0x0000000000007948 */ /* 0x000fea0003800000 */
[----:B------:R-:W-:Y:S01]  /*3260*/  BAR.SYNC.DEFER_BLOCKING 0x0 ;  /* 0x0000000000007b1d */ /* 0x000fe20000010000 */
[----:B------:R-:W-:-:S05]  /*3270*/  HFMA2 R21, -RZ, RZ, 0, 0 ;  /* 0x00000000ff157431 */ /* 0x000fca00000001ff */
[----:B------:R-:W-:Y:S05]  /*3280*/  @!P2 BRA `(.L_x_696) ;  /* 0x0000000000f4a947 */ /* 0x000fea0003800000 */
[----:B------:R-:W-:Y:S02]  /*3290*/  MOV R22, RZ ;  /* 0x000000ff00167202 */ /* 0x000fe40000000f00 */
[----:B------:R-:W-:-:S07]  /*32a0*/  LOP3.LUT R21, R18, 0x7ffffff8, RZ, 0xc0, !PT ;  /* 0x7ffffff812157812 */ /* 0x000fce00078ec0ff */
.L_x_697:
        /* <DEDUP_REMOVED lines=22> */
[----:B------:R-:W-:Y:S01]  /*3410*/  @!P3 FADD.FTZ R25, R25, R11 ;  /* 0x0000000b1919b221 */ /* 0x000fe20000010000 */
[----:B------:R-:W-:Y:S02]  /*3420*/  IADD3 R11, PT, PT, R22, 0x4, RZ ;  /* 0x00000004160b7810 */ /* 0x000fe40007ffe0ff */
[----:B---3--:R-:W-:Y:S01]  /*3430*/  @!P4 FADD.FTZ R24, R24, R12 ;  /* 0x0000000c1818c221 */ /* 0x008fe20000010000 */
[----:B------:R-:W-:Y:S01]  /*3440*/  @!P4 FADD.FTZ R25, R25, R13 ;  /* 0x0000000d1919c221 */ /* 0x000fe20000010000 */
[C---:B------:R-:W-:Y:S02]  /*3450*/  IADD3 R13, PT, PT, R22.reuse, 0x5, RZ ;  /* 0x00000005160d7810 */ /* 0x040fe40007ffe0ff */
        /* <DEDUP_REMOVED lines=10> */
[-C--:B------:R-:W-:Y:S02]  /*3500*/  @!P3 IMAD R15, R12, R20.reuse, R19 ;  /* 0x000000140c0fb224 */ /* 0x080fe400078e0213 */
[--C-:B------:R-:W-:Y:S01]  /*3510*/  @!P5 IMAD.WIDE.U32 R12, R13, 0x8, R40.reuse ;  /* 0x000000080d0cd825 */ /* 0x100fe200078e0028 */
[----:B------:R-:W2:Y:S03]  /*3520*/  @!P4 LDG.E.64 R10, desc[UR6][R10.64] ;  /* 0x000000060a0ac981 */ /* 0x000ea6000c1e1b00 */
[----:B------:R-:W-:Y:S02]  /*3530*/  @!P3 IMAD.WIDE.U32 R14, R15, 0x8, R40 ;  /* 0x000000080f0eb825 */ /* 0x000fe400078e0028 */
[----:B------:R-:W3:Y:S02]  /*3540*/  @!P5 LDG.E.64 R12, desc[UR6][R12.64] ;  /* 0x000000060c0cd981 */ /* 0x000ee4000c1e1b00 */
[----:B------:R-:W-:-:S02]  /*3550*/  @!P1 IMAD R17, R17, R20, R19 ;  /* 0x0000001411119224 */ /* 0x000fc400078e0213 */
[----:B------:R-:W4:Y:S02]  /*3560*/  @!P3 LDG.E.64 R14, desc[UR6][R14.64] ;  /* 0x000000060e0eb981 */ /* 0x000f24000c1e1b00 */
[----:B------:R-:W-:-:S06]  /*3570*/  @!P1 IMAD.WIDE.U32 R16, R17, 0x8, R40 ;  /* 0x0000000811109825 */ /* 0x000fcc00078e0028 */
[----:B------:R-:W4:Y:S01]  /*3580*/  @!P1 LDG.E.64 R16, desc[UR6][R16.64] ;  /* 0x0000000610109981 */ /* 0x000f22000c1e1b00 */
[----:B------:R-:W-:Y:S01]  /*3590*/  IADD3 R22, PT, PT, R22, 0x8, RZ ;  /* 0x0000000816167810 */ /* 0x000fe20007ffe0ff */
[----:B-----5:R-:W-:Y:S01]  /*35a0*/  @!P2 FADD.FTZ R24, R24, R8 ;  /* 0x000000081818a221 */ /* 0x020fe20000010000 */
[----:B------:R-:W-:Y:S02]  /*35b0*/  @!P2 FADD.FTZ R25, R25, R9 ;  /* 0x000000091919a221 */ /* 0x000fe40000010000 */
[----:B------:R-:W-:Y:S01]  /*35c0*/  ISETP.NE.AND P2, PT, R22, R21, PT ;  /* 0x000000151600720c */ /* 0x000fe20003f45270 */
[----:B--2---:R-:W-:Y:S01]  /*35d0*/  @!P4 FADD.FTZ R24, R24, R10 ;  /* 0x0000000a1818c221 */ /* 0x004fe20000010000 */
[----:B------:R-:W-:-:S03]  /*35e0*/  @!P4 FADD.FTZ R25, R25, R11 ;  /* 0x0000000b1919c221 */ /* 0x000fc60000010000 */
[----:B---3--:R-:W-:Y:S01]  /*35f0*/  @!P5 FADD.FTZ R24, R24, R12 ;  /* 0x0000000c1818d221 */ /* 0x008fe20000010000 */
[----:B------:R-:W-:-:S03]  /*3600*/  @!P5 FADD.FTZ R25, R25, R13 ;  /* 0x0000000d1919d221 */ /* 0x000fc60000010000 */
[----:B----4-:R-:W-:Y:S01]  /*3610*/  @!P3 FADD.FTZ R24, R24, R14 ;  /* 0x0000000e1818b221 */ /* 0x010fe20000010000 */
[----:B------:R-:W-:-:S03]  /*3620*/  @!P3 FADD.FTZ R25, R25, R15 ;  /* 0x0000000f1919b221 */ /* 0x000fc60000010000 */
[----:B------:R-:W-:Y:S01]  /*3630*/  @!P1 FADD.FTZ R24, R24, R16 ;  /* 0x0000001018189221 */ /* 0x000fe20000010000 */
[----:B------:R-:W-:Y:S01]  /*3640*/  @!P1 FADD.FTZ R25, R25, R17 ;  /* 0x0000001119199221 */ /* 0x000fe20000010000 */
[----:B------:R-:W-:Y:S06]  /*3650*/  @P2 BRA `(.L_x_697) ;  /* 0xfffffffc00142947 */ /* 0x000fec000383ffff */
.L_x_696:
        /* <DEDUP_REMOVED lines=35> */
.L_x_698:
        /* <DEDUP_REMOVED lines=22> */
.L_x_699:
        /* <DEDUP_REMOVED lines=9> */
.L_x_700:
[----:B------:R-:W-:Y:S05]  /*3a80*/  BSYNC.RECONVERGENT B0 ;  /* 0x0000000000007941 */ /* 0x000fea0003800200 */
.L_x_693:
[----:B------:R-:W5:Y:S01]  /*3a90*/  S2UR UR5, SR_CgaCtaId ;  /* 0x00000000000579c3 */ /* 0x000f620000008800 */
[----:B------:R-:W-:Y:S01]  /*3aa0*/  ISETP.NE.AND P0, PT, R0, RZ, PT ;  /* 0x000000ff0000720c */ /* 0x000fe20003f05270 */
[----:B------:R-:W-:Y:S01]  /*3ab0*/  UMOV UR4, 0x400 ;  /* 0x0000040000047882 */ /* 0x000fe20000000000 */
[--C-:B----4-:R-:W-:Y:S02]  /*3ac0*/  HADD2.F32 R13, -RZ, R31.reuse.H0_H0 ;  /* 0x2000001fff0d7230 */ /* 0x110fe40000004100 */
[----:B------:R-:W-:-:S03]  /*3ad0*/  HADD2.F32 R31, -RZ, R31.H1_H1 ;  /* 0x3000001fff1f7230 */ /* 0x000fc60000004100 */
[----:B-1----:R-:W1:Y:S01]  /*3ae0*/  LDC R15, c[0x0][0x41c] ;  /* 0x00010700ff0f7b82 */ /* 0x002e620000000800 */
[C---:B------:R-:W-:Y:S01]  /*3af0*/  FADD.FTZ R10, -R6.reuse, R13 ;  /* 0x0000000d060a7221 */ /* 0x040fe20000010100 */
[----:B---3--:R-:W-:-:S03]  /*3b00*/  FADD.FTZ R12, -R6, R31 ;  /* 0x0000001f060c7221 */ /* 0x008fc60000010100 */
[-C--:B------:R-:W-:Y:S01]  /*3b10*/  FMUL.FTZ R10, R10, R39.reuse ;  /* 0x000000270a0a7220 */ /* 0x080fe20000410000 */
[----:B------:R-:W-:Y:S01]  /*3b20*/  FMUL.FTZ R17, R12, R39 ;  /* 0x000000270c117220 */ /* 0x000fe20000410000 */
        /* <DEDUP_REMOVED lines=9> */
[--C-:B------:R-:W-:Y:S02]  /*3bc0*/  HADD2.F32 R9, -RZ, R30.reuse.H0_H0 ;  /* 0x2000001eff097230 */ /* 0x100fe40000004100 */
[----:B------:R-:W-:Y:S01]  /*3bd0*/  HADD2.F32 R8, -RZ, R30.H1_H1 ;  /* 0x3000001eff087230 */ /* 0x000fe20000004100 */
[----:B-1----:R-:W-:Y:S06]  /*3be0*/  BRA.U !UP0, `(.L_x_701) ;  /* 0x0000000108487547 */ /* 0x002fec000b800000 */
        /* <DEDUP_REMOVED lines=18> */
.L_x_701:
[----:B------:R-:W1:Y:S01]  /*3d10*/  S2UR UR4, SR_CTAID.X ;  /* 0x00000000000479c3 */ /* 0x000e620000002500 */
[----:B------:R-:W3:Y:S01]  /*3d20*/  LDCU.64 UR8, c[0x0][0x400] ;  /* 0x00008000ff0877ac */ /* 0x000ee20008000a00 */
[--C-:B------:R-:W-:Y:S02]  /*3d30*/  HADD2.F32 R19, -RZ, R27.reuse.H0_H0 ;  /* 0x2000001bff137230 */ /* 0x100fe40000004100 */
        /* <DEDUP_REMOVED lines=20> */
[----:B0-----:R-:W-:Y:S01]  /*3e80*/  FFMA.FTZ R25, R11, R22, R20 ;  /* 0x000000160b197223 */ /* 0x001fe20000010014 */
[----:B-1----:R-:W-:-:S02]  /*3e90*/  IMAD R27, R15, UR4, R34 ;  /* 0x000000040f1b7c24 */ /* 0x002fc4000f8e0222 */
[C-C-:B------:R-:W-:Y:S01]  /*3ea0*/  FFMA.FTZ R30, R11.reuse, R23, R20.reuse ;  /* 0x000000170b1e7223 */ /* 0x140fe20000010014 */
[C-C-:B------:R-:W-:Y:S01]  /*3eb0*/  FFMA.FTZ R17, R11.reuse, R13, R20.reuse ;  /* 0x0000000d0b117223 */ /* 0x140fe20000010014 */
[C-C-:B------:R-:W-:Y:S01]  /*3ec0*/  FFMA.FTZ R18, R11.reuse, R12, R20.reuse ;  /* 0x0000000c0b127223 */ /* 0x140fe20000010014 */
[--C-:B------:R-:W-:Y:S01]  /*3ed0*/  FFMA.FTZ R19, R11, R6, R20.reuse ;  /* 0x000000060b137223 */ /* 0x100fe20000010014 */
[----:B---3--:R-:W-:Y:S01]  /*3ee0*/  ISETP.GE.U32.AND P0, PT, R27, UR8, PT ;  /* 0x000000081b007c0c */ /* 0x008fe2000bf06070 */
        /* <DEDUP_REMOVED lines=30> */
.L_x_703:
[----:B------:R-:W-:Y:S05]  /*40d0*/  BSYNC.RECONVERGENT B0 ;  /* 0x0000000000007941 */ /* 0x000fea0003800200 */
.L_x_702:
        /* <DEDUP_REMOVED lines=16> */
[----:B-1----:R-:W-:Y:S01]  /*41e0*/  FMUL.FTZ R8, R8, R11 ;  /* 0x0000000b08087220 */ /* 0x002fe20000410000 */
[----:B------:R-:W-:Y:S02]  /*41f0*/  FADD.FTZ R11, -R11, 1 ;  /* 0x3f8000000b0b7421 */ /* 0x000fe40000010100 */
[----:B------:R-:W-:Y:S02]  /*4200*/  FMUL.FTZ R28, R28, R23 ;  /* 0x000000171c1c7220 */ /* 0x000fe40000410000 */
[----:B------:R-:W-:-:S04]  /*4210*/  FFMA.FTZ R11, R22, R11, 1 ;  /* 0x3f800000160b7423 */ /* 0x000fc8000001000b */
[----:B------:R-:W-:-:S07]  /*4220*/  FMUL.FTZ R8, R8, R11 ;  /* 0x0000000b08087220 */ /* 0x000fce0000410000 */
.L_x_704:
        /* <DEDUP_REMOVED lines=13> */
[C---:B-1----:R-:W-:Y:S02]  /*4300*/  LEA R10, P1, R8.reuse, UR10, 0x1 ;  /* 0x0000000a080a7c11 */ /* 0x042fe4000f8208ff */
[----:B------:R-:W-:Y:S02]  /*4310*/  IADD3 R11, PT, PT, R9, R11, RZ ;  /* 0x0000000b090b7210 */ /* 0x000fe40007ffe0ff */
[----:B------:R-:W-:Y:S02]  /*4320*/  F2FP.F16.F32.PACK_AB R21, R21, R22 ;  /* 0x000000161515723e */ /* 0x000fe400000000ff */
[----:B------:R-:W-:-:S05]  /*4330*/  LEA.HI.X R11, R8, UR11, R11, 0x1, P1 ;  /* 0x0000000b080b7c11 */ /* 0x000fca00088f0c0b */
[----:B------:R0:W-:Y:S02]  /*4340*/  STG.E desc[UR6][R10.64], R21 ;  /* 0x000000150a007986 */ /* 0x0001e4000c101906 */
.L_x_706:
[----:B------:R-:W-:Y:S05]  /*4350*/  BSYNC.RECONVERGENT B0 ;  /* 0x0000000000007941 */ /* 0x000fea0003800200 */
.L_x_705:
        /* <DEDUP_REMOVED lines=21> */
.L_x_707:
        /* <DEDUP_REMOVED lines=18> */
.L_x_709:
[----:B------:R-:W-:Y:S05]  /*45d0*/  BSYNC.RECONVERGENT B0 ;  /* 0x0000000000007941 */ /* 0x000fea0003800200 */
.L_x_708:
        /* <DEDUP_REMOVED lines=22> */
.L_x_710:
        /* <DEDUP_REMOVED lines=18> */
.L_x_712:
[----:B------:R-:W-:Y:S05]  /*4860*/  BSYNC.RECONVERGENT B0 ;  /* 0x0000000000007941 */ /* 0x000fea0003800200 */
.L_x_711:
        /* <DEDUP_REMOVED lines=8> */
.L_x_681:
        /* <DEDUP_REMOVED lines=15> */
.L_x_715:
[----:B------:R-:W-:Y:S05]  /*49e0*/  BSYNC.RECONVERGENT B0 ;  /* 0x0000000000007941 */ /* 0x000fea0003800200 */
.L_x_714:
        /* <DEDUP_REMOVED lines=11> */
.L_x_717:
[----:B------:R-:W2:Y:S04]  /*4aa0*/  LDG.E.STRONG.GPU R5, desc[UR6][R2.64] ;  /* 0x0000000602057981 */ /* 0x000ea8000c1ef900 */
[----:B--2---:R-:W-:Y:S01]  /*4ab0*/  CCTL.IVALL ;  /* 0x00000000ff00798f */ /* 0x004fe20002000000 */
[----:B------:R-:W-:Y:S05]  /*4ac0*/  YIELD ;  /* 0x0000000000007946 */ /* 0x000fea0003800000 */
[----:B------:R-:W-:-:S13]  /*4ad0*/  ISETP.NE.AND P0, PT, R5, R4, PT ;  /* 0x000000040500720c */ /* 0x000fda0003f05270 */
[----:B------:R-:W-:Y:S05]  /*4ae0*/  @P0 BRA `(.L_x_717) ;  /* 0xfffffffc00ec0947 */ /* 0x000fea000383ffff */
.L_x_716:
        /* <DEDUP_REMOVED lines=14> */
[----:B0-----:R-:W-:-:S04]  /*4bd0*/  IADD3.X R9, PT, PT, RZ, R7, RZ, P1, !PT ;  /* 0x00000007ff097210 */ /* 0x001fc80000ffe4ff */
        /* <DEDUP_REMOVED lines=58> */
.L_x_720:
        /* <DEDUP_REMOVED lines=29> */
.L_x_719:
[----:B------:R-:W-:Y:S05]  /*5150*/  BSYNC.RECONVERGENT B0 ;  /* 0x0000000000007941 */ /* 0x000fea0003800200 */
.L_x_718:
        /* <DEDUP_REMOVED lines=10> */
.L_x_721:
        /* <DEDUP_REMOVED lines=87> */
.L_x_722:
        /* <DEDUP_REMOVED lines=9> */
.L_x_2076:


//--------------------- .text._Z35group_norm_nhwc_bwd_one_pass_kernelI11Fp16IOFp16WLi64ELi10ELi640EEv26Group_norm_nhwc_bwd_params --------------------------
	.section	.text._Z35group_norm_nhwc_bwd_one_pass_kernelI11Fp16IOFp16WLi64ELi10ELi640EEv26Group_norm_nhwc_bwd_params,"ax",@progbits
	.align	128
        .global         _Z35group_norm_nhwc_bwd_one_pass_kernelI11Fp16IOFp16WLi64ELi10ELi640EEv26Group_norm_nhwc_bwd_params
        .type           _Z35group_norm_nhwc_bwd_one_pass_kernelI11Fp16IOFp16WLi64ELi10ELi640EEv26Group_norm_nhwc_bwd_params,@function
        .size           _Z35group_norm_nhwc_bwd_one_pass_kernelI11Fp16IOFp16WLi64ELi10ELi640EEv26Group_norm_nhwc_bwd_params,(.L_x_2077 - _Z35group_norm_nhwc_bwd_one_pass_kernelI11Fp16IOFp16WLi64ELi10ELi640EEv26Group_norm_nhwc_bwd_params)
        .other          _Z35group_norm_nhwc_bwd_one_pass_kernelI11Fp16IOFp16WLi64ELi10ELi640EEv26Group_norm_nhwc_bwd_params,@"STO_CUDA_ENTRY STV_DEFAULT"
_Z35group_norm_nhwc_bwd_one_pass_kernelI11Fp16IOFp16WLi64ELi10ELi640EEv26Group_norm_nhwc_bwd_params:
.text._Z35group_norm_nhwc_bwd_one_pass_kernelI11Fp16IOFp16WLi64ELi10ELi640EEv26Group_norm_nhwc_bwd_params:
        /* <DEDUP_REMOVED lines=37> */
.L_x_745:
[----:B0-----:R-:W0:Y:S01]  /*0250*/  LDC R10, c[0x0][0x410] ;  /* 0x00010400ff0a7b82 */ /* 0x001e220000000800 */
[----:B-1----:R-:W1:Y:S01]  /*0260*/  LDCU.64 UR6, c[0x0][0x3b8] ;  /* 0x00007700ff0677ac */ /* 0x002e620008000a00 */
[----:B------:R-:W-:Y:S02]  /*0270*/  SHF.R.S32.HI R15, RZ, 0x1f, R33 ;  /* 0x0000001fff0f7819 */ /* 0x000fe40000011421 */
[----:B------:R-:W-:Y:S01]  /*0280*/  ISETP.LE.AND P1, PT, RZ, UR11, PT ;  /* 0x0000000bff007c0c */ /* 0x000fe2000bf23270 */
        /* <DEDUP_REMOVED lines=8> */
[----:B0-----:R-:W0:Y:S02]  /*0310*/  MUFU.RCP R0, R0 ;  /* 0x0000000000007308 */ /* 0x001e240000001000 */
[----:B0-----:R-:W-:-:S06]  /*0320*/  IADD3 R4, PT, PT, R0, 0xffffffe, RZ ;  /* 0x0ffffffe00047810 */ /* 0x001fcc0007ffe0ff */
[----:B------:R0:W2:Y:S02]  /*0330*/  F2I.FTZ.U32.TRUNC.NTZ R5, R4 ;  /* 0x0000000400057305 */ /* 0x0000a4000021f000 */
[----:B0-----:R-:W-:Y:S01]  /*0340*/  HFMA2 R4, -RZ, RZ, 0, 0 ;  /* 0x00000000ff047431 */ /* 0x001fe200000001ff */
[----:B--2---:R-:W-:-:S05]  /*0350*/  IADD3 R2, PT, PT, RZ, -R5, RZ ;  /* 0x80000005ff027210 */ /* 0x004fca0007ffe0ff */
[----:B------:R-:W-:Y:S01]  /*0360*/  IMAD R9, R2, R7, RZ ;  /* 0x0000000702097224 */ /* 0x000fe200078e02ff */
[----:B------:R-:W-:-:S03]  /*0370*/  IABS R2, UR11 ;  /* 0x0000000b00027c13 */ /* 0x000fc60008000000 */
[----:B------:R-:W-:Y:S01]  /*0380*/  IMAD.HI.U32 R5, R5, R9, R4 ;  /* 0x0000000905057227 */ /* 0x000fe200078e0004 */
[----:B------:R-:W-:-:S05]  /*0390*/  MOV R9, UR7 ;  /* 0x0000000700097c02 */ /* 0x000fca0008000f00 */
[----:B------:R-:W-:Y:S01]  /*03a0*/  IMAD.HI.U32 R5, R5, R2, RZ ;  /* 0x0000000205057227 */ /* 0x000fe200078e00ff */
[----:B------:R-:W2:Y:S04]  /*03b0*/  LDG.E.64 R8, desc[UR14][R8.64] ;  /* 0x0000000e08087981 */ /* 0x000ea8000c1e1b00 */
        /* <DEDUP_REMOVED lines=28> */
[----:B------:R-:W-:Y:S01]  /*0580*/  IADD3 R37, PT, PT, R35, R37, RZ ;  /* 0x0000002523257210 */ /* 0x000fe20007ffe0ff */
[----:B------:R-:W0:Y:S01]  /*0590*/  @!P0 LDC.64 R14, c[0x0][0x398] ;  /* 0x0000e600ff0e8b82 */ /* 0x000e220000000a00 */
[----:B------:R-:W-:Y:S01]  /*05a0*/  @!P0 MOV R36, R34 ;  /* 0x0000002200248202 */ /* 0x000fe20000000f00 */
[----:B------:R-:W-:-:S04]  /*05b0*/  @!P0 IMAD R7, R33, R11, R0 ;  /* 0x0000000b21078224 */ /* 0x000fc800078e0200 */
[----:B------:R-:W-:Y:S02]  /*05c0*/  @!P0 IMAD.WIDE.U32 R10, R33, R10, R36 ;  /* 0x0000000a210a8225 */ /* 0x000fe400078e0024 */
[----:B---3--:R-:W3:Y:S03]  /*05d0*/  @P2 LDC.64 R16, c[0x0][0x3b0] ;  /* 0x0000ec00ff102b82 */ /* 0x008ee60000000a00 */
[----:B------:R-:W-:Y:S02]  /*05e0*/  @!P0 IADD3 R7, PT, PT, R11, R7, RZ ;  /* 0x000000070b078210 */ /* 0x000fe40007ffe0ff */
[C---:B------:R-:W-:Y:S02]  /*05f0*/  @!P0 SHF.L.U32 R5, R10.reuse, 0x1, RZ ;  /* 0x000000010a058819 */ /* 0x040fe400000006ff */
[----:B------:R-:W-:Y:S02]  /*0600*/  @!P0 SHF.L.U64.HI R0, R10, 0x1, R7 ;  /* 0x000000010a008819 */ /* 0x000fe40000010207 */
[----:B------:R-:W4:Y:S01]  /*0610*/  LDC.64 R10, c[0x0][0x3a8] ;  /* 0x0000ea00ff0a7b82 */ /* 0x000f220000000a00 */
[----:B-1----:R-:W-:-:S04]  /*0620*/  @!P0 IADD3 R12, P1, PT, R5, R12, RZ ;  /* 0x0000000c050c8210 */ /* 0x002fc80007f3e0ff */
[----:B------:R-:W-:Y:S02]  /*0630*/  @!P0 IADD3.X R13, PT, PT, R0, R13, RZ, P1, !PT ;  /* 0x0000000d000d8210 */ /* 0x000fe40000ffe4ff */
[----:B0-----:R-:W-:-:S03]  /*0640*/  @!P0 IADD3 R14, P1, PT, R5, R14, RZ ;  /* 0x0000000e050e8210 */ /* 0x001fc60007f3e0ff */
[----:B------:R-:W5:Y:S01]  /*0650*/  @!P0 LDG.E R12, desc[UR14][R12.64] ;  /* 0x0000000e0c0c8981 */ /* 0x000f62000c1e1900 */
[----:B------:R-:W-:Y:S02]  /*0660*/  @!P0 IADD3.X R15, PT, PT, R0, R15, RZ, P1, !PT ;  /* 0x0000000f000f8210 */ /* 0x000fe40000ffe4ff */
[----:B------:R-:W-:-:S03]  /*0670*/  IADD3 R5, PT, PT, R2, R3, RZ ;  /* 0x0000000302057210 */ /* 0x000fc60007ffe0ff */
[----:B------:R-:W5:Y:S02]  /*0680*/  @!P0 LDG.E R14, desc[UR14][R14.64] ;  /* 0x0000000e0e0e8981 */ /* 0x000f64000c1e1900 */
[----:B---3--:R-:W-:-:S05]  /*0690*/  @P2 IMAD.WIDE R16, R5, 0x2, R16 ;  /* 0x0000000205102825 */ /* 0x008fca00078e0210 */
[----:B------:R-:W3:Y:S01]  /*06a0*/  @P2 LDG.E.U16 R18, desc[UR14][R16.64] ;  /* 0x0000000e10122981 */ /* 0x000ee2000c1e1500 */
        /* <DEDUP_REMOVED lines=10> */
[----:B--2---:R-:W-:-:S05]  /*0750*/  FFMA.FTZ R9, -R8, R8, R9 ;  /* 0x0000000808097223 */ /* 0x004fca0000010109 */
        /* <DEDUP_REMOVED lines=8> */
[----:B-----5:R-:W-:-:S04]  /*07e0*/  @!P0 PRMT R2, R2, 0x5410, R12 ;  /* 0x0000541002028816 */ /* 0x020fc8000000000c */
[----:B------:R-:W-:Y:S02]  /*07f0*/  @!P0 PRMT R2, R12, 0x7632, R2 ;  /* 0x000076320c028816 */ /* 0x000fe40000000002 */
[C---:B------:R-:W-:Y:S02]  /*0800*/  @!P0 PRMT R28, R14.reuse, 0x7610, R28 ;  /* 0x000076100e1c8816 */ /* 0x040fe4000000001c */
[----:B------:R-:W-:Y:S01]  /*0810*/  @!P0 PRMT R26, R14, 0x7632, R26 ;  /* 0x000076320e1a8816 */ /* 0x000fe2000000001a */
[--C-:B------:R-:W-:Y:S02]  /*0820*/  HADD2.F32 R9, -RZ, R2.reuse.H1_H1 ;  /* 0x30000002ff097230 */ /* 0x100fe40000004100 */
[----:B0-----:R-:W-:Y:S02]  /*0830*/  HADD2.F32 R11, -RZ, R2.H0_H0 ;  /* 0x20000002ff0b7230 */ /* 0x001fe40000004100 */
[----:B------:R-:W-:Y:S02]  /*0840*/  HADD2.F32 R26, -RZ, R26.H0_H0 ;  /* 0x2000001aff1a7230 */ /* 0x000fe40000004100 */
[----:B------:R-:W-:Y:S01]  /*0850*/  FADD.FTZ R0, -R8, R9 ;  /* 0x0000000908007221 */ /* 0x000fe20000010100 */
[----:B------:R-:W-:-:S02]  /*0860*/  HADD2.F32 R28, -RZ, R28.H0_H0 ;  /* 0x2000001cff1c7230 */ /* 0x000fc40000004100 */
[----:B------:R-:W-:Y:S01]  /*0870*/  FADD.FTZ R2, -R8, R11 ;  /* 0x0000000b08027221 */ /* 0x000fe20000010100 */
[----:B---3--:R-:W-:Y:S01]  /*0880*/  @P2 HADD2.F32 R32, -RZ, R18.H0_H0 ;  /* 0x20000012ff202230 */ /* 0x008fe20000004100 */
[----:B------:R-:W-:Y:S01]  /*0890*/  MOV R9, R26 ;  /* 0x0000001a00097202 */ /* 0x000fe20000000f00 */
[----:B----4-:R-:W-:Y:S01]  /*08a0*/  @P2 HADD2.F32 R30, -RZ, R19.H0_H0 ;  /* 0x20000013ff1e2230 */ /* 0x010fe20000004100 */
[----:B------:R-:W-:Y:S01]  /*08b0*/  MOV R8, R28 ;  /* 0x0000001c00087202 */ /* 0x000fe20000000f00 */
[----:B------:R-:W-:Y:S02]  /*08c0*/  HADD2.F32 R5, -RZ, R5.H0_H0 ;  /* 0x20000005ff057230 */ /* 0x000fe40000004100 */
[----:B------:R-:W-:Y:S01]  /*08d0*/  FMUL.FTZ R0, R0, UR17 ;  /* 0x0000001100007c20 */ /* 0x000fe20008410000 */
        /* <DEDUP_REMOVED lines=21> */
.L_x_724:
        /* <DEDUP_REMOVED lines=44> */
.L_x_726:
[----:B------:R-:W-:Y:S05]  /*0cf0*/  BSYNC.RECONVERGENT B0 ;  /* 0x0000000000007941 */ /* 0x000fea0003800200 */
.L_x_725:
        /* <DEDUP_REMOVED lines=54> */
.L_x_728:
[----:B------:R-:W-:Y:S05]  /*1060*/  BSYNC.RECONVERGENT B0 ;  /* 0x0000000000007941 */ /* 0x000fea0003800200 */
.L_x_727:
        /* <DEDUP_REMOVED lines=40> */
.L_x_731:
        /* <DEDUP_REMOVED lines=204> */
.L_x_730:
[----:B------:R-:W-:Y:S05]  /*1fb0*/  BSYNC.RECONVERGENT B0 ;  /* 0x0000000000007941 */ /* 0x000fea0003800200 */
.L_x_729:
        /* <DEDUP_REMOVED lines=29> */
.L_x_733:
[----:B------:R-:W-:Y:S05]  /*2190*/  BSYNC.RECONVERGENT B0 ;  /* 0x0000000000007941 */ /* 0x000fea0003800200 */
.L_x_732:
        /* <DEDUP_REMOVED lines=30> */
.L_x_736:
[----:B------:R-:W2:Y:S04]  /*2380*/  LDG.E.STRONG.GPU R4, desc[UR14][R8.64] ;  /* 0x0000000e08047981 */ /* 0x000ea8000c1ef900 */
[----:B--2---:R-:W-:Y:S01]  /*2390*/  CCTL.IVALL ;  /* 0x00000000ff00798f */ /* 0x004fe20002000000 */
[----:B------:R-:W-:Y:S05]  /*23a0*/  YIELD ;  /* 0x0000000000007946 */ /* 0x000fea0003800000 */
[----:B------:R-:W-:-:S13]  /*23b0*/  ISETP.NE.AND P1, PT, R4, R15, PT ;  /* 0x0000000f0400720c */ /* 0x000fda0003f25270 */
[----:B------:R-:W-:Y:S05]  /*23c0*/  @P1 BRA `(.L_x_736) ;  /* 0xfffffffc00ec1947 */ /* 0x000fea000383ffff */
.L_x_735:
[----:B------:R-:W-:Y:S05]  /*23d0*/  WARPSYNC.ALL ;  /* 0x0000000000007948 */ /* 0x000fea0003800000 */
[----:B------:R-:W-:Y:S01]  /*23e0*/  BAR.SYNC.DEFER_BLOCKING 0x0 ;  /* 0x0000000000007b1d */ /* 0x000fe20000010000 */
[----:B------:R-:W-:-:S05]  /*23f0*/  HFMA2 R4, -RZ, RZ, 0, 0 ;  /* 0x00000000ff047431 */ /* 0x000fca00000001ff */
[----:B------:R-:W-:Y:S05]  /*2400*/  @!P4 BRA `(.L_x_737) ;  /* 0x000000040028c947 */ /* 0x000fea0003800000 */
[----:B------:R-:W-:-:S07]  /*2410*/  MOV R4, RZ ;  /* 0x000000ff00047202 */ /* 0x000fce0000000f00 */
.L_x_738:
        /* <DEDUP_REMOVED lines=73> */
.L_x_737:
        /* <DEDUP_REMOVED lines=42> */
.L_x_739:
        /* <DEDUP_REMOVED lines=23> */
.L_x_740:
        /* <DEDUP_REMOVED lines=11> */
.L_x_741:
[----:B------:R-:W-:Y:S05]  /*2d70*/  BSYNC.RECONVERGENT B0 ;  /* 0x0000000000007941 */ /* 0x000fea0003800200 */
.L_x_734:
        /* <DEDUP_REMOVED lines=26> */
.L_x_742:
        /* <DEDUP_REMOVED lines=22> */
.L_x_744:
[----:B------:R-:W-:Y:S05]  /*3080*/  BSYNC.RECONVERGENT B0 ;  /* 0x0000000000007941 */ /* 0x000fea0003800200 */
.L_x_743:
[----:B------:R-:W-:Y:S02]  /*3090*/  UIADD3 UR11, UPT, UPT, UR21, UR11, URZ ;  /* 0x0000000b150b7290 */ /* 0x000fe4000fffe0ff */
[----:B------:R-:W-:Y:S02]  /*30a0*/  UIADD3 UR4, UPT, UPT, UR4, 0x1, URZ ;  /* 0x0000000104047890 */ /* 0x000fe4000fffe0ff */
[----:B------:R-:W-:-:S09]  /*30b0*/  UISETP.GE.AND UP0, UPT, UR11, UR5, UPT ;  /* 0x000000050b00728c */ /* 0x000fd2000bf06270 */
[----:B------:R-:W-:Y:S05]  /*30c0*/  BRA.U !UP0, `(.L_x_745) ;  /* 0xffffffd108607547 */ /* 0x000fea000b83ffff */
.L_x_723:
        /* <DEDUP_REMOVED lines=19> */
.L_x_747:
[----:B------:R-:W-:Y:S05]  /*3200*/  BSYNC.RECONVERGENT B0 ;  /* 0x0000000000007941 */ /* 0x000fea0003800200 */
.L_x_746:
[----:B------:R-:W-:Y:S05]  /*3210*/  @P0 EXIT ;  /* 0x000000000000094d */ /* 0x000fea0003800000 */
[----:B------:R-:W-:Y:S05]  /*3220*/  @P2 BRA `(.L_x_748) ;  /* 0x0000000000202947 */ /* 0x000fea0003800000 */
[----:B------:R-:W-:-:S05]  /*3230*/  IMAD R0, R4, R7, RZ ;  /* 0x0000000704007224 */ /* 0x000fca00078e02ff */
[----:B------:R-:W-:-:S13]  /*3240*/  ISETP.NE.AND P0, PT, R0, -0x1, PT ;  /* 0xffffffff0000780c */ /* 0x000fda0003f05270 */
[----:B------:R-:W-:Y:S05]  /*3250*/  @!P0 BRA `(.L_x_748) ;  /* 0x0000000000148947 */ /* 0x000fea0003800000 */
.L_x_749:
[----:B0-----:R-:W2:Y:S04]  /*3260*/  LDG.E.STRONG.GPU R5, desc[UR14][R2.64] ;  /* 0x0000000e02057981 */ /* 0x001ea8000c1ef900 */
[----:B--2---:R-:W-:Y:S01]  /*3270*/  CCTL.IVALL ;  /* 0x00000000ff00798f */ /* 0x004fe20002000000 */
[----:B------:R-:W-:Y:S05]  /*3280*/  YIELD ;  /* 0x0000000000007946 */ /* 0x000fea0003800000 */
[----:B------:R-:W-:-:S13]  /*3290*/  ISETP.NE.AND P0, PT, R5, R0, PT ;  /* 0x000000000500720c */ /* 0x000fda0003f05270 */
[----:B------:R-:W-:Y:S05]  /*32a0*/  @P0 BRA `(.L_x_749) ;  /* 0xfffffffc00ec0947 */ /* 0x000fea000383ffff */
.L_x_748:
        /* <DEDUP_REMOVED lines=81> */
.L_x_752:
        /* <DEDUP_REMOVED lines=33> */
.L_x_751:
[----:B------:R-:W-:Y:S05]  /*39d0*/  BSYNC.RECONVERGENT B0 ;  /* 0x0000000000007941 */ /* 0x000fea0003800200 */
.L_x_750:
        /* <DEDUP_REMOVED lines=11> */
.L_x_754:
        /* <DEDUP_REMOVED lines=88> */
.L_x_753:
[----:B------:R-:W-:Y:S05]  /*4010*/  EXIT ;  /* 0x000000000000794d */ /* 0x000fea0003800000 */
.L_x_755:
        /* <DEDUP_REMOVED lines=14> */
.L_x_2077:


//--------------------- .text._Z35group_norm_nhwc_bwd_one_pass_kernelI11Fp16IOFp16WLi128ELi10ELi640EEv26Group_norm_nhwc_bwd_params --------------------------
	.section	.text._Z35group_norm_nhwc_bwd_one_pass_kernelI11Fp16IOFp16WLi128ELi10ELi640EEv26Group_norm_nhwc_bwd_params,"ax",@progbits
	.align	128
        .global         _Z35group_norm_nhwc_bwd_one_pass_kernelI11Fp16IOFp16WLi128ELi10ELi640EEv26Group_norm_nhwc_bwd_params
        .type           _Z35group_norm_nhwc_bwd_one_pass_kernelI11Fp16IOFp16WLi128ELi10ELi640EEv26Group_norm_nhwc_bwd_params,@function
        .size           _Z35group_norm_nhwc_bwd_one_pass_kernelI11Fp16IOFp16WLi128ELi10ELi640EEv26Group_norm_nhwc_bwd_params,(.L_x_2078 - _Z35group_norm_nhwc_bwd_one_pass_kernelI11Fp16IOFp16WLi128ELi10ELi640EEv26Group_norm_nhwc_bwd_params)
        .other          _Z35group_norm_nhwc_bwd_one_pass_kernelI11Fp16IOFp16WLi128ELi10ELi640EEv26Group_norm_nhwc_bwd_params,@"STO_CUDA_ENTRY STV_DEFAULT"
_Z35group_norm_nhwc_bwd_one_pass_kernelI11Fp16IOFp16WLi128ELi10ELi640EEv26Group_norm_nhwc_bwd_params:
.text._Z35group_norm_nhwc_bwd_one_pass_kernelI11Fp16IOFp16WLi128ELi10ELi640EEv26Group_norm_nhwc_bwd_params:
        /* <DEDUP_REMOVED lines=37> */
.L_x_778:
        /* <DEDUP_REMOVED lines=126> */
.L_x_757:
        /* <DEDUP_REMOVED lines=44> */
.L_x_759:
[----:B------:R-:W-:Y:S05]  /*0cf0*/  BSYNC.RECONVERGENT B0 ;  /* 0x0000000000007941 */ /* 0x000fea0003800200 */
.L_x_758:
        /* <DEDUP_REMOVED lines=54> */
.L_x_761:
[----:B------:R-:W-:Y:S05]  /*1060*/  BSYNC.RECONVERGENT B0 ;  /* 0x0000000000007941 */ /* 0x000fea0003800200 */
.L_x_760:
        /* <DEDUP_REMOVED lines=40> */
.L_x_764:
        /* <DEDUP_REMOVED lines=204> */
.L_x_763:
[----:B------:R-:W-:Y:S05]  /*1fb0*/  BSYNC.RECONVERGENT B0 ;  /* 0x0000000000007941 */ /* 0x000fea0003800200 */
.L_x_762:
        /* <DEDUP_REMOVED lines=29> */
.L_x_766:
[----:B------:R-:W-:Y:S05]  /*2190*/  BSYNC.RECONVERGENT B0 ;  /* 0x0000000000007941 */ /* 0x000fea0003800200 */
.L_x_765:
        /* <DEDUP_REMOVED lines=30> */
.L_x_769:
[----:B------:R-:W2:Y:S04]  /*2380*/  LDG.E.STRONG.GPU R4, desc[UR14][R8.64] ;  /* 0x0000000e08047981 */ /* 0x000ea8000c1ef900 */
[----:B--2---:R-:W-:Y:S01]  /*2390*/  CCTL.IVALL ;  /* 0x00000000ff00798f */ /* 0x004fe20002000000 */
[----:B------:R-:W-:Y:S05]  /*23a0*/  YIELD ;  /* 0x0000000000007946 */ /* 0x000fea0003800000 */
[----:B------:R-:W-:-:S13]  /*23b0*/  ISETP.NE.AND P1, PT, R4, R15, PT ;  /* 0x0000000f0400720c */ /* 0x000fda0003f25270 */
[----:B------:R-:W-:Y:S05]  /*23c0*/  @P1 BRA `(.L_x_769) ;  /* 0xfffffffc00ec1947 */ /* 0x000fea000383ffff */
.L_x_768:
[----:B------:R-:W-:Y:S05]  /*23d0*/  WARPSYNC.ALL ;  /* 0x0000000000007948 */ /* 0x000fea0003800000 */
[----:B------:R-:W-:Y:S01]  /*23e0*/  BAR.SYNC.DEFER_BLOCKING 0x0 ;  /* 0x0000000000007b1d */ /* 0x000fe20000010000 */
[----:B------:R-:W-:-:S05]  /*23f0*/  HFMA2 R4, -RZ, RZ, 0, 0 ;  /* 0x00000000ff047431 */ /* 0x000fca00000001ff */
[----:B------:R-:W-:Y:S05]  /*2400*/  @!P4 BRA `(.L_x_770) ;  /* 0x000000040028c947 */ /* 0x000fea0003800000 */
[----:B------:R-:W-:-:S07]  /*2410*/  MOV R4, RZ ;  /* 0x000000ff00047202 */ /* 0x000fce0000000f00 */
.L_x_771:
        /* <DEDUP_REMOVED lines=73> */
.L_x_770:
        /* <DEDUP_REMOVED lines=42> */
.L_x_772:
        /* <DEDUP_REMOVED lines=23> */
.L_x_773:
        /* <DEDUP_REMOVED lines=11> */
.L_x_774:
[----:B------:R-:W-:Y:S05]  /*2d70*/  BSYNC.RECONVERGENT B0 ;  /* 0x0000000000007941 */ /* 0x000fea0003800200 */
.L_x_767:
        /* <DEDUP_REMOVED lines=26> */
.L_x_775:
        /* <DEDUP_REMOVED lines=22> */
.L_x_777:
[----:B------:R-:W-:Y:S05]  /*3080*/  BSYNC.RECONVERGENT B0 ;  /* 0x0000000000007941 */ /* 0x000fea0003800200 */
.L_x_776:
[----:B------:R-:W-:Y:S02]  /*3090*/  UIADD3 UR11, UPT, UPT, UR21, UR11, URZ ;  /* 0x0000000b150b7290 */ /* 0x000fe4000fffe0ff */
[----:B------:R-:W-:Y:S02]  /*30a0*/  UIADD3 UR4, UPT, UPT, UR4, 0x1, URZ ;  /* 0x0000000104047890 */ /* 0x000fe4000fffe0ff */
[----:B------:R-:W-:-:S09]  /*30b0*/  UISETP.GE.AND UP0, UPT, UR11, UR5, UPT ;  /* 0x000000050b00728c */ /* 0x000fd2000bf06270 */
[----:B------:R-:W-:Y:S05]  /*30c0*/  BRA.U !UP0, `(.L_x_778) ;  /* 0xffffffd108607547 */ /* 0x000fea000b83ffff */
.L_x_756:
        /* <DEDUP_REMOVED lines=19> */
.L_x_780:
[----:B------:R-:W-:Y:S05]  /*3200*/  BSYNC.RECONVERGENT B0 ;  /* 0x0000000000007941 */ /* 0x000fea0003800200 */
.L_x_779:
[----:B------:R-:W-:Y:S05]  /*3210*/  @P0 EXIT ;  /* 0x000000000000094d */ /* 0x000fea0003800000 */
[----:B------:R-:W-:Y:S05]  /*3220*/  @P2 BRA `(.L_x_781) ;  /* 0x0000000000202947 */ /* 0x000fea0003800000 */
[----:B------:R-:W-:-:S05]  /*3230*/  IMAD R0, R4, R7, RZ ;  /* 0x0000000704007224 */ /* 0x000fca00078e02ff */
[----:B------:R-:W-:-:S13]  /*3240*/  ISETP.NE.AND P0, PT, R0, -0x1, PT ;  /* 0xffffffff0000780c */ /* 0x000fda0003f05270 */
[----:B------:R-:W-:Y:S05]  /*3250*/  @!P0 BRA `(.L_x_781) ;  /* 0x0000000000148947 */ /* 0x000fea0003800000 */
.L_x_782:
[----:B0-----:R-:W2:Y:S04]  /*3260*/  LDG.E.STRONG.GPU R5, desc[UR14][R2.64] ;  /* 0x0000000e02057981 */ /* 0x001ea8000c1ef900 */
[----:B--2---:R-:W-:Y:S01]  /*3270*/  CCTL.IVALL ;  /* 0x00000000ff00798f */ /* 0x004fe20002000000 */
[----:B------:R-:W-:Y:S05]  /*3280*/  YIELD ;  /* 0x0000000000007946 */ /* 0x000fea0003800000 */
[----:B------:R-:W-:-:S13]  /*3290*/  ISETP.NE.AND P0, PT, R5, R0, PT ;  /* 0x000000000500720c */ /* 0x000fda0003f05270 */
[----:B------:R-:W-:Y:S05]  /*32a0*/  @P0 BRA `(.L_x_782) ;  /* 0xfffffffc00ec0947 */ /* 0x000fea000383ffff */
.L_x_781:
        /* <DEDUP_REMOVED lines=81> */
.L_x_785:
        /* <DEDUP_REMOVED lines=33> */
.L_x_784:
[----:B------:R-:W-:Y:S05]  /*39d0*/  BSYNC.RECONVERGENT B0 ;  /* 0x0000000000007941 */ /* 0x000fea0003800200 */
.L_x_783:
        /* <DEDUP_REMOVED lines=11> */
.L_x_787:
        /* <DEDUP_REMOVED lines=88> */
.L_x_786:
[----:B------:R-:W-:Y:S05]  /*4010*/  EXIT ;  /* 0x000000000000794d */ /* 0x000fea0003800000 */
.L_x_788:
        /* <DEDUP_REMOVED lines=14> */
.L_x_2078:


//--------------------- .text._Z35group_norm_nhwc_bwd_one_pass_kernelI11Fp16IOFp16WLi256ELi10ELi640EEv26Group_norm_nhwc_bwd_params --------------------------
	.section	.text._Z35group_norm_nhwc_bwd_one_pass_kernelI11Fp16IOFp16WLi256ELi10ELi640EEv26Group_norm_nhwc_bwd_params,"ax",@progbits
	.align	128
        .global         _Z35group_norm_nhwc_bwd_one_pass_kernelI11Fp16IOFp16WLi256ELi10ELi640EEv26Group_norm_nhwc_bwd_params
        .type           _Z35group_norm_nhwc_bwd_one_pass_kernelI11Fp16IOFp16WLi256ELi10ELi640EEv26Group_norm_nhwc_bwd_params,@function
        .size           _Z35group_norm_nhwc_bwd_one_pass_kernelI11Fp16IOFp16WLi256ELi10ELi640EEv26Group_norm_nhwc_bwd_params,(.L_x_2079 - _Z35group_norm_nhwc_bwd_one_pass_kernelI11Fp16IOFp16WLi256ELi10ELi640EEv26Group_norm_nhwc_bwd_params)
        .other          _Z35group_norm_nhwc_bwd_one_pass_kernelI11Fp16IOFp16WLi256ELi10ELi640EEv26Group_norm_nhwc_bwd_params,@"STO_CUDA_ENTRY STV_DEFAULT"
_Z35group_norm_nhwc_bwd_one_pass_kernelI11Fp16IOFp16WLi256ELi10ELi640EEv26Group_norm_nhwc_bwd_params:
.text._Z35group_norm_nhwc_bwd_one_pass_kernelI11Fp16IOFp16WLi256ELi10ELi640EEv26Group_norm_nhwc_bwd_params:
        /* <DEDUP_REMOVED lines=24> */
.L_x_815:
        /* <DEDUP_REMOVED lines=117> */
[----:B---3--:R-:W-:Y:S02]  /*08d0*/  @P2 HADD2.F32 R26, -RZ, R16.H0_H0 ;  /* 0x20000010ff1a2230 */ /* 0x008fe40000004100 */
[----:B----4-:R-:W-:Y:S02]  /*08e0*/  @P2 HADD2.F32 R7, -RZ, R17.H0_H0 ;  /* 0x20000011ff072230 */ /* 0x010fe40000004100 */
[----:B------:R-:W-:Y:S02]  /*08f0*/  HADD2.F32 R5, -RZ, R5.H0_H0 ;  /* 0x20000005ff057230 */ /* 0x000fe40000004100 */
[----:B------:R-:W-:Y:S01]  /*0900*/  HADD2.F32 R6, -RZ, R18.H0_H0 ;  /* 0x20000012ff067230 */ /* 0x000fe20000004100 */
        /* <DEDUP_REMOVED lines=38> */
.L_x_790:
        /* <DEDUP_REMOVED lines=72> */
.L_x_791:
        /* <DEDUP_REMOVED lines=44> */
.L_x_793:
[----:B------:R-:W-:Y:S05]  /*12b0*/  BSYNC.RECONVERGENT B0 ;  /* 0x0000000000007941 */ /* 0x000fea0003800200 */
.L_x_792:
        /* <DEDUP_REMOVED lines=52> */
.L_x_795:
[----:B------:R-:W-:Y:S05]  /*1600*/  BSYNC.RECONVERGENT B0 ;  /* 0x0000000000007941 */ /* 0x000fea0003800200 */
.L_x_794:
        /* <DEDUP_REMOVED lines=40> */
.L_x_798:
        /* <DEDUP_REMOVED lines=204> */
.L_x_797:
[----:B------:R-:W-:Y:S05]  /*2550*/  BSYNC.RECONVERGENT B0 ;  /* 0x0000000000007941 */ /* 0x000fea0003800200 */
.L_x_796:
        /* <DEDUP_REMOVED lines=31> */
.L_x_800:
[----:B------:R-:W-:Y:S05]  /*2750*/  BSYNC.RECONVERGENT B0 ;  /* 0x0000000000007941 */ /* 0x000fea0003800200 */
.L_x_799:
        /* <DEDUP_REMOVED lines=25> */
.L_x_803:
[----:B------:R-:W5:Y:S04]  /*28f0*/  LDG.E.STRONG.GPU R4, desc[UR12][R8.64] ;  /* 0x0000000c08047981 */ /* 0x000f68000c1ef900 */
[----:B-----5:R-:W-:Y:S01]  /*2900*/  CCTL.IVALL ;  /* 0x00000000ff00798f */ /* 0x020fe20002000000 */
[----:B------:R-:W-:Y:S05]  /*2910*/  YIELD ;  /* 0x0000000000007946 */ /* 0x000fea0003800000 */
[----:B------:R-:W-:-:S13]  /*2920*/  ISETP.NE.AND P1, PT, R4, R15, PT ;  /* 0x0000000f0400720c */ /* 0x000fda0003f25270 */
[----:B------:R-:W-:Y:S05]  /*2930*/  @P1 BRA `(.L_x_803) ;  /* 0xfffffffc00ec1947 */ /* 0x000fea000383ffff */
.L_x_802:
[----:B------:R-:W-:Y:S05]  /*2940*/  WARPSYNC.ALL ;  /* 0x0000000000007948 */ /* 0x000fea0003800000 */
[----:B------:R-:W-:Y:S01]  /*2950*/  BAR.SYNC.DEFER_BLOCKING 0x0 ;  /* 0x0000000000007b1d */ /* 0x000fe20000010000 */
[----:B------:R-:W-:-:S05]  /*2960*/  HFMA2 R4, -RZ, RZ, 0, 0 ;  /* 0x00000000ff047431 */ /* 0x000fca00000001ff */
[----:B------:R-:W-:Y:S05]  /*2970*/  @!P2 BRA `(.L_x_804) ;  /* 0x000000040010a947 */ /* 0x000fea0003800000 */
[----:B------:R-:W-:Y:S02]  /*2980*/  MOV R19, RZ ;  /* 0x000000ff00137202 */ /* 0x000fe40000000f00 */
[----:B------:R-:W-:-:S07]  /*2990*/  LOP3.LUT R4, R18, 0x7ffffff8, RZ, 0xc0, !PT ;  /* 0x7ffffff812047812 */ /* 0x000fce00078ec0ff */
.L_x_805:
        /* <DEDUP_REMOVED lines=66> */
.L_x_804:
        /* <DEDUP_REMOVED lines=39> */
.L_x_806:
        /* <DEDUP_REMOVED lines=20> */
.L_x_807:
        /* <DEDUP_REMOVED lines=12> */
.L_x_808:
[----:B------:R-:W-:Y:S05]  /*3230*/  BSYNC.RECONVERGENT B0 ;  /* 0x0000000000007941 */ /* 0x000fea0003800200 */
.L_x_801:
        /* <DEDUP_REMOVED lines=57> */
.L_x_809:
        /* <DEDUP_REMOVED lines=18> */
.L_x_811:
[----:B------:R-:W-:Y:S05]  /*36f0*/  BSYNC.RECONVERGENT B0 ;  /* 0x0000000000007941 */ /* 0x000fea0003800200 */
.L_x_810:
        /* <DEDUP_REMOVED lines=22> */
.L_x_812:
        /* <DEDUP_REMOVED lines=18> */
.L_x_814:
[----:B------:R-:W-:Y:S05]  /*3980*/  BSYNC.RECONVERGENT B0 ;  /* 0x0000000000007941 */ /* 0x000fea0003800200 */
.L_x_813:
[----:B------:R-:W1:Y:S01]  /*3990*/  LDCU UR4, c[0x0][0x410] ;  /* 0x00008200ff0477ac */ /* 0x000e620008000800 */
[----:B------:R-:W-:Y:S01]  /*39a0*/  IADD3 R31, PT, PT, R31, 0x1, RZ ;  /* 0x000000011f1f7810 */ /* 0x000fe20007ffe0ff */
[----:B------:R-:W1:Y:S01]  /*39b0*/  LDCU UR5, c[0x0][0x3e0] ;  /* 0x00007c00ff0577ac */ /* 0x000e620008000800 */
[----:B------:R-:W-:Y:S02]  /*39c0*/  UIADD3 UR6, UPT, UPT, UR11, UR6, URZ ;  /* 0x000000060b067290 */ /* 0x000fe4000fffe0ff */
[----:B-1----:R-:W-:-:S04]  /*39d0*/  UIMAD UR4, UR4, UR5, URZ ;  /* 0x00000005040472a4 */ /* 0x002fc8000f8e02ff */
[----:B------:R-:W-:-:S09]  /*39e0*/  UISETP.GE.AND UP0, UPT, UR6, UR4, UPT ;  /* 0x000000040600728c */ /* 0x000fd2000bf06270 */
[----:B------:R-:W-:Y:S05]  /*39f0*/  BRA.U !UP0, `(.L_x_815) ;  /* 0xffffffc508e07547 */ /* 0x000fea000b83ffff */
.L_x_789:
        /* <DEDUP_REMOVED lines=19> */
.L_x_817:
[----:B------:R-:W-:Y:S05]  /*3b30*/  BSYNC.RECONVERGENT B0 ;  /* 0x0000000000007941 */ /* 0x000fea0003800200 */
.L_x_816:
[----:B------:R-:W-:Y:S05]  /*3b40*/  @P0 EXIT ;  /* 0x000000000000094d */ /* 0x000fea0003800000 */
[----:B------:R-:W-:Y:S05]  /*3b50*/  @P2 BRA `(.L_x_818) ;  /* 0x0000000000202947 */ /* 0x000fea0003800000 */
[----:B------:R-:W-:-:S05]  /*3b60*/  IMAD R4, R6, R7, RZ ;  /* 0x0000000706047224 */ /* 0x000fca00078e02ff */
[----:B------:R-:W-:-:S13]  /*3b70*/  ISETP.NE.AND P0, PT, R4, -0x1, PT ;  /* 0xffffffff0400780c */ /* 0x000fda0003f05270 */
[----:B------:R-:W-:Y:S05]  /*3b80*/  @!P0 BRA `(.L_x_818) ;  /* 0x0000000000148947 */ /* 0x000fea0003800000 */
.L_x_819:
[----:B0-----:R-:W2:Y:S04]  /*3b90*/  LDG.E.STRONG.GPU R5, desc[UR12][R2.64] ;  /* 0x0000000c02057981 */ /* 0x001ea8000c1ef900 */
[----:B--2---:R-:W-:Y:S01]  /*3ba0*/  CCTL.IVALL ;  /* 0x00000000ff00798f */ /* 0x004fe20002000000 */
[----:B------:R-:W-:Y:S05]  /*3bb0*/  YIELD ;  /* 0x0000000000007946 */ /* 0x000fea0003800000 */
[----:B------:R-:W-:-:S13]  /*3bc0*/  ISETP.NE.AND P0, PT, R5, R4, PT ;  /* 0x000000040500720c */ /* 0x000fda0003f05270 */
[----:B------:R-:W-:Y:S05]  /*3bd0*/  @P0 BRA `(.L_x_819) ;  /* 0xfffffffc00ec0947 */ /* 0x000fea000383ffff */
.L_x_818:
        /* <DEDUP_REMOVED lines=81> */
.L_x_822:
        /* <DEDUP_REMOVED lines=23> */
[----:B--2---:R-:W-:Y:S02]  /*4260*/  F2FP.F16.F32.PACK_AB R15, R9, R6 ;  /* 0x00000006090f723e */ /* 0x004fe400000000ff */
[----:B------:R-:W-:Y:S02]  /*4270*/  MOV R6, R18 ;  /* 0x0000001200067202 */ /* 0x000fe40000000f00 */
[----:B------:R-:W-:Y:S02]  /*4280*/  MOV R9, R21 ;  /* 0x0000001500097202 */ /* 0x000fe40000000f00 */
[----:B---3--:R-:W-:Y:S01]  /*4290*/  F2FP.F16.F32.PACK_AB R17, R13, R10 ;  /* 0x0000000a0d11723e */ /* 0x008fe200000000ff */
[----:B------:R0:W-:Y:S04]  /*42a0*/  STG.E desc[UR12][R6.64], R15 ;  /* 0x0000000f06007986 */ /* 0x0001e8000c10190c */
[----:B------:R0:W-:Y:S01]  /*42b0*/  STG.E desc[UR12][R8.64], R17 ;  /* 0x0000001108007986 */ /* 0x0001e2000c10190c */
[----:B------:R-:W-:-:S02]  /*42c0*/  IADD3 R18, P4, PT, R18, 0xa00, RZ ;  /* 0x00000a0012127810 */ /* 0x000fc40007f9e0ff */
[----:B------:R-:W-:Y:S02]  /*42d0*/  IADD3.X R21, PT, PT, RZ, R21, RZ, P3, !PT ;  /* 0x00000015ff157210 */ /* 0x000fe40001ffe4ff */
[----:B------:R-:W-:Y:S01]  /*42e0*/  IADD3.X R19, PT, PT, RZ, R19, RZ, P4, !PT ;  /* 0x00000013ff137210 */ /* 0x000fe200027fe4ff */
[----:B------:R-:W-:Y:S08]  /*42f0*/  @P1 BRA `(.L_x_822) ;  /* 0xfffffffc007c1947 */ /* 0x000ff0000383ffff */
.L_x_821:
[----:B------:R-:W-:Y:S05]  /*4300*/  BSYNC.RECONVERGENT B0 ;  /* 0x0000000000007941 */ /* 0x000fea0003800200 */
.L_x_820:
        /* <DEDUP_REMOVED lines=11> */
.L_x_824:
        /* <DEDUP_REMOVED lines=20> */
[----:B----4-:R-:W-:Y:S02]  /*4500*/  F2FP.F16.F32.PACK_AB R17, R7, R4 ;  /* 0x000000040711723e */ /* 0x010fe400000000ff */
        /* <DEDUP_REMOVED lines=59> */
[----:B---3--:R-:W-:Y:S02]  /*48c0*/  F2FP.F16.F32.PACK_AB R11, R11, R4 ;  /* 0x000000040b0b723e */ /* 0x008fe400000000ff */
[----:B------:R-:W-:Y:S02]  /*48d0*/  MOV R4, UR9 ;  /* 0x0000000900047c02 */ /* 0x000fe40008000f00 */
[----:B-----5:R-:W-:Y:S01]  /*48e0*/  F2FP.F16.F32.PACK_AB R7, R9, R6 ;  /* 0x000000060907723e */ /* 0x020fe200000000ff */
[----:B------:R4:W-:Y:S04]  /*48f0*/  STG.E desc[UR12][R2.64], R11 ;  /* 0x0000000b02007986 */ /* 0x0009e8000c10190c */
[----:B------:R4:W-:Y:S01]  /*4900*/  STG.E desc[UR12][R14.64], R7 ;  /* 0x000000070e007986 */ /* 0x0009e2000c10190c */
[----:B------:R-:W-:-:S13]  /*4910*/  ISETP.GT.AND.EX P0, PT, R4, RZ, PT, P0 ;  /* 0x000000ff0400720c */ /* 0x000fda0003f04300 */
[----:B----4-:R-:W-:Y:S05]  /*4920*/  @P0 BRA `(.L_x_824) ;  /* 0xfffffff800a40947 */ /* 0x010fea000383ffff */
[----:B------:R-:W-:Y:S05]  /*4930*/  BSYNC.RECONVERGENT B0 ;  /* 0x0000000000007941 */ /* 0x000fea0003800200 */
.L_x_823:
[----:B------:R-:W-:Y:S05]  /*4940*/  EXIT ;  /* 0x000000000000794d */ /* 0x000fea0003800000 */
.L_x_825:
        /* <DEDUP_REMOVED lines=11> */
.L_x_2079:


//--------------------- .text._Z35group_norm_nhwc_bwd_one_pass_kernelI11Fp16IOFp16WLi512ELi10ELi640EEv26Group_norm_nhwc_bwd_params --------------------------
	.section	.text._Z35group_norm_nhwc_bwd_one_pass_kernelI11Fp16IOFp16WLi512ELi10ELi640EEv26Group_norm_nhwc_bwd_params,"ax",@progbits
	.align	128
        .global         _Z35group_norm_nhwc_bwd_one_pass_kernelI11Fp16IOFp16WLi512ELi10ELi640EEv26Group_norm_nhwc_bwd_params
        .type           _Z35group_norm_nhwc_bwd_one_pass_kernelI11Fp16IOFp16WLi512ELi10ELi640EEv26Group_norm_nhwc_bwd_params,@function
        .size           _Z35group_norm_nhwc_bwd_one_pass_kernelI11Fp16IOFp16WLi512ELi10ELi640EEv26Group_norm_nhwc_bwd_params,(.L_x_2080 - _Z35group_norm_nhwc_bwd_one_pass_kernelI11Fp16IOFp16WLi512ELi10ELi640EEv26Group_norm_nhwc_bwd_params)
        .other          _Z35group_norm_nhwc_bwd_one_pass_kernelI11Fp16IOFp16WLi512ELi10ELi640EEv26Group_norm_nhwc_bwd_params,@"STO_CUDA_ENTRY STV_DEFAULT"
_Z35group_norm_nhwc_bwd_one_pass_kernelI11Fp16IOFp16WLi512ELi10ELi640EEv26Group_norm_nhwc_bwd_params:
.text._Z35group_norm_nhwc_bwd_one_pass_kernelI11Fp16IOFp16WLi512ELi10ELi640EEv26Group_norm_nhwc_bwd_params:
        /* <DEDUP_REMOVED lines=22> */
.L_x_858:
        /* <DEDUP_REMOVED lines=151> */
[----:B----4-:R-:W-:Y:S02]  /*0ad0*/  @P4 HADD2.F32 R37, -RZ, R15.H0_H0 ;  /* 0x2000000fff254230 */ /* 0x010fe40000004100 */
[----:B------:R-:W-:Y:S02]  /*0ae0*/  @P4 HADD2.F32 R38, -RZ, R14.H0_H0 ;  /* 0x2000000eff264230 */ /* 0x000fe40000004100 */
[----:B-1----:R-:W-:-:S04]  /*0af0*/  @P0 FADD.FTZ R18, R7, R18 ;  /* 0x0000001207120221 */ /* 0x002fc80000010000 */
[----:B------:R0:W1:Y:S01]  /*0b00*/  @P0 MUFU.RSQ R39, R18 ;  /* 0x0000001200270308 */ /* 0x0000620000001400 */
[----:B---3--:R-:W-:Y:S02]  /*0b10*/  HADD2.F32 R36, -RZ, R36.H0_H0 ;  /* 0x20000024ff247230 */ /* 0x008fe40000004100 */
[----:B------:R-:W-:Y:S01]  /*0b20*/  HADD2.F32 R7, -RZ, R19.H0_H0 ;  /* 0x20000013ff077230 */ /* 0x000fe20000004100 */
        /* <DEDUP_REMOVED lines=74> */
.L_x_827:
        /* <DEDUP_REMOVED lines=144> */
.L_x_828:
        /* <DEDUP_REMOVED lines=45> */
.L_x_830:
[----:B------:R-:W-:Y:S05]  /*1ba0*/  BSYNC.RECONVERGENT B0 ;  /* 0x0000000000007941 */ /* 0x000fea0003800200 */
.L_x_829:
        /* <DEDUP_REMOVED lines=52> */
.L_x_832:
[----:B------:R-:W-:Y:S05]  /*1ef0*/  BSYNC.RECONVERGENT B0 ;  /* 0x0000000000007941 */ /* 0x000fea0003800200 */
.L_x_831:
        /* <DEDUP_REMOVED lines=40> */
.L_x_835:
        /* <DEDUP_REMOVED lines=205> */
.L_x_834:
[----:B------:R-:W-:Y:S05]  /*2e50*/  BSYNC.RECONVERGENT B0 ;  /* 0x0000000000007941 */ /* 0x000fea0003800200 */
.L_x_833:
        /* <DEDUP_REMOVED lines=31> */
.L_x_837:
[----:B------:R-:W-:Y:S05]  /*3050*/  BSYNC.RECONVERGENT B0 ;  /* 0x0000000000007941 */ /* 0x000fea0003800200 */
.L_x_836:
        /* <DEDUP_REMOVED lines=26> */
.L_x_840:
[----:B0-----:R-:W3:Y:S04]  /*3200*/  LDG.E.STRONG.GPU R10, desc[UR6][R8.64] ;  /* 0x00000006080a7981 */ /* 0x001ee8000c1ef900 */
[----:B---3--:R-:W-:Y:S01]  /*3210*/  CCTL.IVALL ;  /* 0x00000000ff00798f */ /* 0x008fe20002000000 */
[----:B------:R-:W-:Y:S05]  /*3220*/  YIELD ;  /* 0x0000000000007946 */ /* 0x000fea0003800000 */
[----:B------:R-:W-:-:S13]  /*3230*/  ISETP.NE.AND P1, PT, R10, R15, PT ;  /* 0x0000000f0a00720c */ /* 0x000fda0003f25270 */
[----:B------:R-:W-:Y:S05]  /*3240*/  @P1 BRA `(.L_x_840) ;  /* 0xfffffffc00ec1947 */ /* 0x000fea000383ffff */
.L_x_839:
[----:B------:R-:W-:Y:S05]  /*3250*/  WARPSYNC.ALL ;  /* 0x0000000000007948 */ /* 0x000fea0003800000 */
[----:B------:R-:W-:Y:S01]  /*3260*/  BAR.SYNC.DEFER_BLOCKING 0x0 ;  /* 0x0000000000007b1d */ /* 0x000fe20000010000 */
[----:B------:R-:W-:-:S05]  /*3270*/  HFMA2 R21, -RZ, RZ, 0, 0 ;  /* 0x00000000ff157431 */ /* 0x000fca00000001ff */
[----:B------:R-:W-:Y:S05]  /*3280*/  @!P2 BRA `(.L_x_841) ;  /* 0x0000000000f4a947 */ /* 0x000fea0003800000 */
[----:B------:R-:W-:Y:S02]  /*3290*/  MOV R22, RZ ;  /* 0x000000ff00167202 */ /* 0x000fe40000000f00 */
[----:B------:R-:W-:-:S07]  /*32a0*/  LOP3.LUT R21, R18, 0x7ffffff8, RZ, 0xc0, !PT ;  /* 0x7ffffff812157812 */ /* 0x000fce00078ec0ff */
.L_x_842:
        /* <DEDUP_REMOVED lines=59> */
.L_x_841:
        /* <DEDUP_REMOVED lines=35> */
.L_x_843:
        /* <DEDUP_REMOVED lines=22> */
.L_x_844:
        /* <DEDUP_REMOVED lines=9> */
.L_x_845:
[----:B------:R-:W-:Y:S05]  /*3a80*/  BSYNC.RECONVERGENT B0 ;  /* 0x0000000000007941 */ /* 0x000fea0003800200 */
.L_x_838:
        /* <DEDUP_REMOVED lines=40> */
.L_x_846:
        /* <DEDUP_REMOVED lines=60> */
.L_x_848:
[----:B------:R-:W-:Y:S05]  /*40d0*/  BSYNC.RECONVERGENT B0 ;  /* 0x0000000000007941 */ /* 0x000fea0003800200 */
.L_x_847:
        /* <DEDUP_REMOVED lines=21> */
.L_x_849:
        /* <DEDUP_REMOVED lines=18> */
.L_x_851:
[----:B------:R-:W-:Y:S05]  /*4350*/  BSYNC.RECONVERGENT B0 ;  /* 0x0000000000007941 */ /* 0x000fea0003800200 */
.L_x_850:
        /* <DEDUP_REMOVED lines=21> */
.L_x_852:
        /* <DEDUP_REMOVED lines=18> */
.L_x_854:
[----:B------:R-:W-:Y:S05]  /*45d0*/  BSYNC.RECONVERGENT B0 ;  /* 0x0000000000007941 */ /* 0x000fea0003800200 */
.L_x_853:
        /* <DEDUP_REMOVED lines=22> */
.L_x_855:
        /* <DEDUP_REMOVED lines=18> */
.L_x_857:
[----:B------:R-:W-:Y:S05]  /*4860*/  BSYNC.RECONVERGENT B0 ;  /* 0x0000000000007941 */ /* 0x000fea0003800200 */
.L_x_856:
        /* <DEDUP_REMOVED lines=8> */
.L_x_826:
        /* <DEDUP_REMOVED lines=15> */
.L_x_860:
[----:B------:R-:W-:Y:S05]  /*49e0*/  BSYNC.RECONVERGENT B0 ;  /* 0x0000000000007941 */ /* 0x000fea0003800200 */
.L_x_859:
        /* <DEDUP_REMOVED lines=11> */
.L_x_862:
[----:B------:R-:W2:Y:S04]  /*4aa0*/  LDG.E.STRONG.GPU R5, desc[UR6][R2.64] ;  /* 0x0000000602057981 */ /* 0x000ea8000c1ef900 */
[----:B--2---:R-:W-:Y:S01]  /*4ab0*/  CCTL.IVALL ;  /* 0x00000000ff00798f */ /* 0x004fe20002000000 */
[----:B------:R-:W-:Y:S05]  /*4ac0*/  YIELD ;  /* 0x0000000000007946 */ /* 0x000fea0003800000 */
[----:B------:R-:W-:-:S13]  /*4ad0*/  ISETP.NE.AND P0, PT, R5, R4, PT ;  /* 0x000000040500720c */ /* 0x000fda0003f05270 */
[----:B------:R-:W-:Y:S05]  /*4ae0*/  @P0 BRA `(.L_x_862) ;  /* 0xfffffffc00ec0947 */ /* 0x000fea000383ffff */
.L_x_861:
        /* <DEDUP_REMOVED lines=73> */
.L_x_865:
        /* <DEDUP_REMOVED lines=29> */
.L_x_864:
[----:B------:R-:W-:Y:S05]  /*5150*/  BSYNC.RECONVERGENT B0 ;  /* 0x0000000000007941 */ /* 0x000fea0003800200 */
.L_x_863:
        /* <DEDUP_REMOVED lines=10> */
.L_x_866:
        /* <DEDUP_REMOVED lines=87> */
.L_x_867:
        /* <DEDUP_REMOVED lines=9> */
.L_x_2080:


//--------------------- .text._Z35group_norm_nhwc_bwd_one_pass_kernelI11Fp32IOFp32WLi64ELi10ELi640EEv26Group_norm_nhwc_bwd_params --------------------------
	.section	.text._Z35group_norm_nhwc_bwd_one_pass_kernelI11Fp32IOFp32WLi64ELi10ELi640EEv26Group_norm_nhwc_bwd_params,"ax",@progbits
	.align	128
        .global         _Z35group_norm_nhwc_bwd_one_pass_kernelI11Fp32IOFp32WLi64ELi10ELi640EEv26Group_norm_nhwc_bwd_params
        .type           _Z35group_norm_nhwc_bwd_one_pass_kernelI11Fp32IOFp32WLi64ELi10ELi640EEv26Group_norm_nhwc_bwd_params,@function
        .size           _Z35group_norm_nhwc_bwd_one_pass_kernelI11Fp32IOFp32WLi64ELi10ELi640EEv26Group_norm_nhwc_bwd_params,(.L_x_2081 - _Z35group_norm_nhwc_bwd_one_pass_kernelI11Fp32IOFp32WLi64ELi10ELi640EEv26Group_norm_nhwc_bwd_params)
        .other          _Z35group_norm_nhwc_bwd_one_pass_kernelI11Fp32IOFp32WLi64ELi10ELi640EEv26Group_norm_nhwc_bwd_params,@"STO_CUDA_ENTRY STV_DEFAULT"
_Z35group_norm_nhwc_bwd_one_pass_kernelI11Fp32IOFp32WLi64ELi10ELi640EEv26Group_norm_nhwc_bwd_params:
.text._Z35group_norm_nhwc_bwd_one_pass_kernelI11Fp32IOFp32WLi64ELi10ELi640EEv26Group_norm_nhwc_bwd_params:
        /* <DEDUP_REMOVED lines=37> */
.L_x_890:
[----:B0-----:R-:W0:Y:S01]  /*0250*/  LDC R6, c[0x0][0x410] ;  /* 0x00010400ff067b82 */ /* 0x001e220000000800 */
[----:B-1----:R-:W1:Y:S01]  /*0260*/  LDCU.128 UR24, c[0x0][0x400] ;  /* 0x00008000ff1877ac */ /* 0x002e620008000c00 */
[----:B------:R-:W-:Y:S01]  /*0270*/  SHF.R.S32.HI R13, RZ, 0x1f, R39 ;  /* 0x0000001fff0d7819 */ /* 0x000fe20000011427 */
[----:B------:R-:W2:Y:S01]  /*0280*/  LDCU.64 UR6, c[0x0][0x3b8] ;  /* 0x00007700ff0677ac */ /* 0x000ea20008000a00 */
[----:B0-----:R-:W-:Y:S01]  /*0290*/  IABS R5, R6 ;  /* 0x0000000600057213 */ /* 0x001fe20000000000 */
[----:B--2---:R-:W-:-:S03]  /*02a0*/  UIMAD.WIDE UR6, UR11, 0x8, UR6 ;  /* 0x000000080b0678a5 */ /* 0x004fc6000f8e0206 */
[----:B------:R-:W0:Y:S01]  /*02b0*/  I2F.RP R0, R5 ;  /* 0x0000000500007306 */ /* 0x000e220000209400 */
[----:B------:R-:W-:Y:S02]  /*02c0*/  ISETP.LE.AND P1, PT, RZ, UR11, PT ;  /* 0x0000000bff007c0c */ /* 0x000fe4000bf23270 */
[----:B-1----:R-:W-:Y:S02]  /*02d0*/  ISETP.GE.U32.AND P0, PT, R39, UR24, PT ;  /* 0x0000001827007c0c */ /* 0x002fe4000bf06070 */
[----:B---3--:R-:W-:Y:S02]  /*02e0*/  MOV R8, UR6 ;  /* 0x0000000600087c02 */ /* 0x008fe40008000f00 */
[----:B------:R-:W-:Y:S01]  /*02f0*/  MOV R9, UR7 ;  /* 0x0000000700097c02 */ /* 0x000fe20008000f00 */
[----:B0-----:R-:W0:Y:S01]  /*0300*/  MUFU.RCP R0, R0 ;  /* 0x0000000000007308 */ /* 0x001e220000001000 */
[----:B------:R-:W-:-:S04]  /*0310*/  ISETP.GE.AND.EX P0, PT, R13, UR25, PT, P0 ;  /* 0x000000190d007c0c */ /* 0x000fc8000bf06300 */
[----:B------:R-:W2:Y:S01]  /*0320*/  LDG.E.64 R8, desc[UR14][R8.64] ;  /* 0x0000000e08087981 */ /* 0x000ea2000c1e1b00 */
[----:B0-----:R-:W-:-:S04]  /*0330*/  IADD3 R2, PT, PT, R0, 0xffffffe, RZ ;  /* 0x0ffffffe00027810 */ /* 0x001fc80007ffe0ff */
[----:B------:R0:W1:Y:S02]  /*0340*/  F2I.FTZ.U32.TRUNC.NTZ R3, R2 ;  /* 0x0000000200037305 */ /* 0x000064000021f000 */
[----:B0-----:R-:W-:Y:S01]  /*0350*/  HFMA2 R2, -RZ, RZ, 0, 0 ;  /* 0x00000000ff027431 */ /* 0x001fe200000001ff */
[----:B-1----:R-:W-:-:S05]  /*0360*/  IADD3 R4, PT, PT, RZ, -R3, RZ ;  /* 0x80000003ff047210 */ /* 0x002fca0007ffe0ff */
[----:B------:R-:W-:Y:S01]  /*0370*/  IMAD R7, R4, R5, RZ ;  /* 0x0000000504077224 */ /* 0x000fe200078e02ff */
[----:B------:R-:W-:-:S03]  /*0380*/  IABS R4, UR11 ;  /* 0x0000000b00047c13 */ /* 0x000fc60008000000 */
[----:B------:R-:W-:-:S06]  /*0390*/  IMAD.HI.U32 R3, R3, R7, R2 ;  /* 0x0000000703037227 */ /* 0x000fcc00078e0002 */
[----:B------:R-:W-:-:S05]  /*03a0*/  IMAD.HI.U32 R3, R3, R4, RZ ;  /* 0x0000000403037227 */ /* 0x000fca00078e00ff */
[----:B------:R-:W-:-:S05]  /*03b0*/  IADD3 R0, PT, PT, -R3, RZ, RZ ;  /* 0x000000ff03007210 */ /* 0x000fca0007ffe1ff */
[----:B------:R-:W-:-:S05]  /*03c0*/  IMAD R0, R5, R0, R4 ;  /* 0x0000000005007224 */ /* 0x000fca00078e0204 */
[----:B------:R-:W-:Y:S02]  /*03d0*/  ISETP.GT.U32.AND P4, PT, R5, R0, PT ;  /* 0x000000000500720c */ /* 0x000fe40003f84070 */
[----:B------:R-:W-:-:S11]  /*03e0*/  LOP3.LUT R2, R6, UR11, RZ, 0x3c, !PT ;  /* 0x0000000b06027c12 */ /* 0x000fd6000f8e3cff */
[----:B------:R-:W-:-:S04]  /*03f0*/  @!P4 IADD3 R0, PT, PT, R0, -R5, RZ ;  /* 0x800000050000c210 */ /* 0x000fc80007ffe0ff */
[CC--:B------:R-:W-:Y:S02]  /*0400*/  ISETP.GE.U32.AND P3, PT, R0.reuse, R5.reuse, PT ;  /* 0x000000050000720c */ /* 0x0c0fe40003f66070 */
[----:B------:R-:W-:Y:S02]  /*0410*/  @!P4 IADD3 R3, PT, PT, R3, 0x1, RZ ;  /* 0x000000010303c810 */ /* 0x000fe40007ffe0ff */
[-C--:B------:R-:W-:Y:S02]  /*0420*/  ISETP.GT.U32.AND P4, PT, R5, R0.reuse, PT ;  /* 0x000000000500720c */ /* 0x080fe40003f84070 */
[----:B------:R-:W-:Y:S02]  /*0430*/  IADD3 R5, PT, PT, R0, -R5, RZ ;  /* 0x8000000500057210 */ /* 0x000fe40007ffe0ff */
[----:B------:R-:W-:Y:S02]  /*0440*/  ISETP.GE.AND P2, PT, R2, RZ, PT ;  /* 0x000000ff0200720c */ /* 0x000fe40003f46270 */
[----:B------:R-:W-:-:S02]  /*0450*/  SEL R0, R5, R0, !P4 ;  /* 0x0000000005007207 */ /* 0x000fc40006000000 */
[----:B------:R-:W-:Y:S02]  /*0460*/  LOP3.LUT R5, RZ, R6, RZ, 0x33, !PT ;  /* 0x00000006ff057212 */ /* 0x000fe400078e33ff */
[----:B------:R-:W-:Y:S02]  /*0470*/  @P3 IADD3 R3, PT, PT, R3, 0x1, RZ ;  /* 0x0000000103033810 */ /* 0x000fe40007ffe0ff */
[----:B------:R-:W-:Y:S02]  /*0480*/  ISETP.NE.AND P3, PT, R6, RZ, PT ;  /* 0x000000ff0600720c */ /* 0x000fe40003f65270 */
[----:B------:R-:W-:Y:S01]  /*0490*/  @!P1 IADD3 R0, PT, PT, -R0, RZ, RZ ;  /* 0x000000ff00009210 */ /* 0x000fe20007ffe1ff */
[----:B------:R-:W0:Y:S03]  /*04a0*/  @!P0 LDC.64 R6, c[0x0][0x3f8] ;  /* 0x0000fe00ff068b82 */ /* 0x000e260000000a00 */
[----:B------:R-:W-:-:S02]  /*04b0*/  SEL R32, R5, R0, !P3 ;  /* 0x0000000005207207 */ /* 0x000fc40005800000 */
[----:B------:R-:W-:-:S03]  /*04c0*/  @!P2 IADD3 R3, PT, PT, -R3, RZ, RZ ;  /* 0x000000ff0303a210 */ /* 0x000fc60007ffe1ff */
[----:B------:R-:W-:Y:S01]  /*04d0*/  IMAD R19, R32, 0xa, RZ ;  /* 0x0000000a20137824 */ /* 0x000fe200078e02ff */
[----:B------:R-:W-:Y:S02]  /*04e0*/  SEL R11, R5, R3, !P3 ;  /* 0x00000003050b7207 */ /* 0x000fe40005800000 */
[----:B------:R-:W1:Y:S02]  /*04f0*/  @!P0 LDC.64 R4, c[0x0][0x398] ;  /* 0x0000e600ff048b82 */ /* 0x000e640000000a00 */
[----:B------:R-:W-:Y:S02]  /*0500*/  SHF.R.S32.HI R0, RZ, 0x1f, R11 ;  /* 0x0000001fff007819 */ /* 0x000fe4000001140b */
[----:B------:R-:W-:-:S03]  /*0510*/  IADD3 R40, P1, PT, R19, R34, RZ ;  /* 0x0000002213287210 */ /* 0x000fc60007f3e0ff */
[----:B------:R-:W-:Y:S01]  /*0520*/  IMAD R0, R0, UR26, RZ ;  /* 0x0000001a00007c24 */ /* 0x000fe2000f8e02ff */
[----:B------:R-:W-:Y:S01]  /*0530*/  LEA.HI.X.SX32 R41, R19, RZ, 0x1, P1 ;  /* 0x000000ff13297211 */ /* 0x000fe200008f0eff */
[----:B------:R-:W3:Y:S02]  /*0540*/  @!P0 LDC.64 R2, c[0x0][0x3a0] ;  /* 0x0000e800ff028b82 */ /* 0x000ee40000000a00 */
[C---:B------:R-:W-:Y:S02]  /*0550*/  IMAD R43, R11.reuse, UR27, R0 ;  /* 0x0000001b0b2b7c24 */ /* 0x040fe4000f8e0200 */
[----:B------:R-:W-:-:S04]  /*0560*/  IMAD.WIDE.U32 R40, R11, UR26, R40 ;  /* 0x0000001a0b287c25 */ /* 0x000fc8000f8e0028 */
[----:B0-----:R-:W-:Y:S01]  /*0570*/  @!P0 IMAD R0, R13, R6, RZ ;  /* 0x000000060d008224 */ /* 0x001fe200078e02ff */
[----:B------:R-:W-:Y:S02]  /*0580*/  IADD3 R43, PT, PT, R41, R43, RZ ;  /* 0x0000002b292b7210 */ /* 0x000fe40007ffe0ff */
[----:B------:R-:W-:Y:S01]  /*0590*/  @!P0 MOV R42, R40 ;  /* 0x00000028002a8202 */ /* 0x000fe20000000f00 */
[----:B------:R-:W-:-:S04]  /*05a0*/  @!P0 IMAD R13, R39, R7, R0 ;  /* 0x00000007270d8224 */ /* 0x000fc800078e0200 */
[----:B------:R-:W-:Y:S02]  /*05b0*/  @!P0 IMAD.WIDE.U32 R10, R39, R6, R42 ;  /* 0x00000006270a8225 */ /* 0x000fe400078e002a */
[----:B------:R-:W0:Y:S03]  /*05c0*/  LDC.64 R6, c[0x0][0x3a8] ;  /* 0x0000ea00ff067b82 */ /* 0x000e260000000a00 */
[----:B------:R-:W-:Y:S02]  /*05d0*/  @!P0 IADD3 R11, PT, PT, R11, R13, RZ ;  /* 0x0000000d0b0b8210 */ /* 0x000fe40007ffe0ff */
[C---:B------:R-:W-:Y:S02]  /*05e0*/  @!P0 SHF.L.U32 R17, R10.reuse, 0x2, RZ ;  /* 0x000000020a118819 */ /* 0x040fe400000006ff */
[----:B------:R-:W-:Y:S02]  /*05f0*/  @!P0 SHF.L.U64.HI R10, R10, 0x2, R11 ;  /* 0x000000020a0a8819 */ /* 0x000fe4000001020b */
[----:B-1----:R-:W-:-:S02]  /*0600*/  @!P0 IADD3 R16, P2, PT, R17, R4, RZ ;  /* 0x0000000411108210 */ /* 0x002fc40007f5e0ff */
[----:B---3--:R-:W-:Y:S02]  /*0610*/  @!P0 IADD3 R14, P1, PT, R17, R2, RZ ;  /* 0x00000002110e8210 */ /* 0x008fe40007f3e0ff */
[----:B------:R-:W-:Y:S02]  /*0620*/  @!P0 IADD3.X R17, PT, PT, R10, R5, RZ, P2, !PT ;  /* 0x000000050a118210 */ /* 0x000fe400017fe4ff */
[----:B------:R-:W-:-:S13]  /*0630*/  ISETP.NE.AND P2, PT, RZ, UR22, PT ;  /* 0x00000016ff007c0c */ /* 0x000fda000bf45270 */
[----:B------:R-:W1:Y:S01]  /*0640*/  @P2 LDC.64 R12, c[0x0][0x3b0] ;  /* 0x0000ec00ff0c2b82 */ /* 0x000e620000000a00 */
[----:B------:R-:W-:Y:S02]  /*0650*/  @!P0 IADD3.X R15, PT, PT, R10, R3, RZ, P1, !PT ;  /* 0x000000030a0f8210 */ /* 0x000fe40000ffe4ff */
[----:B------:R-:W-:Y:S02]  /*0660*/  CS2R R10, SRZ ;  /* 0x00000000000a7805 */ /* 0x000fe4000001ff00 */
[----:B------:R-:W-:Y:S01]  /*0670*/  IADD3 R19, PT, PT, R19, R34, RZ ;  /* 0x0000002213137210 */ /* 0x000fe20007ffe0ff */
[----:B------:R-:W-:Y:S01]  /*0680*/  HFMA2 R3, -RZ, RZ, 0, 0 ;  /* 0x00000000ff037431 */ /* 0x000fe200000001ff */
[----:B------:R-:W-:Y:S02]  /*0690*/  MOV R2, RZ ;  /* 0x000000ff00027202 */ /* 0x000fe40000000f00 */
[----:B------:R-:W3:Y:S01]  /*06a0*/  @!P0 LDG.E.64 R10, desc[UR14][R14.64] ;  /* 0x0000000e0e0a8981 */ /* 0x000ee2000c1e1b00 */
[----:B0-----:R-:W-:Y:S01]  /*06b0*/  IMAD.WIDE R4, R19, 0x4, R6 ;  /* 0x0000000413047825 */ /* 0x001fe200078e0206 */
[----:B------:R-:W-:-:S02]  /*06c0*/  CS2R R6, SRZ ;  /* 0x0000000000067805 */ /* 0x000fc4000001ff00 */
[----:B------:R-:W4:Y:S04]  /*06d0*/  @!P0 LDG.E.64 R2, desc[UR14][R16.64] ;  /* 0x0000000e10028981 */ /* 0x000f28000c1e1b00 */
[----:B------:R-:W5:Y:S01]  /*06e0*/  LDG.E.64 R4, desc[UR14][R4.64] ;  /* 0x0000000e04047981 */ /* 0x000f62000c1e1b00 */
[----:B-1----:R-:W-:-:S05]  /*06f0*/  @P2 IMAD.WIDE R12, R19, 0x4, R12 ;  /* 0x00000004130c2825 */ /* 0x002fca00078e020c */
[----:B------:R0:W5:Y:S01]  /*0700*/  @P2 LDG.E.64 R6, desc[UR14][R12.64] ;  /* 0x0000000e0c062981 */ /* 0x000162000c1e1b00 */
[----:B------:R-:W-:Y:S01]  /*0710*/  UMOV UR17, 0x3f800000 ;  /* 0x3f80000000117882 */ /* 0x000fe20000000000 */
        /* <DEDUP_REMOVED lines=9> */
[C---:B---3--:R-:W-:Y:S01]  /*07b0*/  FADD.FTZ R10, -R8.reuse, R10 ;  /* 0x0000000a080a7221 */ /* 0x048fe20000010100 */
[----:B------:R-:W-:Y:S01]  /*07c0*/  FADD.FTZ R0, -R8, R11 ;  /* 0x0000000b08007221 */ /* 0x000fe20000010100 */
[----:B----4-:R-:W-:Y:S02]  /*07d0*/  MOV R8, R3 ;  /* 0x0000000300087202 */ /* 0x010fe40000000f00 */
[----:B------:R-:W-:Y:S01]  /*07e0*/  FMUL.FTZ R33, R10, UR17 ;  /* 0x000000110a217c20 */ /* 0x000fe20008410000 */
[----:B------:R-:W-:Y:S01]  /*07f0*/  MOV R11, R2 ;  /* 0x00000002000b7202 */ /* 0x000fe20000000f00 */
[----:B------:R-:W-:Y:S01]  /*0800*/  FMUL.FTZ R0, R0, UR17 ;  /* 0x0000001100007c20 */ /* 0x000fe20008410000 */
[----:B0-----:R-:W-:Y:S06]  /*0810*/  @!P2 BRA `(.L_x_869) ;  /* 0x000000000048a947 */ /* 0x001fec0003800000 */
[----:B-----5:R-:W-:Y:S01]  /*0820*/  FFMA.FTZ R9, R5, R0, R7 ;  /* 0x0000000005097223 */ /* 0x020fe20000010007 */
        /* <DEDUP_REMOVED lines=13> */
[----:B------:R-:W-:-:S03]  /*0900*/  FMUL.FTZ R11, R2, R11 ;  /* 0x0000000b020b7220 */ /* 0x000fc60000410000 */
[----:B------:R-:W-:-:S04]  /*0910*/  FFMA.FTZ R8, R8, R15, 1 ;  /* 0x3f80000008087423 */ /* 0x000fc8000001000f */
[----:B------:R-:W-:Y:S01]  /*0920*/  FMUL.FTZ R11, R11, R8 ;  /* 0x000000080b0b7220 */ /* 0x000fe20000410000 */
[----:B------:R-:W-:-:S07]  /*0930*/  FMUL.FTZ R8, R9, R16 ;  /* 0x0000001009087220 */ /* 0x000fce0000410000 */
.L_x_869:
[----:B-----5:R-:W-:Y:S01]  /*0940*/  FMUL.FTZ R10, R4, R11 ;  /* 0x0000000b040a7220 */ /* 0x020fe20000410000 */
[----:B------:R-:W-:Y:S01]  /*0950*/  FMUL.FTZ R9, R5, R8 ;  /* 0x0000000805097220 */ /* 0x000fe20000410000 */
[----:B------:R-:W-:Y:S01]  /*0960*/  ISETP.GT.AND P1, PT, R35, 0x1e, PT ;  /* 0x0000001e2300780c */ /* 0x000fe20003f24270 */
[----:B------:R-:W-:Y:S01]  /*0970*/  FADD.FTZ R14, RZ, R11 ;  /* 0x0000000bff0e7221 */ /* 0x000fe20000010000 */
[----:B------:R-:W-:Y:S01]  /*0980*/  FFMA.FTZ R13, R33, R10, RZ ;  /* 0x0000000a210d7223 */ /* 0x000fe200000100ff */
[----:B------:R-:W-:Y:S01]  /*0990*/  FADD.FTZ R12, RZ, R10 ;  /* 0x0000000aff0c7221 */ /* 0x000fe20000010000 */
[----:B------:R-:W-:Y:S01]  /*09a0*/  FADD.FTZ R15, RZ, R8 ;  /* 0x00000008ff0f7221 */ /* 0x000fe20000010000 */
        /* <DEDUP_REMOVED lines=22> */
[----:B------:R-:W1:Y:S01]  /*0b10*/  SHFL.DOWN PT, R12, R9, 0x8, 0x1f ;  /* 0x09001f00090c7f89 */ /* 0x000e6200000e0000 */
[----:B0-----:R-:W-:Y:S01]  /*0b20*/  FADD.FTZ R17, R10, R13 ;  /* 0x0000000d0a117221 */ /* 0x001fe20000010000 */
[----:B------:R-:W-:Y:S01]  /*0b30*/  FFMA.FTZ R13, R0, R8, RZ ;  /* 0x00000008000d7223 */ /* 0x000fe200000100ff */
[----:B-1----:R-:W-:Y:S01]  /*0b40*/  FADD.FTZ R16, R9, R12 ;  /* 0x0000000c09107221 */ /* 0x002fe20000010000 */
[----:B------:R-:W-:Y:S02]  /*0b50*/  FFMA.FTZ R12, R33, R11, RZ ;  /* 0x0000000b210c7223 */ /* 0x000fe400000100ff */
[----:B------:R-:W-:Y:S02]  /*0b60*/  FSEL R8, R10, R17, P1 ;  /* 0x000000110a087208 */ /* 0x000fe40000800000 */
[----:B------:R-:W-:Y:S01]  /*0b70*/  FSEL R9, R9, R16, P1 ;  /* 0x0000001009097208 */ /* 0x000fe20000800000 */
[----:B------:R0:W-:Y:S04]  /*0b80*/  STS.128 [R38], R12 ;  /* 0x0000000c26007388 */ /* 0x0001e80000000c00 */
[----:B------:R0:W1:Y:S04]  /*0b90*/  SHFL.DOWN PT, R10, R8, 0x10, 0x1f ;  /* 0x0a001f00080a7f89 */ /* 0x00006800000e0000 */
[----:B------:R0:W2:Y:S01]  /*0ba0*/  SHFL.DOWN PT, R11, R9, 0x10, 0x1f ;  /* 0x0a001f00090b7f89 */ /* 0x0000a200000e0000 */
[----:B------:R-:W-:Y:S05]  /*0bb0*/  @P4 BRA `(.L_x_871) ;  /* 0x0000000000104947 */ /* 0x000fea0003800000 */
[----:B------:R-:W-:Y:S01]  /*0bc0*/  ISETP.NE.AND P1, PT, R35, RZ, PT ;  /* 0x000000ff2300720c */ /* 0x000fe20003f25270 */
[----:B01----:R-:W-:Y:S01]  /*0bd0*/  FADD.FTZ R8, R17, R10 ;  /* 0x0000000a11087221 */ /* 0x003fe20000010000 */
[----:B--2---:R-:W-:-:S11]  /*0be0*/  FADD.FTZ R9, R16, R11 ;  /* 0x0000000b10097221 */ /* 0x004fd60000010000 */
[----:B------:R3:W-:Y:S02]  /*0bf0*/  @!P1 STS.64 [R36+UR10+0x18], R8 ;  /* 0x0000180824009988 */ /* 0x0007e40008000a0a */
.L_x_871:
[----:B------:R-:W-:Y:S05]  /*0c00*/  BSYNC.RECONVERGENT B0 ;  /* 0x0000000000007941 */ /* 0x000fea0003800200 */
.L_x_870:
[----:B------:R-:W-:Y:S06]  /*0c10*/  BAR.SYNC.DEFER_BLOCKING 0x0 ;  /* 0x0000000000007b1d */ /* 0x000fec0000010000 */
[----:B------:R-:W-:Y:S04]  /*0c20*/  BSSY.RECONVERGENT B0, `(.L_x_872) ;  /* 0x0000035000007945 */ /* 0x000fe80003800200 */
[----:B------:R-:W-:Y:S05]  /*0c30*/  @P3 BRA `(.L_x_873) ;  /* 0x0000000000cc3947 */ /* 0x000fea0003800000 */
[----:B------:R-:W4:Y:S01]  /*0c40*/  S2UR UR7, SR_CgaCtaId ;  /* 0x00000000000779c3 */ /* 0x000f220000008800 */
[----:B------:R-:W-:Y:S02]  /*0c50*/  UMOV UR6, 0x400 ;  /* 0x0000040000067882 */ /* 0x000fe40000000000 */
[----:B----4-:R-:W-:-:S09]  /*0c60*/  ULEA UR6, UR7, UR6, 0x18 ;  /* 0x0000000607067291 */ /* 0x010fd2000f8ec0ff */
[----:B------:R-:W4:Y:S04]  /*0c70*/  LDS.128 R16, [UR6+0x20] ;  /* 0x00002006ff107984 */ /* 0x000f280008000c00 */
[----:B------:R-:W5:Y:S04]  /*0c80*/  LDS.128 R28, [UR6+0x30] ;  /* 0x00003006ff1c7984 */ /* 0x000f680008000c00 */
[----:B------:R-:W5:Y:S04]  /*0c90*/  LDS.128 R20, [UR6+0x40] ;  /* 0x00004006ff147984 */ /* 0x000f680008000c00 */
[----:B------:R-:W5:Y:S01]  /*0ca0*/  LDS.128 R24, [UR6+0x50] ;  /* 0x00005006ff187984 */ /* 0x000f620008000c00 */
[----:B----4-:R-:W-:Y:S01]  /*0cb0*/  FADD.FTZ R45, R8, R16 ;  /* 0x00000010082d7221 */ /* 0x010fe20000010000 */
[----:B------:R-:W-:-:S02]  /*0cc0*/  FADD.FTZ R16, R9, R17 ;  /* 0x0000001109107221 */ /* 0x000fc40000010000 */
[----:B0123--:R-:W0:Y:S01]  /*0cd0*/  LDS.128 R8, [UR6+0x60] ;  /* 0x00006006ff087984 */ /* 0x00fe220008000c00 */
[----:B------:R-:W-:Y:S01]  /*0ce0*/  FADD.FTZ R45, R45, R18 ;  /* 0x000000122d2d7221 */ /* 0x000fe20000010000 */
[----:B------:R-:W-:-:S03]  /*0cf0*/  FADD.FTZ R16, R16, R19 ;  /* 0x0000001310107221 */ /* 0x000fc60000010000 */
[----:B-----5:R-:W-:Y:S01]  /*0d00*/  FADD.FTZ R45, R45, R28 ;  /* 0x0000001c2d2d7221 */ /* 0x020fe20000010000 */
[----:B------:R-:W-:-:S03]  /*0d10*/  FADD.FTZ R16, R16, R29 ;  /* 0x0000001d10107221 */ /* 0x000fc60000010000 */
[----:B------:R-:W-:Y:S01]  /*0d20*/  FADD.FTZ R45, R45, R30 ;  /* 0x0000001e2d2d7221 */ /* 0x000fe20000010000 */
[----:B------:R-:W-:Y:S02]  /*0d30*/  FADD.FTZ R28, R16, R31 ;  /* 0x0000001f101c7221 */ /* 0x000fe40000010000 */
[----:B------:R-:W1:Y:S01]  /*0d40*/  LDS.128 R16, [UR6+0x70] ;  /* 0x00007006ff107984 */ /* 0x000e620008000c00 */
[----:B------:R-:W-:Y:S01]  /*0d50*/  FADD.FTZ R45, R45, R20 ;  /* 0x000000142d2d7221 */ /* 0x000fe20000010000 */
        /* <DEDUP_REMOVED lines=33> */
.L_x_873:
[----:B------:R-:W-:Y:S05]  /*0f70*/  BSYNC.RECONVERGENT B0 ;  /* 0x0000000000007941 */ /* 0x000fea0003800200 */
.L_x_872:
[----:B------:R-:W-:Y:S06]  /*0f80*/  BAR.SYNC.DEFER_BLOCKING 0x0 ;  /* 0x0000000000007b1d */ /* 0x000fec0000010000 */
[----:B------:R-:W-:Y:S04]  /*0f90*/  BSSY.RECONVERGENT B0, `(.L_x_874) ;  /* 0x00000f3000007945 */ /* 0x000fe80003800200 */
[----:B------:R-:W-:Y:S05]  /*0fa0*/  @P5 BRA `(.L_x_875) ;  /* 0x0000000c00c45947 */ /* 0x000fea0003800000 */
[----:B------:R-:W2:Y:S01]  /*0fb0*/  LDS.128 R28, [R38+0x50] ;  /* 0x00005000261c7984 */ /* 0x000ea20000000c00 */
[----:B------:R-:W-:-:S03]  /*0fc0*/  UMOV UR6, 0x1e0 ;  /* 0x000001e000067882 */ /* 0x000fc60000000000 */
[----:B------:R-:W4:Y:S04]  /*0fd0*/  LDS.128 R16, [R38+0xa0] ;  /* 0x0000a00026107984 */ /* 0x000f280000000c00 */
[----:B------:R-:W5:Y:S04]  /*0fe0*/  LDS.128 R24, [R38+0xf0] ;  /* 0x0000f00026187984 */ /* 0x000f680000000c00 */
[----:B------:R-:W3:Y:S01]  /*0ff0*/  LDS.128 R20, [R38+0x140] ;  /* 0x0001400026147984 */ /* 0x000ee20000000c00 */
[----:B--2---:R-:W-:Y:S01]  /*1000*/  FADD.FTZ R11, R12, R28 ;  /* 0x0000001c0c0b7221 */ /* 0x004fe20000010000 */
[----:B-1----:R-:W-:Y:S01]  /*1010*/  FADD.FTZ R10, R13, R29 ;  /* 0x0000001d0d0a7221 */ /* 0x002fe20000010000 */
[----:B------:R-:W-:Y:S01]  /*1020*/  FADD.FTZ R45, R14, R30 ;  /* 0x0000001e0e2d7221 */ /* 0x000fe20000010000 */
[----:B------:R-:W-:Y:S01]  /*1030*/  FADD.FTZ R30, R15, R31 ;  /* 0x0000001f0f1e7221 */ /* 0x000fe20000010000 */
[----:B----4-:R-:W-:Y:S01]  /*1040*/  FADD.FTZ R29, R11, R16 ;  /* 0x000000100b1d7221 */ /* 0x010fe20000010000 */
[----:B0-----:R-:W0:Y:S01]  /*1050*/  LDS.128 R12, [R38+0x190] ;  /* 0x00019000260c7984 */ /* 0x001e220000000c00 */
[----:B------:R-:W-:Y:S01]  /*1060*/  FADD.FTZ R28, R10, R17 ;  /* 0x000000110a1c7221 */ /* 0x000fe20000010000 */
[----:B------:R-:W-:Y:S01]  /*1070*/  FADD.FTZ R11, R45, R18 ;  /* 0x000000122d0b7221 */ /* 0x000fe20000010000 */
[----:B------:R-:W-:Y:S01]  /*1080*/  FADD.FTZ R10, R30, R19 ;  /* 0x000000131e0a7221 */ /* 0x000fe20000010000 */
[----:B-----5:R-:W-:Y:S01]  /*1090*/  FADD.FTZ R45, R29, R24 ;  /* 0x000000181d2d7221 */ /* 0x020fe20000010000 */
[----:B------:R-:W1:Y:S01]  /*10a0*/  LDS.128 R16, [R38+0x1e0] ;  /* 0x0001e00026107984 */ /* 0x000e620000000c00 */
[----:B------:R-:W-:Y:S01]  /*10b0*/  FADD.FTZ R24, R28, R25 ;  /* 0x000000191c187221 */ /* 0x000fe20000010000 */
[----:B------:R-:W-:Y:S01]  /*10c0*/  FADD.FTZ R10, R10, R27 ;  /* 0x0000001b0a0a7221 */ /* 0x000fe20000010000 */
[----:B------:R-:W-:Y:S01]  /*10d0*/  FADD.FTZ R11, R11, R26 ;  /* 0x0000001a0b0b7221 */ /* 0x000fe20000010000 */
[----:B------:R-:W2:Y:S01]  /*10e0*/  LDS.128 R28, [R38+0x230] ;  /* 0x00023000261c7984 */ /* 0x000ea20000000c00 */
[----:B---3--:R-:W-:Y:S01]  /*10f0*/  FADD.FTZ R45, R45, R20 ;  /* 0x000000142d2d7221 */ /* 0x008fe20000010000 */
        /* <DEDUP_REMOVED lines=16> */
.L_x_876:
[----:B------:R-:W0:Y:S01]  /*1200*/  LDS.128 R28, [R10+0xa0] ;  /* 0x0000a0000a1c7984 */ /* 0x000e220000000c00 */
[----:B------:R-:W-:-:S03]  /*1210*/  UIADD3 UR6, UPT, UPT, UR6, 0xc80, URZ ;  /* 0x00000c8006067890 */ /* 0x000fc6000fffe0ff */
[----:B------:R-:W1:Y:S01]  /*1220*/  LDS.128 R20, [R10+0xf0] ;  /* 0x0000f0000a147984 */ /* 0x000e620000000c00 */
[----:B------:R-:W-:-:S03]  /*1230*/  UISETP.NE.AND UP0, UPT, UR6, 0x2760, UPT ;  /* 0x000027600600788c */ /* 0x000fc6000bf05270 */
[----:B------:R-:W2:Y:S04]  /*1240*/  LDS.128 R16, [R10+0x140] ;  /* 0x000140000a107984 */ /* 0x000ea80000000c00 */
[----:B------:R-:W3:Y:S01]  /*1250*/  LDS.128 R24, [R10+0x190] ;  /* 0x000190000a187984 */ /* 0x000ee20000000c00 */
        /* <DEDUP_REMOVED lines=13> */
[----:B---3--:R-:W-:Y:S01]  /*1330*/  FADD.FTZ R11, R11, R24 ;  /* 0x000000180b0b7221 */ /* 0x008fe20000010000 */
[----:B------:R-:W2:Y:S01]  /*1340*/  LDS.128 R20, [R10+0x280] ;  /* 0x000280000a147984 */ /* 0x000ea20000000c00 */
[----:B------:R-:W-:Y:S01]  /*1350*/  FADD.FTZ R24, R16, R25 ;  /* 0x0000001910187221 */ /* 0x000fe20000010000 */
[----:B------:R-:W-:Y:S01]  /*1360*/  FADD.FTZ R44, R44, R19 ;  /* 0x000000132c2c7221 */ /* 0x000fe20000010000 */
[----:B------:R-:W-:-:S02]  /*1370*/  FADD.FTZ R25, R17, R26 ;  /* 0x0000001a11197221 */ /* 0x000fc40000010000 */
[----:B------:R-:W3:Y:S01]  /*1380*/  LDS.128 R16, [R10+0x2d0] ;  /* 0x0002d0000a107984 */ /* 0x000ee20000000c00 */
        /* <DEDUP_REMOVED lines=15> */
[----:B---3--:R-:W-:Y:S01]  /*1480*/  FADD.FTZ R11, R11, R16 ;  /* 0x000000100b0b7221 */ /* 0x008fe20000010000 */
[----:B------:R-:W2:Y:S01]  /*1490*/  LDS.128 R28, [R10+0x3c0] ;  /* 0x0003c0000a1c7984 */ /* 0x000ea20000000c00 */
[----:B------:R-:W-:Y:S01]  /*14a0*/  FADD.FTZ R16, R20, R17 ;  /* 0x0000001114107221 */ /* 0x000fe20000010000 */
[----:B------:R-:W-:Y:S01]  /*14b0*/  FADD.FTZ R17, R21, R18 ;  /* 0x0000001215117221 */ /* 0x000fe20000010000 */
[----:B------:R-:W-:Y:S01]  /*14c0*/  FADD.FTZ R44, R44, R19 ;  /* 0x000000132c2c7221 */ /* 0x000fe20000010000 */
        /* <DEDUP_REMOVED lines=135> */
[----:B---3--:R-:W-:Y:S01]  /*1d40*/  FADD.FTZ R11, R11, R24 ;  /* 0x000000180b0b7221 */ /* 0x008fe20000010000 */
[----:B------:R-:W1:Y:S01]  /*1d50*/  LDS.128 R20, [R10+0xc80] ;  /* 0x000c80000a147984 */ /* 0x000e620000000c00 */
[----:B------:R-:W-:Y:S01]  /*1d60*/  FADD.FTZ R24, R28, R25 ;  /* 0x000000191c187221 */ /* 0x000fe20000010000 */
[----:B------:R-:W-:Y:S01]  /*1d70*/  FADD.FTZ R25, R29, R26 ;  /* 0x0000001a1d197221 */ /* 0x000fe20000010000 */
[----:B------:R-:W-:Y:S01]  /*1d80*/  FADD.FTZ R44, R44, R27 ;  /* 0x0000001b2c2c7221 */ /* 0x000fe20000010000 */
[----:B------:R2:W3:Y:S02]  /*1d90*/  LDS.128 R28, [R10+0xcd0] ;  /* 0x000cd0000a1c7984 */ /* 0x0004e40000000c00 */
        /* <DEDUP_REMOVED lines=18> */
.L_x_875:
[----:B------:R-:W-:Y:S05]  /*1ec0*/  BSYNC.RECONVERGENT B0 ;  /* 0x0000000000007941 */ /* 0x000fea0003800200 */
.L_x_874:
[----:B------:R-:W-:Y:S04]  /*1ed0*/  BSSY.RECONVERGENT B0, `(.L_x_877) ;  /* 0x000001d000007945 */ /* 0x000fe80003800200 */
[----:B------:R-:W-:Y:S05]  /*1ee0*/  @P5 BRA `(.L_x_878) ;  /* 0x00000000006c5947 */ /* 0x000fea0003800000 */
[----:B-12---:R-:W1:Y:S01]  /*1ef0*/  LDC.64 R10, c[0x0][0x3f8] ;  /* 0x0000fe00ff0a7b82 */ /* 0x006e620000000a00 */
[----:B------:R-:W-:-:S07]  /*1f00*/  IMAD R21, R32, 0x5, R37 ;  /* 0x0000000520157824 */ /* 0x000fce00078e0225 */
[----:B------:R-:W2:Y:S01]  /*1f10*/  LDC.64 R16, c[0x0][0x3d8] ;  /* 0x0000f600ff107b82 */ /* 0x000ea20000000a00 */
        /* <DEDUP_REMOVED lines=24> */
.L_x_878:
[----:B------:R-:W-:Y:S05]  /*20a0*/  BSYNC.RECONVERGENT B0 ;  /* 0x0000000000007941 */ /* 0x000fea0003800200 */
.L_x_877:
[----:B------:R-:W-:-:S09]  /*20b0*/  UISETP.GE.U32.AND UP0, UPT, UR20, 0x2, UPT ;  /* 0x000000021400788c */ /* 0x000fd2000bf06070 */
[----:B------:R-:W-:Y:S05]  /*20c0*/  BRA.U !UP0, `(.L_x_879) ;  /* 0x0000000908f47547 */ /* 0x000fea000b800000 */
[----:B------:R-:W5:Y:S01]  /*20d0*/  LDCU.64 UR6, c[0x0][0x3d0] ;  /* 0x00007a00ff0677ac */ /* 0x000f620008000a00 */
[----:B-1--4-:R-:W-:Y:S01]  /*20e0*/  MOV R10, UR20 ;  /* 0x00000014000a7c02 */ /* 0x012fe20008000f00 */
[----:B------:R-:W-:-:S03]  /*20f0*/  ULOP3.LUT UR8, UR4, 0x1, URZ, 0xc0, !UPT ;  /* 0x0000000104087892 */ /* 0x000fc6000f8ec0ff */
[----:B------:R-:W-:Y:S01]  /*2100*/  ISETP.GE.U32.AND P4, PT, R10, 0x8, PT ;  /* 0x000000080a00780c */ /* 0x000fe20003f86070 */
[----:B------:R-:W-:-:S04]  /*2110*/  UIMAD UR13, UR8, UR21, URZ ;  /* 0x00000015080d72a4 */ /* 0x000fc8000f8e02ff */
[----:B------:R-:W-:-:S04]  /*2120*/  UIMAD UR8, UR13, UR20, URZ ;  /* 0x000000140d0872a4 */ /* 0x000fc8000f8e02ff */
[----:B------:R-:W-:-:S04]  /*2130*/  USHF.L.U32 UR8, UR8, 0x1, URZ ;  /* 0x0000000108087899 */ /* 0x000fc800080006ff */
[----:B-----5:R-:W-:Y:S01]  /*2140*/  UIMAD.WIDE UR8, UR8, 0x4, UR6 ;  /* 0x00000004080878a5 */ /* 0x020fe2000f8e0206 */
[----:B------:R-:W-:Y:S11]  /*2150*/  @P3 BRA `(.L_x_880) ;  /* 0x0000000000603947 */ /* 0x000ff60003800000 */
[----:B--2---:R-:W1:Y:S01]  /*2160*/  LDC.64 R10, c[0x0][0x3c8] ;  /* 0x0000f200ff0a7b82 */ /* 0x004e620000000a00 */
[----:B0-----:R-:W-:Y:S01]  /*2170*/  MOV R14, UR4 ;  /* 0x00000004000e7c02 */ /* 0x001fe20008000f00 */
[----:B------:R-:W-:Y:S02]  /*2180*/  UIADD3 UR18, UPT, UPT, UR13, UR12, URZ ;  /* 0x0000000c0d127290 */ /* 0x000fe4000fffe0ff */
[----:B------:R-:W-:Y:S01]  /*2190*/  UIMAD UR6, UR19, UR21, UR12 ;  /* 0x00000015130672a4 */ /* 0x000fe2000f8e020c */
[----:B------:R-:W-:-:S03]  /*21a0*/  LOP3.LUT P1, R14, R14, 0x2, RZ, 0xc0, !PT ;  /* 0x000000020e0e7812 */ /* 0x000fc6000782c0ff */
[----:B------:R-:W-:Y:S01]  /*21b0*/  UIMAD.WIDE.U32 UR6, UR6, 0x8, UR8 ;  /* 0x00000008060678a5 */ /* 0x000fe2000f8e0008 */
[----:B------:R-:W-:Y:S02]  /*21c0*/  SEL R17, RZ, UR20, P1 ;  /* 0x00000014ff117c07 */ /* 0x000fe40008800000 */
[----:B------:R-:W-:Y:S02]  /*21d0*/  MOV R13, UR18 ;  /* 0x00000012000d7c02 */ /* 0x000fe40008000f00 */
        /* <DEDUP_REMOVED lines=11> */
.L_x_881:
[----:B-1----:R-:W2:Y:S04]  /*2290*/  LDG.E.STRONG.GPU R12, desc[UR14][R10.64] ;  /* 0x0000000e0a0c7981 */ /* 0x002ea8000c1ef900 */
[----:B--2---:R-:W-:Y:S01]  /*22a0*/  CCTL.IVALL ;  /* 0x00000000ff00798f */ /* 0x004fe20002000000 */
[----:B------:R-:W-:Y:S05]  /*22b0*/  YIELD ;  /* 0x0000000000007946 */ /* 0x000fea0003800000 */
[----:B------:R-:W-:-:S13]  /*22c0*/  ISETP.NE.AND P1, PT, R12, R17, PT ;  /* 0x000000110c00720c */ /* 0x000fda0003f25270 */
[----:B------:R-:W-:Y:S05]  /*22d0*/  @P1 BRA `(.L_x_881) ;  /* 0xfffffffc00ec1947 */ /* 0x000fea000383ffff */
.L_x_880:
[----:B------:R-:W-:Y:S05]  /*22e0*/  WARPSYNC.ALL ;  /* 0x0000000000007948 */ /* 0x000fea0003800000 */
[----:B------:R-:W-:Y:S01]  /*22f0*/  BAR.SYNC.DEFER_BLOCKING 0x0 ;  /* 0x0000000000007b1d */ /* 0x000fe20000010000 */
[----:B01----:R-:W-:-:S05]  /*2300*/  HFMA2 R12, -RZ, RZ, 0, 0 ;  /* 0x00000000ff0c7431 */ /* 0x003fca00000001ff */
[----:B------:R-:W-:Y:S05]  /*2310*/  @!P4 BRA `(.L_x_882) ;  /* 0x000000040028c947 */ /* 0x000fea0003800000 */
[----:B------:R-:W-:-:S07]  /*2320*/  MOV R10, RZ ;  /* 0x000000ff000a7202 */ /* 0x000fce0000000f00 */
.L_x_883:
[C---:B------:R-:W-:Y:S02]  /*2330*/  IADD3 R14, PT, PT, R10.reuse, 0x1, RZ ;  /* 0x000000010a0e7810 */ /* 0x040fe40007ffe0ff */
[----:B------:R-:W-:Y:S02]  /*2340*/  ISETP.EQ.OR P4, PT, R10, UR19, P3 ;  /* 0x000000130a007c0c */ /* 0x000fe40009f82670 */
[----:B------:R-:W-:Y:S02]  /*2350*/  ISETP.EQ.OR P5, PT, R14, UR19, P3 ;  /* 0x000000130e007c0c */ /* 0x000fe40009fa2670 */
[C---:B------:R-:W-:Y:S02]  /*2360*/  IADD3 R16, PT, PT, R10.reuse, 0x2, RZ ;  /* 0x000000020a107810 */ /* 0x040fe40007ffe0ff */
[----:B------:R-:W-:Y:S02]  /*2370*/  IADD3 R18, PT, PT, R10, 0x3, RZ ;  /* 0x000000030a127810 */ /* 0x000fe40007ffe0ff */
[----:B--2---:R-:W-:-:S02]  /*2380*/  MOV R11, UR21 ;  /* 0x00000015000b7c02 */ /* 0x004fc40008000f00 */
[----:B------:R-:W-:Y:S02]  /*2390*/  ISETP.EQ.OR P6, PT, R16, UR19, P3 ;  /* 0x0000001310007c0c */ /* 0x000fe40009fc2670 */
[----:B------:R-:W-:Y:S01]  /*23a0*/  MOV R15, UR21 ;  /* 0x00000015000f7c02 */ /* 0x000fe20008000f00 */
[----:B------:R-:W-:Y:S01]  /*23b0*/  @!P4 IMAD R12, R10, R11, UR12 ;  /* 0x0000000c0a0cce24 */ /* 0x000fe2000f8e020b */
[----:B------:R-:W-:Y:S02]  /*23c0*/  ISETP.EQ.OR P1, PT, R18, UR19, P3 ;  /* 0x0000001312007c0c */ /* 0x000fe40009f22670 */
[----:B------:R-:W-:Y:S01]  /*23d0*/  MOV R13, 0x8 ;  /* 0x00000008000d7802 */ /* 0x000fe20000000f00 */
[----:B------:R-:W-:Y:S02]  /*23e0*/  @!P5 IMAD R14, R14, R15, UR12 ;  /* 0x0000000c0e0ede24 */ /* 0x000fe4000f8e020f */
[----:B------:R-:W-:Y:S01]  /*23f0*/  HFMA2 R15, -RZ, RZ, 0, 4.76837158203125e-07 ;  /* 0x00000008ff0f7431 */ /* 0x000fe200000001ff */
[----:B------:R-:W-:Y:S01]  /*2400*/  MOV R19, UR21 ;  /* 0x0000001500137c02 */ /* 0x000fe20008000f00 */
[----:B------:R-:W-:Y:S01]  /*2410*/  @!P4 IMAD.WIDE.U32 R12, R12, R13, UR8 ;  /* 0x000000080c0cce25 */ /* 0x000fe2000f8e000d */
[----:B------:R-:W-:-:S03]  /*2420*/  MOV R17, 0x8 ;  /* 0x0000000800117802 */ /* 0x000fc60000000f00 */
[----:B------:R-:W-:Y:S02]  /*2430*/  @!P6 IMAD R16, R16, R11, UR12 ;  /* 0x0000000c1010ee24 */ /* 0x000fe4000f8e020b */
        /* <DEDUP_REMOVED lines=9> */
[----:B------:R-:W-:Y:S01]  /*24d0*/  IADD3 R11, PT, PT, R10, 0x5, RZ ;  /* 0x000000050a0b7810 */ /* 0x000fe20007ffe0ff */
[----:B---3--:R-:W-:Y:S01]  /*24e0*/  @!P4 FADD.FTZ R8, R8, R12 ;  /* 0x0000000c0808c221 */ /* 0x008fe20000010000 */
[----:B------:R-:W-:Y:S01]  /*24f0*/  IADD3 R12, PT, PT, R10, 0x4, RZ ;  /* 0x000000040a0c7810 */ /* 0x000fe20007ffe0ff */
[----:B------:R-:W-:Y:S01]  /*2500*/  @!P4 FADD.FTZ R9, R9, R13 ;  /* 0x0000000d0909c221 */ /* 0x000fe20000010000 */
[----:B------:R-:W-:Y:S02]  /*2510*/  MOV R13, UR21 ;  /* 0x00000015000d7c02 */ /* 0x000fe40008000f00 */
[----:B------:R-:W-:Y:S01]  /*2520*/  ISETP.EQ.OR P4, PT, R12, UR19, P3 ;  /* 0x000000130c007c0c */ /* 0x000fe20009f82670 */
[----:B--2---:R-:W-:Y:S01]  /*2530*/  @!P5 FADD.FTZ R8, R8, R14 ;  /* 0x0000000e0808d221 */ /* 0x004fe20000010000 */
[----:B------:R-:W-:Y:S01]  /*2540*/  @!P5 FADD.FTZ R9, R9, R15 ;  /* 0x0000000f0909d221 */ /* 0x000fe20000010000 */
[----:B------:R-:W-:-:S02]  /*2550*/  ISETP.EQ.OR P5, PT, R11, UR19, P3 ;  /* 0x000000130b007c0c */ /* 0x000fc40009fa2670 */
[----:B------:R-:W-:Y:S01]  /*2560*/  IADD3 R15, PT, PT, R10, 0x6, RZ ;  /* 0x000000060a0f7810 */ /* 0x000fe20007ffe0ff */
[----:B----4-:R-:W-:Y:S01]  /*2570*/  @!P6 FADD.FTZ R8, R8, R16 ;  /* 0x000000100808e221 */ /* 0x010fe20000010000 */
[----:B------:R-:W-:Y:S01]  /*2580*/  @!P6 FADD.FTZ R9, R9, R17 ;  /* 0x000000110909e221 */ /* 0x000fe20000010000 */
[----:B------:R-:W-:Y:S02]  /*2590*/  MOV R17, 0x8 ;  /* 0x0000000800117802 */ /* 0x000fe40000000f00 */
[----:B-----5:R-:W-:Y:S01]  /*25a0*/  @!P1 FADD.FTZ R8, R8, R18 ;  /* 0x0000001208089221 */ /* 0x020fe20000010000 */
[----:B------:R-:W-:Y:S01]  /*25b0*/  IADD3 R18, PT, PT, R10, 0x7, RZ ;  /* 0x000000070a127810 */ /* 0x000fe20007ffe0ff */
[----:B------:R-:W-:Y:S01]  /*25c0*/  @!P1 FADD.FTZ R9, R9, R19 ;  /* 0x0000001309099221 */ /* 0x000fe20000010000 */
[----:B------:R-:W-:Y:S01]  /*25d0*/  ISETP.EQ.OR P6, PT, R15, UR19, P3 ;  /* 0x000000130f007c0c */ /* 0x000fe20009fc2670 */
[----:B------:R-:W-:Y:S01]  /*25e0*/  @!P4 IMAD R12, R12, R13, UR12 ;  /* 0x0000000c0c0cce24 */ /* 0x000fe2000f8e020d */
[----:B------:R-:W-:-:S02]  /*25f0*/  MOV R14, UR21 ;  /* 0x00000015000e7c02 */ /* 0x000fc40008000f00 */
[----:B------:R-:W-:Y:S01]  /*2600*/  ISETP.EQ.OR P1, PT, R18, UR19, P3 ;  /* 0x0000001312007c0c */ /* 0x000fe20009f22670 */
[----:B------:R-:W-:Y:S01]  /*2610*/  @!P4 IMAD.WIDE.U32 R12, R12, R17, UR8 ;  /* 0x000000080c0cce25 */ /* 0x000fe2000f8e0011 */
[----:B------:R-:W-:Y:S02]  /*2620*/  MOV R16, UR21 ;  /* 0x0000001500107c02 */ /* 0x000fe40008000f00 */
[----:B------:R-:W-:Y:S01]  /*2630*/  MOV R19, UR21 ;  /* 0x0000001500137c02 */ /* 0x000fe20008000f00 */
[----:B------:R-:W-:Y:S02]  /*2640*/  @!P5 IMAD R14, R11, R14, UR12 ;  /* 0x0000000c0b0ede24 */ /* 0x000fe4000f8e020e */
[----:B------:R-:W-:Y:S01]  /*2650*/  HFMA2 R11, -RZ, RZ, 0, 4.76837158203125e-07 ;  /* 0x00000008ff0b7431 */ /* 0x000fe200000001ff */
[----:B------:R-:W2:Y:S01]  /*2660*/  @!P4 LDG.E.64 R12, desc[UR14][R12.64] ;  /* 0x0000000e0c0cc981 */ /* 0x000ea2000c1e1b00 */
[----:B------:R-:W-:-:S03]  /*2670*/  @!P6 IMAD R16, R15, R16, UR12 ;  /* 0x0000000c0f10ee24 */ /* 0x000fc6000f8e0210 */
        /* <DEDUP_REMOVED lines=20> */
.L_x_882:
[----:B------:R-:W-:-:S04]  /*27c0*/  ULOP3.LUT UR6, UR20, 0x7, URZ, 0xc0, !UPT ;  /* 0x0000000714067892 */ /* 0x000fc8000f8ec0ff */
[----:B------:R-:W-:-:S09]  /*27d0*/  UISETP.NE.AND UP0, UPT, UR6, URZ, UPT ;  /* 0x000000ff0600728c */ /* 0x000fd2000bf05270 */
[----:B------:R-:W-:Y:S05]  /*27e0*/  BRA.U !UP0, `(.L_x_879) ;  /* 0x00000005082c7547 */ /* 0x000fea000b800000 */
[----:B------:R-:W-:Y:S02]  /*27f0*/  UIADD3 UR6, UPT, UPT, UR6, -0x1, URZ ;  /* 0xffffffff06067890 */ /* 0x000fe4000fffe0ff */
[----:B------:R-:W-:Y:S02]  /*2800*/  ULOP3.LUT UP1, UR7, UR20, 0x3, URZ, 0xc0, !UPT ;  /* 0x0000000314077892 */ /* 0x000fe4000f82c0ff */
[----:B------:R-:W-:-:S09]  /*2810*/  UISETP.GE.U32.AND UP0, UPT, UR6, 0x3, UPT ;  /* 0x000000030600788c */ /* 0x000fd2000bf06070 */
[----:B------:R-:W-:Y:S05]  /*2820*/  BRA.U !UP0, `(.L_x_884) ;  /* 0x0000000108907547 */ /* 0x000fea000b800000 */
[C---:B------:R-:W-:Y:S01]  /*2830*/  IADD3 R14, PT, PT, R12.reuse, 0x1, RZ ;  /* 0x000000010c0e7810 */ /* 0x040fe20007ffe0ff */
[----:B------:R-:W-:Y:S01]  /*2840*/  HFMA2 R13, -RZ, RZ, 0, 4.76837158203125e-07 ;  /* 0x00000008ff0d7431 */ /* 0x000fe200000001ff */
[C---:B------:R-:W-:Y:S02]  /*2850*/  ISETP.EQ.OR P1, PT, R12.reuse, UR19, P3 ;  /* 0x000000130c007c0c */ /* 0x040fe40009f22670 */
[----:B------:R-:W-:Y:S02]  /*2860*/  IADD3 R16, PT, PT, R12, 0x2, RZ ;  /* 0x000000020c107810 */ /* 0x000fe40007ffe0ff */
[----:B------:R-:W-:Y:S02]  /*2870*/  ISETP.EQ.OR P4, PT, R14, UR19, P3 ;  /* 0x000000130e007c0c */ /* 0x000fe40009f82670 */
[----:B------:R-:W-:Y:S02]  /*2880*/  ISETP.EQ.OR P5, PT, R16, UR19, P3 ;  /* 0x0000001310007c0c */ /* 0x000fe40009fa2670 */
[----:B------:R-:W-:-:S02]  /*2890*/  IADD3 R18, PT, PT, R12, 0x3, RZ ;  /* 0x000000030c127810 */ /* 0x000fc40007ffe0ff */
[----:B--2---:R-:W-:Y:S02]  /*28a0*/  MOV R11, UR21 ;  /* 0x00000015000b7c02 */ /* 0x004fe40008000f00 */
[----:B------:R-:W-:Y:S02]  /*28b0*/  MOV R15, UR21 ;  /* 0x00000015000f7c02 */ /* 0x000fe40008000f00 */
[----:B------:R-:W-:Y:S01]  /*28c0*/  ISETP.EQ.OR P6, PT, R18, UR19, P3 ;  /* 0x0000001312007c0c */ /* 0x000fe20009fc2670 */
[----:B------:R-:W-:Y:S01]  /*28d0*/  @!P1 IMAD R10, R12, R11, UR12 ;  /* 0x0000000c0c0a9e24 */ /* 0x000fe2000f8e020b */
[----:B------:R-:W-:Y:S01]  /*28e0*/  MOV R17, UR21 ;  /* 0x0000001500117c02 */ /* 0x000fe20008000f00 */
[----:B------:R-:W-:Y:S01]  /*28f0*/  @!P4 IMAD R14, R14, R15, UR12 ;  /* 0x0000000c0e0ece24 */ /* 0x000fe2000f8e020f */
[----:B------:R-:W-:Y:S01]  /*2900*/  MOV R15, 0x8 ;  /* 0x00000008000f7802 */ /* 0x000fe20000000f00 */
[----:B------:R-:W-:Y:S01]  /*2910*/  @!P1 IMAD.WIDE.U32 R10, R10, R13, UR8 ;  /* 0x000000080a0a9e25 */ /* 0x000fe2000f8e000d */
[----:B------:R-:W-:-:S03]  /*2920*/  MOV R13, UR21 ;  /* 0x00000015000d7c02 */ /* 0x000fc60008000f00 */
[----:B------:R-:W-:Y:S02]  /*2930*/  @!P5 IMAD R16, R16, R17, UR12 ;  /* 0x0000000c1010de24 */ /* 0x000fe4000f8e0211 */
[----:B------:R-:W-:Y:S02]  /*2940*/  HFMA2 R17, -RZ, RZ, 0, 4.76837158203125e-07 ;  /* 0x00000008ff117431 */ /* 0x000fe400000001ff */
[----:B------:R-:W-:Y:S01]  /*2950*/  @!P4 IMAD.WIDE.U32 R14, R14, R15, UR8 ;  /* 0x000000080e0ece25 */ /* 0x000fe2000f8e000f */
[----:B------:R-:W3:Y:S01]  /*2960*/  @!P1 LDG.E.64 R10, desc[UR14][R10.64] ;  /* 0x0000000e0a0a9981 */ /* 0x000ee2000c1e1b00 */
[----:B------:R-:W-:Y:S02]  /*2970*/  MOV R19, 0x8 ;  /* 0x0000000800137802 */ /* 0x000fe40000000f00 */
        /* <DEDUP_REMOVED lines=15> */
.L_x_884:
[----:B------:R-:W-:Y:S05]  /*2a70*/  BRA.U !UP1, `(.L_x_879) ;  /* 0x0000000109887547 */ /* 0x000fea000b800000 */
[----:B------:R-:W-:Y:S02]  /*2a80*/  UISETP.NE.AND UP0, UPT, UR7, 0x1, UPT ;  /* 0x000000010700788c */ /* 0x000fe4000bf05270 */
[----:B------:R-:W-:-:S06]  /*2a90*/  ULOP3.LUT UR6, UR20, 0x1, URZ, 0xc0, !UPT ;  /* 0x0000000114067892 */ /* 0x000fcc000f8ec0ff */
[----:B------:R-:W-:Y:S01]  /*2aa0*/  MOV R16, UR6 ;  /* 0x0000000600107c02 */ /* 0x000fe20008000f00 */
[----:B------:R-:W-:Y:S06]  /*2ab0*/  BRA.U !UP0, `(.L_x_885) ;  /* 0x0000000108487547 */ /* 0x000fec000b800000 */
[C---:B------:R-:W-:Y:S01]  /*2ac0*/  IADD3 R10, PT, PT, R12.reuse, 0x1, RZ ;  /* 0x000000010c0a7810 */ /* 0x040fe20007ffe0ff */
[----:B------:R-:W-:Y:S01]  /*2ad0*/  HFMA2 R15, -RZ, RZ, 0, 4.76837158203125e-07 ;  /* 0x00000008ff0f7431 */ /* 0x000fe200000001ff */
[----:B------:R-:W-:Y:S02]  /*2ae0*/  ISETP.EQ.OR P4, PT, R12, UR19, P3 ;  /* 0x000000130c007c0c */ /* 0x000fe40009f82670 */
[----:B------:R-:W-:Y:S02]  /*2af0*/  ISETP.EQ.OR P1, PT, R10, UR19, P3 ;  /* 0x000000130a007c0c */ /* 0x000fe40009f22670 */
[----:B--2---:R-:W-:Y:S02]  /*2b00*/  MOV R11, UR21 ;  /* 0x00000015000b7c02 */ /* 0x004fe40008000f00 */
[----:B------:R-:W-:-:S07]  /*2b10*/  MOV R13, UR21 ;  /* 0x00000015000d7c02 */ /* 0x000fce0008000f00 */
[----:B------:R-:W-:Y:S01]  /*2b20*/  @!P4 IMAD R14, R12, R11, UR12 ;  /* 0x0000000c0c0ece24 */ /* 0x000fe2000f8e020b */
[----:B------:R-:W-:Y:S01]  /*2b30*/  MOV R11, 0x8 ;  /* 0x00000008000b7802 */ /* 0x000fe20000000f00 */
[----:B------:R-:W-:Y:S02]  /*2b40*/  @!P1 IMAD R10, R10, R13, UR12 ;  /* 0x0000000c0a0a9e24 */ /* 0x000fe4000f8e020d */
        /* <DEDUP_REMOVED lines=9> */
.L_x_885:
[----:B------:R-:W-:Y:S01]  /*2be0*/  ISETP.EQ.OR P1, PT, R12, UR19, P3 ;  /* 0x000000130c007c0c */ /* 0x000fe20009f22670 */
[----:B------:R-:W-:Y:S03]  /*2bf0*/  BSSY.RECONVERGENT B0, `(.L_x_879) ;  /* 0x000000a000007945 */ /* 0x000fe60003800200 */
[----:B------:R-:W-:-:S13]  /*2c00*/  ISETP.NE.U32.OR P1, PT, R16, 0x1, P1 ;  /* 0x000000011000780c */ /* 0x000fda0000f25470 */
[----:B------:R-:W-:Y:S05]  /*2c10*/  @P1 BRA `(.L_x_886) ;  /* 0x00000000001c1947 */ /* 0x000fea0003800000 */
[----:B--2---:R-:W-:Y:S01]  /*2c20*/  MOV R11, UR21 ;  /* 0x00000015000b7c02 */ /* 0x004fe20008000f00 */
[----:B------:R-:W-:-:S04]  /*2c30*/  HFMA2 R13, -RZ, RZ, 0, 4.76837158203125e-07 ;  /* 0x00000008ff0d7431 */ /* 0x000fc800000001ff */
[----:B------:R-:W-:-:S04]  /*2c40*/  IMAD R10, R12, R11, UR12 ;  /* 0x0000000c0c0a7e24 */ /* 0x000fc8000f8e020b */
[----:B------:R-:W-:-:S06]  /*2c50*/  IMAD.WIDE.U32 R10, R10, R13, UR8 ;  /* 0x000000080a0a7e25 */ /* 0x000fcc000f8e000d */
[----:B------:R-:W3:Y:S02]  /*2c60*/  LDG.E.64 R10, desc[UR14][R10.64] ;  /* 0x0000000e0a0a7981 */ /* 0x000ee4000c1e1b00 */
[----:B---3--:R-:W-:Y:S01]  /*2c70*/  FADD.FTZ R8, R8, R10 ;  /* 0x0000000a08087221 */ /* 0x008fe20000010000 */
[----:B------:R-:W-:-:S07]  /*2c80*/  FADD.FTZ R9, R9, R11 ;  /* 0x0000000b09097221 */ /* 0x000fce0000010000 */
.L_x_886:
[----:B------:R-:W-:Y:S05]  /*2c90*/  BSYNC.RECONVERGENT B0 ;  /* 0x0000000000007941 */ /* 0x000fea0003800200 */
.L_x_879:
[----:B------:R-:W5:Y:S01]  /*2ca0*/  S2UR UR7, SR_CgaCtaId ;  /* 0x00000000000779c3 */ /* 0x000f620000008800 */
[----:B------:R-:W-:Y:S02]  /*2cb0*/  UMOV UR6, 0x400 ;  /* 0x0000040000067882 */ /* 0x000fe40000000000 */
[----:B-----5:R-:W-:-:S09]  /*2cc0*/  ULEA UR6, UR7, UR6, 0x18 ;  /* 0x0000000607067291 */ /* 0x020fd2000f8ec0ff */
[----:B------:R0:W-:Y:S01]  /*2cd0*/  @!P3 STS.64 [UR6+0xc0], R8 ;  /* 0x0000c008ff00b988 */ /* 0x0001e20008000a06 */
[----:B------:R-:W-:Y:S06]  /*2ce0*/  BAR.SYNC.DEFER_BLOCKING 0x0 ;  /* 0x0000000000007b1d */ /* 0x000fec0000010000 */
[----:B-12-4-:R-:W1:Y:S01]  /*2cf0*/  LDS.64 R10, [UR6+0xc0] ;  /* 0x0000c006ff0a7984 */ /* 0x016e620008000a00 */
[----:B------:R-:W2:Y:S01]  /*2d00*/  LDCU UR6, c[0x0][0x42c] ;  /* 0x00008580ff0677ac */ /* 0x000ea20008000800 */
[----:B------:R-:W-:Y:S05]  /*2d10*/  @!P2 BRA `(.L_x_887) ;  /* 0x000000000048a947 */ /* 0x000fea0003800000 */
[----:B------:R-:W-:Y:S01]  /*2d20*/  FFMA.FTZ R6, R4, R33, R6 ;  /* 0x0000002104067223 */ /* 0x000fe20000010006 */
[----:B------:R-:W-:-:S03]  /*2d30*/  FFMA.FTZ R7, R5, R0, R7 ;  /* 0x0000000005077223 */ /* 0x000fc60000010007 */
[----:B0--3--:R-:W-:Y:S01]  /*2d40*/  FMUL.FTZ R8, R6, -1.4426950216293334961 ;  /* 0xbfb8aa3b06087820 */ /* 0x009fe20000410000 */
[----:B------:R-:W-:-:S05]  /*2d50*/  FMUL.FTZ R12, R7, -1.4426950216293334961 ;  /* 0xbfb8aa3b070c7820 */ /* 0x000fca0000410000 */
[----:B------:R-:W0:Y:S04]  /*2d60*/  MUFU.EX2 R8, R8 ;  /* 0x0000000800087308 */ /* 0x000e280000000800 */
[----:B------:R-:W3:Y:S01]  /*2d70*/  MUFU.EX2 R12, R12 ;  /* 0x0000000c000c7308 */ /* 0x000ee20000000800 */
[----:B0-----:R-:W-:Y:S01]  /*2d80*/  FADD.FTZ R9, R8, 1 ;  /* 0x3f80000008097421 */ /* 0x001fe20000010000 */
[----:B---3--:R-:W-:-:S05]  /*2d90*/  FADD.FTZ R13, R12, 1 ;  /* 0x3f8000000c0d7421 */ /* 0x008fca0000010000 */
[----:B------:R-:W0:Y:S08]  /*2da0*/  MUFU.RCP R9, R9 ;  /* 0x0000000900097308 */ /* 0x000e300000001000 */
[----:B------:R-:W3:Y:S01]  /*2db0*/  MUFU.RCP R14, R13 ;  /* 0x0000000d000e7308 */ /* 0x000ee20000001000 */
[----:B0-----:R-:W-:Y:S01]  /*2dc0*/  FADD.FTZ R15, -R9, 1 ;  /* 0x3f800000090f7421 */ /* 0x001fe20000010100 */
[----:B------:R-:W-:-:S03]  /*2dd0*/  FMUL.FTZ R2, R2, R9 ;  /* 0x0000000902027220 */ /* 0x000fc60000410000 */
[----:B------:R-:W-:Y:S01]  /*2de0*/  FFMA.FTZ R15, R6, R15, 1 ;  /* 0x3f800000060f7423 */ /* 0x000fe2000001000f */
[----:B---3--:R-:W-:Y:S01]  /*2df0*/  FADD.FTZ R16, -R14, 1 ;  /* 0x3f8000000e107421 */ /* 0x008fe20000010100 */
[----:B------:R-:W-:Y:S02]  /*2e00*/  FMUL.FTZ R3, R3, R14 ;  /* 0x0000000e03037220 */ /* 0x000fe40000410000 */
[----:B------:R-:W-:Y:S01]  /*2e10*/  FMUL.FTZ R2, R2, R15 ;  /* 0x0000000f02027220 */ /* 0x000fe20000410000 */
[----:B------:R-:W-:-:S04]  /*2e20*/  FFMA.FTZ R16, R7, R16, 1 ;  /* 0x3f80000007107423 */ /* 0x000fc80000010010 */
[----:B------:R-:W-:-:S07]  /*2e30*/  FMUL.FTZ R3, R3, R16 ;  /* 0x0000001003037220 */ /* 0x000fce0000410000 */
.L_x_887:
[----:B-12---:R-:W-:Y:S01]  /*2e40*/  FMUL.FTZ R10, R10, UR6 ;  /* 0x000000060a0a7c20 */ /* 0x006fe20008410000 */
[----:B------:R-:W-:Y:S01]  /*2e50*/  FMUL.FTZ R11, R11, UR6 ;  /* 0x000000060b0b7c20 */ /* 0x000fe20008410000 */
[----:B------:R-:W-:Y:S04]  /*2e60*/  BSSY.RECONVERGENT B0, `(.L_x_888) ;  /* 0x0000013000007945 */ /* 0x000fe80003800200 */
[----:B------:R-:W-:Y:S05]  /*2e70*/  @P0 BRA `(.L_x_889) ;  /* 0x0000000000440947 */ /* 0x000fea0003800000 */
[----:B------:R-:W1:Y:S01]  /*2e80*/  LDCU.64 UR8, c[0x0][0x3f8] ;  /* 0x00007f00ff0877ac */ /* 0x000e620008000a00 */
[----:B------:R-:W-:Y:S01]  /*2e90*/  SHF.R.S32.HI R6, RZ, 0x1f, R39 ;  /* 0x0000001fff067819 */ /* 0x000fe20000011427 */
[-CC-:B------:R-:W-:Y:S01]  /*2ea0*/  FFMA.FTZ R33, R33, R10.reuse, R11.reuse ;  /* 0x0000000a21217223 */ /* 0x180fe2000001000b */
[----:B------:R-:W-:Y:S01]  /*2eb0*/  MOV R41, R43 ;  /* 0x0000002b00297202 */ /* 0x000fe20000000f00 */
[----:B------:R-:W2:Y:S01]  /*2ec0*/  LDCU.64 UR6, c[0x0][0x380] ;  /* 0x00007000ff0677ac */ /* 0x000ea20008000a00 */
[----:B------:R-:W-:Y:S01]  /*2ed0*/  FFMA.FTZ R0, R0, R10, R11 ;  /* 0x0000000a00007223 */ /* 0x000fe2000001000b */
[----:B------:R-:W-:-:S03]  /*2ee0*/  FFMA.FTZ R33, R4, R2, -R33 ;  /* 0x0000000204217223 */ /* 0x000fc60000010821 */
[----:B------:R-:W-:Y:S01]  /*2ef0*/  FFMA.FTZ R0, R5, R3, -R0 ;  /* 0x0000000305007223 */ /* 0x000fe20000010800 */
[----:B------:R-:W-:-:S03]  /*2f00*/  FMUL.FTZ R4, R33, UR17 ;  /* 0x0000001121047c20 */ /* 0x000fc60008410000 */
[----:B------:R-:W-:Y:S01]  /*2f10*/  FMUL.FTZ R5, R0, UR17 ;  /* 0x0000001100057c20 */ /* 0x000fe20008410000 */
[----:B-1----:R-:W-:Y:S02]  /*2f20*/  IMAD R6, R6, UR8, RZ ;  /* 0x0000000806067c24 */ /* 0x002fe4000f8e02ff */
[----:B------:R-:W-:-:S04]  /*2f30*/  IMAD.WIDE.U32 R40, R39, UR8, R40 ;  /* 0x0000000827287c25 */ /* 0x000fc8000f8e0028 */
[----:B------:R-:W-:Y:S01]  /*2f40*/  IMAD R7, R39, UR9, R6 ;  /* 0x0000000927077c24 */ /* 0x000fe2000f8e0206 */
[----:B--2---:R-:W-:-:S04]  /*2f50*/  LEA R2, P0, R40, UR6, 0x2 ;  /* 0x0000000628027c11 */ /* 0x004fc8000f8010ff */
[----:B------:R-:W-:-:S04]  /*2f60*/  IADD3 R7, PT, PT, R41, R7, RZ ;  /* 0x0000000729077210 */ /* 0x000fc80007ffe0ff */
[----:B------:R-:W-:-:S05]  /*2f70*/  LEA.HI.X R3, R40, UR7, R7, 0x2, P0 ;  /* 0x0000000728037c11 */ /* 0x000fca00080f1407 */
[----:B------:R1:W-:Y:S02]  /*2f80*/  STG.E.64 desc[UR14][R2.64], R4 ;  /* 0x0000000402007986 */ /* 0x0003e4000c101b0e */
.L_x_889:
[----:B------:R-:W-:Y:S05]  /*2f90*/  BSYNC.RECONVERGENT B0 ;  /* 0x0000000000007941 */ /* 0x000fea0003800200 */
.L_x_888:
[----:B------:R-:W-:Y:S02]  /*2fa0*/  UIADD3 UR11, UPT, UPT, UR21, UR11, URZ ;  /* 0x0000000b150b7290 */ /* 0x000fe4000fffe0ff */
[----:B------:R-:W-:Y:S02]  /*2fb0*/  UIADD3 UR4, UPT, UPT, UR4, 0x1, URZ ;  /* 0x0000000104047890 */ /* 0x000fe4000fffe0ff */
[----:B------:R-:W-:-:S09]  /*2fc0*/  UISETP.GE.AND UP0, UPT, UR11, UR5, UPT ;  /* 0x000000050b00728c */ /* 0x000fd2000bf06270 */
[----:B------:R-:W-:Y:S05]  /*2fd0*/  BRA.U !UP0, `(.L_x_890) ;  /* 0xffffffd1089c7547 */ /* 0x000fea000b83ffff */
.L_x_868:
[----:B-1----:R-:W1:Y:S01]  /*2fe0*/  LDC R4, c[0x0][0x370] ;  /* 0x0000dc00ff047b82 */ /* 0x002e620000000800 */
[----:B------:R-:W-:Y:S01]  /*2ff0*/  ISETP.NE.AND P2, PT, R37, RZ, PT ;  /* 0x000000ff2500720c */ /* 0x000fe20003f45270 */
[----:B------:R-:W-:Y:S06]  /*3000*/  BSSY.RECONVERGENT B0, `(.L_x_891) ;  /* 0x0000011000007945 */ /* 0x000fec0003800200 */
[----:B------:R-:W2:Y:S08]  /*3010*/  LDC R7, c[0x0][0x374] ;  /* 0x0000dd00ff077b82 */ /* 0x000eb00000000800 */
[----:B------:R-:W4:Y:S01]  /*3020*/  LDC.64 R2, c[0x0][0x3c8] ;  /* 0x0000f200ff027b82 */ /* 0x000f220000000a00 */
[----:B-1----:R-:W-:-:S02]  /*3030*/  IADD3 R5, PT, PT, R4, -0x1, RZ ;  /* 0xffffffff04057810 */ /* 0x002fc40007ffe0ff */
        /* <DEDUP_REMOVED lines=13> */
.L_x_892:
[----:B------:R-:W-:Y:S05]  /*3110*/  BSYNC.RECONVERGENT B0 ;  /* 0x0000000000007941 */ /* 0x000fea0003800200 */
.L_x_891:
[----:B------:R-:W-:Y:S05]  /*3120*/  @P0 EXIT ;  /* 0x000000000000094d */ /* 0x000fea0003800000 */
[----:B------:R-:W-:Y:S05]  /*3130*/  @P2 BRA `(.L_x_893) ;  /* 0x0000000000202947 */ /* 0x000fea0003800000 */
[----:B------:R-:W-:-:S05]  /*3140*/  IMAD R0, R4, R7, RZ ;  /* 0x0000000704007224 */ /* 0x000fca00078e02ff */
[----:B------:R-:W-:-:S13]  /*3150*/  ISETP.NE.AND P0, PT, R0, -0x1, PT ;  /* 0xffffffff0000780c */ /* 0x000fda0003f05270 */
[----:B------:R-:W-:Y:S05]  /*3160*/  @!P0 BRA `(.L_x_893) ;  /* 0x0000000000148947 */ /* 0x000fea0003800000 */
.L_x_894:
[----:B-1----:R-:W2:Y:S04]  /*3170*/  LDG.E.STRONG.GPU R5, desc[UR14][R2.64] ;  /* 0x0000000e02057981 */ /* 0x002ea8000c1ef900 */
[----:B--2---:R-:W-:Y:S01]  /*3180*/  CCTL.IVALL ;  /* 0x00000000ff00798f */ /* 0x004fe20002000000 */
[----:B------:R-:W-:Y:S05]  /*3190*/  YIELD ;  /* 0x0000000000007946 */ /* 0x000fea0003800000 */
[----:B------:R-:W-:-:S13]  /*31a0*/  ISETP.NE.AND P0, PT, R5, R0, PT ;  /* 0x000000000500720c */ /* 0x000fda0003f05270 */
[----:B------:R-:W-:Y:S05]  /*31b0*/  @P0 BRA `(.L_x_894) ;  /* 0xfffffffc00ec0947 */ /* 0x000fea000383ffff */
.L_x_893:
        /* <DEDUP_REMOVED lines=11> */
[----:B-1----:R-:W-:Y:S01]  /*3270*/  IADD3 R2, P1, PT, R37, 0x280, RZ ;  /* 0x0000028025027810 */ /* 0x002fe20007f3e0ff */
[----:B------:R-:W-:Y:S01]  /*3280*/  UIMAD.WIDE.U32 UR4, UR10, 0x3, URZ ;  /* 0x000000030a0478a5 */ /* 0x000fe2000f8e00ff */
[----:B------:R-:W-:Y:S01]  /*3290*/  MOV R0, RZ ;  /* 0x000000ff00007202 */ /* 0x000fe20000000f00 */
[----:B------:R-:W-:Y:S01]  /*32a0*/  UIMAD UR6, UR11, 0x3, URZ ;  /* 0x000000030b0678a4 */ /* 0x000fe2000f8e02ff */
[----:B------:R-:W-:Y:S01]  /*32b0*/  MOV R4, UR9 ;  /* 0x0000000900047c02 */ /* 0x000fe20008000f00 */
[----:B------:R-:W-:Y:S01]  /*32c0*/  BSSY.RECONVERGENT B0, `(.L_x_895) ;  /* 0x000005e000007945 */ /* 0x000fe20003800200 */
[----:B------:R-:W-:Y:S01]  /*32d0*/  ISETP.LT.U32.AND P0, PT, R2, UR8, PT ;  /* 0x0000000802007c0c */ /* 0x000fe2000bf01070 */
[----:B------:R-:W-:Y:S01]  /*32e0*/  UIADD3 UR6, UPT, UPT, UR5, UR6, URZ ;  /* 0x0000000605067290 */ /* 0x000fe2000fffe0ff */
[----:B0--3--:R-:W-:-:S03]  /*32f0*/  IADD3.X R9, PT, PT, RZ, R0, RZ, P1, !PT ;  /* 0x00000000ff097210 */ /* 0x009fc60000ffe4ff */
        /* <DEDUP_REMOVED lines=61> */
.L_x_897:
        /* <DEDUP_REMOVED lines=29> */
.L_x_896:
[----:B------:R-:W-:Y:S05]  /*38a0*/  BSYNC.RECONVERGENT B0 ;  /* 0x0000000000007941 */ /* 0x000fea0003800200 */
.L_x_895:
        /* <DEDUP_REMOVED lines=11> */
.L_x_899:
        /* <DEDUP_REMOVED lines=83> */
.L_x_898:
[----:B------:R-:W-:Y:S05]  /*3e90*/  EXIT ;  /* 0x000000000000794d */ /* 0x000fea0003800000 */
.L_x_900:
        /* <DEDUP_REMOVED lines=14> */
.L_x_2081:


//--------------------- .text._Z35group_norm_nhwc_bwd_one_pass_kernelI11Fp32IOFp32WLi128ELi10ELi640EEv26Group_norm_nhwc_bwd_params --------------------------
	.section	.text._Z35group_norm_nhwc_bwd_one_pass_kernelI11Fp32IOFp32WLi128ELi10ELi640EEv26Group_norm_nhwc_bwd_params,"ax",@progbits
	.align	128
        .global         _Z35group_norm_nhwc_bwd_one_pass_kernelI11Fp32IOFp32WLi128ELi10ELi640EEv26Group_norm_nhwc_bwd_params
        .type           _Z35group_norm_nhwc_bwd_one_pass_kernelI11Fp32IOFp32WLi128ELi10ELi640EEv26Group_norm_nhwc_bwd_params,@function
        .size           _Z35group_norm_nhwc_bwd_one_pass_kernelI11Fp32IOFp32WLi128ELi10ELi640EEv26Group_norm_nhwc_bwd_params,(.L_x_2082 - _Z35group_norm_nhwc_bwd_one_pass_kernelI11Fp32IOFp32WLi128ELi10ELi640EEv26Group_norm_nhwc_bwd_params)
        .other          _Z35group_norm_nhwc_bwd_one_pass_kernelI11Fp32IOFp32WLi128ELi10ELi640EEv26Group_norm_nhwc_bwd_params,@"STO_CUDA_ENTRY STV_DEFAULT"
_Z35group_norm_nhwc_bwd_one_pass_kernelI11Fp32IOFp32WLi128ELi10ELi640EEv26Group_norm_nhwc_bwd_params:
.text._Z35group_norm_nhwc_bwd_one_pass_kernelI11Fp32IOFp32WLi128ELi10ELi640EEv26Group_norm_nhwc_bwd_params:
        /* <DEDUP_REMOVED lines=37> */
.L_x_923:
        /* <DEDUP_REMOVED lines=111> */
.L_x_902:
        /* <DEDUP_REMOVED lines=44> */
.L_x_904:
[----:B------:R-:W-:Y:S05]  /*0c00*/  BSYNC.RECONVERGENT B0 ;  /* 0x0000000000007941 */ /* 0x000fea0003800200 */
.L_x_903:
        /* <DEDUP_REMOVED lines=54> */
.L_x_906:
[----:B------:R-:W-:Y:S05]  /*0f70*/  BSYNC.RECONVERGENT B0 ;  /* 0x0000000000007941 */ /* 0x000fea0003800200 */
.L_x_905:
        /* <DEDUP_REMOVED lines=40> */
.L_x_909:
        /* <DEDUP_REMOVED lines=204> */
.L_x_908:
[----:B------:R-:W-:Y:S05]  /*1ec0*/  BSYNC.RECONVERGENT B0 ;  /* 0x0000000000007941 */ /* 0x000fea0003800200 */
.L_x_907:
        /* <DEDUP_REMOVED lines=29> */
.L_x_911:
[----:B------:R-:W-:Y:S05]  /*20a0*/  BSYNC.RECONVERGENT B0 ;  /* 0x0000000000007941 */ /* 0x000fea0003800200 */
.L_x_910:
        /* <DEDUP_REMOVED lines=30> */
.L_x_914:
[----:B-1----:R-:W2:Y:S04]  /*2290*/  LDG.E.STRONG.GPU R12, desc[UR14][R10.64] ;  /* 0x0000000e0a0c7981 */ /* 0x002ea8000c1ef900 */
[----:B--2---:R-:W-:Y:S01]  /*22a0*/  CCTL.IVALL ;  /* 0x00000000ff00798f */ /* 0x004fe20002000000 */
[----:B------:R-:W-:Y:S05]  /*22b0*/  YIELD ;  /* 0x0000000000007946 */ /* 0x000fea0003800000 */
[----:B------:R-:W-:-:S13]  /*22c0*/  ISETP.NE.AND P1, PT, R12, R17, PT ;  /* 0x000000110c00720c */ /* 0x000fda0003f25270 */
[----:B------:R-:W-:Y:S05]  /*22d0*/  @P1 BRA `(.L_x_914) ;  /* 0xfffffffc00ec1947 */ /* 0x000fea000383ffff */
.L_x_913:
[----:B------:R-:W-:Y:S05]  /*22e0*/  WARPSYNC.ALL ;  /* 0x0000000000007948 */ /* 0x000fea0003800000 */
[----:B------:R-:W-:Y:S01]  /*22f0*/  BAR.SYNC.DEFER_BLOCKING 0x0 ;  /* 0x0000000000007b1d */ /* 0x000fe20000010000 */
[----:B01----:R-:W-:-:S05]  /*2300*/  HFMA2 R12, -RZ, RZ, 0, 0 ;  /* 0x00000000ff0c7431 */ /* 0x003fca00000001ff */
[----:B------:R-:W-:Y:S05]  /*2310*/  @!P4 BRA `(.L_x_915) ;  /* 0x000000040028c947 */ /* 0x000fea0003800000 */
[----:B------:R-:W-:-:S07]  /*2320*/  MOV R10, RZ ;  /* 0x000000ff000a7202 */ /* 0x000fce0000000f00 */
.L_x_916:
        /* <DEDUP_REMOVED lines=73> */
.L_x_915:
        /* <DEDUP_REMOVED lines=43> */
.L_x_917:
        /* <DEDUP_REMOVED lines=23> */
.L_x_918:
        /* <DEDUP_REMOVED lines=11> */
.L_x_919:
[----:B------:R-:W-:Y:S05]  /*2c90*/  BSYNC.RECONVERGENT B0 ;  /* 0x0000000000007941 */ /* 0x000fea0003800200 */
.L_x_912:
        /* <DEDUP_REMOVED lines=26> */
.L_x_920:
        /* <DEDUP_REMOVED lines=21> */
.L_x_922:
[----:B------:R-:W-:Y:S05]  /*2f90*/  BSYNC.RECONVERGENT B0 ;  /* 0x0000000000007941 */ /* 0x000fea0003800200 */
.L_x_921:
[----:B------:R-:W-:Y:S02]  /*2fa0*/  UIADD3 UR11, UPT, UPT, UR21, UR11, URZ ;  /* 0x0000000b150b7290 */ /* 0x000fe4000fffe0ff */
[----:B------:R-:W-:Y:S02]  /*2fb0*/  UIADD3 UR4, UPT, UPT, UR4, 0x1, URZ ;  /* 0x0000000104047890 */ /* 0x000fe4000fffe0ff */
[----:B------:R-:W-:-:S09]  /*2fc0*/  UISETP.GE.AND UP0, UPT, UR11, UR5, UPT ;  /* 0x000000050b00728c */ /* 0x000fd2000bf06270 */
[----:B------:R-:W-:Y:S05]  /*2fd0*/  BRA.U !UP0, `(.L_x_923) ;  /* 0xffffffd1089c7547 */ /* 0x000fea000b83ffff */
.L_x_901:
        /* <DEDUP_REMOVED lines=19> */
.L_x_925:
[----:B------:R-:W-:Y:S05]  /*3110*/  BSYNC.RECONVERGENT B0 ;  /* 0x0000000000007941 */ /* 0x000fea0003800200 */
.L_x_924:
[----:B------:R-:W-:Y:S05]  /*3120*/  @P0 EXIT ;  /* 0x000000000000094d */ /* 0x000fea0003800000 */
[----:B------:R-:W-:Y:S05]  /*3130*/  @P2 BRA `(.L_x_926) ;  /* 0x0000000000202947 */ /* 0x000fea0003800000 */
[----:B------:R-:W-:-:S05]  /*3140*/  IMAD R0, R4, R7, RZ ;  /* 0x0000000704007224 */ /* 0x000fca00078e02ff */
[----:B------:R-:W-:-:S13]  /*3150*/  ISETP.NE.AND P0, PT, R0, -0x1, PT ;  /* 0xffffffff0000780c */ /* 0x000fda0003f05270 */
[----:B------:R-:W-:Y:S05]  /*3160*/  @!P0 BRA `(.L_x_926) ;  /* 0x0000000000148947 */ /* 0x000fea0003800000 */
.L_x_927:
[----:B-1----:R-:W2:Y:S04]  /*3170*/  LDG.E.STRONG.GPU R5, desc[UR14][R2.64] ;  /* 0x0000000e02057981 */ /* 0x002ea8000c1ef900 */
[----:B--2---:R-:W-:Y:S01]  /*3180*/  CCTL.IVALL ;  /* 0x00000000ff00798f */ /* 0x004fe20002000000 */
[----:B------:R-:W-:Y:S05]  /*3190*/  YIELD ;  /* 0x0000000000007946 */ /* 0x000fea0003800000 */
[----:B------:R-:W-:-:S13]  /*31a0*/  ISETP.NE.AND P0, PT, R5, R0, PT ;  /* 0x000000000500720c */ /* 0x000fda0003f05270 */
[----:B------:R-:W-:Y:S05]  /*31b0*/  @P0 BRA `(.L_x_927) ;  /* 0xfffffffc00ec0947 */ /* 0x000fea000383ffff */
.L_x_926:
        /* <DEDUP_REMOVED lines=81> */
.L_x_930:
        /* <DEDUP_REMOVED lines=29> */
.L_x_929:
[----:B------:R-:W-:Y:S05]  /*38a0*/  BSYNC.RECONVERGENT B0 ;  /* 0x0000000000007941 */ /* 0x000fea0003800200 */
.L_x_928:
        /* <DEDUP_REMOVED lines=11> */
.L_x_932:
        /* <DEDUP_REMOVED lines=83> */
.L_x_931:
[----:B------:R-:W-:Y:S05]  /*3e90*/  EXIT ;  /* 0x000000000000794d */ /* 0x000fea0003800000 */
.L_x_933:
        /* <DEDUP_REMOVED lines=14> */
.L_x_2082:


//--------------------- .text._Z35group_norm_nhwc_bwd_one_pass_kernelI11Fp32IOFp32WLi256ELi10ELi640EEv26Group_norm_nhwc_bwd_params --------------------------
	.section	.text._Z35group_norm_nhwc_bwd_one_pass_kernelI11Fp32IOFp32WLi256ELi10ELi640EEv26Group_norm_nhwc_bwd_params,"ax",@progbits
	.align	128
        .global         _Z35group_norm_nhwc_bwd_one_pass_kernelI11Fp32IOFp32WLi256ELi10ELi640EEv26Group_norm_nhwc_bwd_params
        .type           _Z35group_norm_nhwc_bwd_one_pass_kernelI11Fp32IOFp32WLi256ELi10ELi640EEv26Group_norm_nhwc_bwd_params,@function
        .size           _Z35group_norm_nhwc_bwd_one_pass_kernelI11Fp32IOFp32WLi256ELi10ELi640EEv26Group_norm_nhwc_bwd_params,(.L_x_2083 - _Z35group_norm_nhwc_bwd_one_pass_kernelI11Fp32IOFp32WLi256ELi10ELi640EEv26Group_norm_nhwc_bwd_params)
        .other          _Z35group_norm_nhwc_bwd_one_pass_kernelI11Fp32IOFp32WLi256ELi10ELi640EEv26Group_norm_nhwc_bwd_params,@"STO_CUDA_ENTRY STV_DEFAULT"
_Z35group_norm_nhwc_bwd_one_pass_kernelI11Fp32IOFp32WLi256ELi10ELi640EEv26Group_norm_nhwc_bwd_params:
.text._Z35group_norm_nhwc_bwd_one_pass_kernelI11Fp32IOFp32WLi256ELi10ELi640EEv26Group_norm_nhwc_bwd_params:
        /* <DEDUP_REMOVED lines=11> */
[----:B------:R-:W0:Y:S01]  /*00b0*/  LDC R2, c[0x0][0x41c] ;  /* 0x00010700ff027b82 */ /* 0x000e220000000800 */
[----:B------:R-:W1:Y:S01]  /*00c0*/  LDCU UR14, c[0x0][0x374] ;  /* 0x00006e80ff0e77ac */ /* 0x000e620008000800 */
[----:B------:R-:W-:Y:S02]  /*00d0*/  HFMA2 R38, -RZ, RZ, 0, 0 ;  /* 0x00000000ff267431 */ /* 0x000fe400000001ff */
[----:B------:R-:W-:Y:S01]  /*00e0*/  IMAD R0, R0, 0x3334, RZ ;  /* 0x0000333400007824 */ /* 0x000fe200078e02ff */
[----:B------:R-:W2:Y:S03]  /*00f0*/  LDCU.U8 UR15, c[0x0][0x414] ;  /* 0x00008280ff0f77ac */ /* 0x000ea60008000000 */
[----:B------:R-:W3:Y:S01]  /*0100*/  LDC R36, c[0x0][0x370] ;  /* 0x0000dc00ff247b82 */ /* 0x000ee20000000800 */
[----:B------:R-:W-:Y:S01]  /*0110*/  SHF.R.U32.HI R37, RZ, 0x10, R0 ;  /* 0x00000010ff257819 */ /* 0x000fe20000011600 */
[----:B------:R-:W-:-:S03]  /*0120*/  UMOV UR7, UR8 ;  /* 0x0000000800077c82 */ /* 0x000fc60008000000 */
[----:B------:R-:W-:-:S04]  /*0130*/  PRMT R0, R37, 0x9910, RZ ;  /* 0x0000991025007816 */ /* 0x000fc800000000ff */
[----:B------:R-:W-:-:S04]  /*0140*/  LEA R0, R0, R0, 0x2 ;  /* 0x0000000000007211 */ /* 0x000fc800078e10ff */
[----:B------:R-:W-:Y:S01]  /*0150*/  IADD3 R0, PT, PT, RZ, -R0, RZ ;  /* 0x80000000ff007210 */ /* 0x000fe20007ffe0ff */
[----:B0-----:R-:W-:-:S03]  /*0160*/  IMAD R37, R2, UR13, R37 ;  /* 0x0000000d02257c24 */ /* 0x001fc6000f8e0225 */
[----:B------:R-:W-:-:S04]  /*0170*/  PRMT R42, R0, 0x7710, RZ ;  /* 0x00007710002a7816 */ /* 0x000fc800000000ff */
[----:B------:R-:W-:Y:S02]  /*0180*/  IADD3 R42, PT, PT, R42, R43, RZ ;  /* 0x0000002b2a2a7210 */ /* 0x000fe40007ffe0ff */
[----:B------:R-:W-:Y:S02]  /*0190*/  IADD3 R41, PT, PT, R37, 0x80, RZ ;  /* 0x0000008025297810 */ /* 0x000fe40007ffe0ff */
[----:B------:R-:W-:Y:S02]  /*01a0*/  SHF.L.U32 R42, R42, 0x1, RZ ;  /* 0x000000012a2a7819 */ /* 0x000fe400000006ff */
[----:B------:R-:W-:Y:S02]  /*01b0*/  SHF.R.S32.HI R45, RZ, 0x1f, R37 ;  /* 0x0000001fff2d7819 */ /* 0x000fe40000011425 */
[----:B------:R-:W-:Y:S02]  /*01c0*/  SHF.R.S32.HI R44, RZ, 0x1f, R41 ;  /* 0x0000001fff2c7819 */ /* 0x000fe40000011429 */
[----:B-123--:R-:W-:-:S07]  /*01d0*/  LOP3.LUT R40, R42, 0xffff, RZ, 0xc0, !PT ;  /* 0x0000ffff2a287812 */ /* 0x00efce00078ec0ff */
.L_x_960:
[----:B0-----:R-:W0:Y:S01]  /*01e0*/  LDC R6, c[0x0][0x410] ;  /* 0x00010400ff067b82 */ /* 0x001e220000000800 */
[----:B------:R-:W1:Y:S01]  /*01f0*/  LDCU.64 UR4, c[0x0][0x3b8] ;  /* 0x00007700ff0477ac */ /* 0x000e620008000a00 */
[----:B------:R-:W2:Y:S01]  /*0200*/  LDCU.128 UR16, c[0x0][0x400] ;  /* 0x00008000ff1077ac */ /* 0x000ea20008000c00 */
[----:B-1----:R-:W-:Y:S01]  /*0210*/  UIMAD.WIDE UR4, UR7, 0x8, UR4 ;  /* 0x00000008070478a5 */ /* 0x002fe2000f8e0204 */
[----:B0-----:R-:W-:-:S05]  /*0220*/  IABS R5, R6 ;  /* 0x0000000600057213 */ /* 0x001fca0000000000 */
[----:B------:R-:W-:Y:S01]  /*0230*/  MOV R12, UR4 ;  /* 0x00000004000c7c02 */ /* 0x000fe20008000f00 */
[----:B------:R-:W0:Y:S01]  /*0240*/  I2F.RP R0, R5 ;  /* 0x0000000500007306 */ /* 0x000e220000209400 */
[----:B------:R-:W-:-:S06]  /*0250*/  MOV R13, UR5 ;  /* 0x00000005000d7c02 */ /* 0x000fcc0008000f00 */
[----:B------:R-:W3:Y:S01]  /*0260*/  LDG.E.64 R12, desc[UR10][R12.64] ;  /* 0x0000000a0c0c7981 */ /* 0x000ee2000c1e1b00 */
[----:B0-----:R-:W0:Y:S02]  /*0270*/  MUFU.RCP R0, R0 ;  /* 0x0000000000007308 */ /* 0x001e240000001000 */
[----:B0-----:R-:W-:-:S06]  /*0280*/  IADD3 R2, PT, PT, R0, 0xffffffe, RZ ;  /* 0x0ffffffe00027810 */ /* 0x001fcc0007ffe0ff */
[----:B------:R0:W1:Y:S02]  /*0290*/  F2I.FTZ.U32.TRUNC.NTZ R3, R2 ;  /* 0x0000000200037305 */ /* 0x000064000021f000 */
[----:B0-----:R-:W-:Y:S02]  /*02a0*/  MOV R2, RZ ;  /* 0x000000ff00027202 */ /* 0x001fe40000000f00 */
[----:B-1----:R-:W-:-:S05]  /*02b0*/  IADD3 R4, PT, PT, RZ, -R3, RZ ;  /* 0x80000003ff047210 */ /* 0x002fca0007ffe0ff */
        /* <DEDUP_REMOVED lines=8> */
[----:B------:R-:W-:Y:S02]  /*0340*/  ISETP.GE.AND P3, PT, R2, RZ, PT ;  /* 0x000000ff0200720c */ /* 0x000fe40003f66270 */
[----:B------:R-:W-:-:S09]  /*0350*/  ISETP.LE.AND P2, PT, RZ, UR7, PT ;  /* 0x00000007ff007c0c */ /* 0x000fd2000bf43270 */
[----:B------:R-:W-:-:S04]  /*0360*/  @!P1 IADD3 R0, PT, PT, R0, -R5, RZ ;  /* 0x8000000500009210 */ /* 0x000fc80007ffe0ff */
[CC--:B------:R-:W-:Y:S02]  /*0370*/  ISETP.GE.U32.AND P4, PT, R0.reuse, R5.reuse, PT ;  /* 0x000000050000720c */ /* 0x0c0fe40003f86070 */
[----:B------:R-:W-:Y:S02]  /*0380*/  @!P1 IADD3 R3, PT, PT, R3, 0x1, RZ ;  /* 0x0000000103039810 */ /* 0x000fe40007ffe0ff */
[----:B--2---:R-:W-:Y:S02]  /*0390*/  ISETP.GE.U32.AND P1, PT, R41, UR16, PT ;  /* 0x0000001029007c0c */ /* 0x004fe4000bf26070 */
[----:B------:R-:W-:Y:S02]  /*03a0*/  ISETP.GT.U32.AND P5, PT, R5, R0, PT ;  /* 0x000000000500720c */ /* 0x000fe40003fa4070 */
[----:B------:R-:W-:Y:S02]  /*03b0*/  IADD3 R5, PT, PT, R0, -R5, RZ ;  /* 0x8000000500057210 */ /* 0x000fe40007ffe0ff */
[----:B------:R-:W-:-:S02]  /*03c0*/  ISETP.GE.AND.EX P1, PT, R44, UR17, PT, P1 ;  /* 0x000000112c007c0c */ /* 0x000fc4000bf26310 */
[----:B------:R-:W-:Y:S02]  /*03d0*/  SEL R0, R5, R0, !P5 ;  /* 0x0000000005007207 */ /* 0x000fe40006800000 */
[----:B------:R-:W-:Y:S02]  /*03e0*/  @P4 IADD3 R3, PT, PT, R3, 0x1, RZ ;  /* 0x0000000103034810 */ /* 0x000fe40007ffe0ff */
[----:B------:R-:W-:Y:S02]  /*03f0*/  ISETP.GE.U32.AND P0, PT, R37, UR16, PT ;  /* 0x0000001025007c0c */ /* 0x000fe4000bf06070 */
[----:B------:R-:W-:Y:S02]  /*0400*/  ISETP.NE.AND P4, PT, R6, RZ, PT ;  /* 0x000000ff0600720c */ /* 0x000fe40003f85270 */
[----:B------:R-:W-:Y:S02]  /*0410*/  LOP3.LUT R5, RZ, R6, RZ, 0x33, !PT ;  /* 0x00000006ff057212 */ /* 0x000fe400078e33ff */
[----:B------:R-:W-:Y:S01]  /*0420*/  @!P2 IADD3 R0, PT, PT, -R0, RZ, RZ ;  /* 0x000000ff0000a210 */ /* 0x000fe20007ffe1ff */
[----:B------:R-:W0:Y:S01]  /*0430*/  @!P1 LDC.64 R10, c[0x0][0x3a0] ;  /* 0x0000e800ff0a9b82 */ /* 0x000e220000000a00 */
[----:B------:R-:W-:-:S02]  /*0440*/  @!P3 IADD3 R3, PT, PT, -R3, RZ, RZ ;  /* 0x000000ff0303b210 */ /* 0x000fc40007ffe1ff */
[----:B------:R-:W-:Y:S02]  /*0450*/  ISETP.GE.AND.EX P0, PT, R45, UR17, PT, P0 ;  /* 0x000000112d007c0c */ /* 0x000fe4000bf06300 */
[C---:B------:R-:W-:Y:S02]  /*0460*/  SEL R39, R5.reuse, R0, !P4 ;  /* 0x0000000005277207 */ /* 0x040fe40006000000 */
[----:B------:R-:W-:Y:S02]  /*0470*/  SEL R5, R5, R3, !P4 ;  /* 0x0000000305057207 */ /* 0x000fe40006000000 */
[----:B------:R-:W-:Y:S01]  /*0480*/  CS2R R30, SRZ ;  /* 0x00000000001e7805 */ /* 0x000fe2000001ff00 */
[----:B------:R-:W1:Y:S01]  /*0490*/  @!P1 LDC.64 R2, c[0x0][0x3f8] ;  /* 0x0000fe00ff029b82 */ /* 0x000e620000000a00 */
[----:B------:R-:W-:Y:S01]  /*04a0*/  IMAD R21, R39, 0xa, RZ ;  /* 0x0000000a27157824 */ /* 0x000fe200078e02ff */
[----:B------:R-:W-:-:S06]  /*04b0*/  SHF.R.S32.HI R0, RZ, 0x1f, R5 ;  /* 0x0000001fff007819 */ /* 0x000fcc0000011405 */
[----:B------:R-:W2:Y:S01]  /*04c0*/  @!P0 LDC.64 R8, c[0x0][0x3f8] ;  /* 0x0000fe00ff088b82 */ /* 0x000ea20000000a00 */
[----:B------:R-:W-:Y:S01]  /*04d0*/  IADD3 R34, P2, PT, R21, R40, RZ ;  /* 0x0000002815227210 */ /* 0x000fe20007f5e0ff */
[----:B------:R-:W-:-:S03]  /*04e0*/  IMAD R0, R0, UR18, RZ ;  /* 0x0000001200007c24 */ /* 0x000fc6000f8e02ff */
[----:B------:R-:W-:Y:S01]  /*04f0*/  LEA.HI.X.SX32 R35, R21, RZ, 0x1, P2 ;  /* 0x000000ff15237211 */ /* 0x000fe200010f0eff */
[C---:B------:R-:W-:Y:S01]  /*0500*/  IMAD R33, R5.reuse, UR19, R0 ;  /* 0x0000001305217c24 */ /* 0x040fe2000f8e0200 */
[----:B------:R-:W-:Y:S01]  /*0510*/  ISETP.NE.AND P2, PT, RZ, UR15, PT ;  /* 0x0000000fff007c0c */ /* 0x000fe2000bf45270 */
[----:B------:R-:W4:Y:S01]  /*0520*/  @!P0 LDC.64 R6, c[0x0][0x398] ;  /* 0x0000e600ff068b82 */ /* 0x000f220000000a00 */
[----:B------:R-:W-:-:S07]  /*0530*/  IMAD.WIDE.U32 R34, R5, UR18, R34 ;  /* 0x0000001205227c25 */ /* 0x000fce000f8e0022 */
[----:B------:R-:W0:Y:S01]  /*0540*/  @!P0 LDC.64 R4, c[0x0][0x3a0] ;  /* 0x0000e800ff048b82 */ /* 0x000e220000000a00 */
[----:B-1----:R-:W-:Y:S01]  /*0550*/  @!P1 IMAD R16, R44, R2, RZ ;  /* 0x000000022c109224 */ /* 0x002fe200078e02ff */
[----:B------:R-:W-:-:S03]  /*0560*/  IADD3 R33, PT, PT, R35, R33, RZ ;  /* 0x0000002123217210 */ /* 0x000fc60007ffe0ff */
[----:B------:R-:W-:Y:S01]  /*0570*/  @!P1 IMAD R25, R41, R3, R16 ;  /* 0x0000000329199224 */ /* 0x000fe200078e0210 */
[----:B------:R-:W-:Y:S02]  /*0580*/  @!P1 MOV R16, R34 ;  /* 0x0000002200109202 */ /* 0x000fe40000000f00 */
[----:B------:R-:W-:Y:S01]  /*0590*/  @!P1 MOV R17, R33 ;  /* 0x0000002100119202 */ /* 0x000fe20000000f00 */
[----:B--2---:R-:W-:Y:S01]  /*05a0*/  @!P0 IMAD R0, R45, R8, RZ ;  /* 0x000000082d008224 */ /* 0x004fe200078e02ff */
[----:B------:R-:W-:Y:S01]  /*05b0*/  @!P0 MOV R32, R34 ;  /* 0x0000002200208202 */ /* 0x000fe20000000f00 */
[----:B------:R-:W1:Y:S01]  /*05c0*/  @P2 LDC.64 R18, c[0x0][0x3b0] ;  /* 0x0000ec00ff122b82 */ /* 0x000e620000000a00 */
[----:B------:R-:W-:-:S04]  /*05d0*/  @!P1 IMAD.WIDE.U32 R2, R41, R2, R16 ;  /* 0x0000000229029225 */ /* 0x000fc800078e0010 */
[----:B------:R-:W-:-:S03]  /*05e0*/  @!P0 IMAD R23, R37, R9, R0 ;  /* 0x0000000925178224 */ /* 0x000fc600078e0200 */
[----:B------:R-:W2:Y:S01]  /*05f0*/  LDC.64 R16, c[0x0][0x3a8] ;  /* 0x0000ea00ff107b82 */ /* 0x000ea20000000a00 */
[----:B------:R-:W-:-:S05]  /*0600*/  @!P0 IMAD.WIDE.U32 R8, R37, R8, R32 ;  /* 0x0000000825088225 */ /* 0x000fca00078e0020 */
[----:B------:R-:W-:Y:S02]  /*0610*/  @!P0 IADD3 R9, PT, PT, R9, R23, RZ ;  /* 0x0000001709098210 */ /* 0x000fe40007ffe0ff */
[C---:B------:R-:W-:Y:S01]  /*0620*/  @!P0 SHF.L.U32 R23, R8.reuse, 0x2, RZ ;  /* 0x0000000208178819 */ /* 0x040fe200000006ff */
[----:B------:R-:W1:Y:S01]  /*0630*/  @!P1 LDC.64 R14, c[0x0][0x398] ;  /* 0x0000e600ff0e9b82 */ /* 0x000e620000000a00 */
[----:B------:R-:W-:Y:S02]  /*0640*/  @!P0 SHF.L.U64.HI R8, R8, 0x2, R9 ;  /* 0x0000000208088819 */ /* 0x000fe40000010209 */
[----:B0-----:R-:W-:Y:S02]  /*0650*/  @!P0 IADD3 R4, P3, PT, R23, R4, RZ ;  /* 0x0000000417048210 */ /* 0x001fe40007f7e0ff */
[----:B------:R-:W-:Y:S02]  /*0660*/  @!P1 IADD3 R9, PT, PT, R3, R25, RZ ;  /* 0x0000001903099210 */ /* 0x000fe40007ffe0ff */
[----:B------:R-:W-:-:S02]  /*0670*/  @!P1 SHF.L.U32 R3, R2, 0x2, RZ ;  /* 0x0000000202039819 */ /* 0x000fc400000006ff */
[----:B------:R-:W-:Y:S02]  /*0680*/  LOP3.LUT R40, R42, 0xffff, RZ, 0xc0, !PT ;  /* 0x0000ffff2a287812 */ /* 0x000fe400078ec0ff */
[----:B------:R-:W-:Y:S02]  /*0690*/  @!P0 IADD3.X R5, PT, PT, R8, R5, RZ, P3, !PT ;  /* 0x0000000508058210 */ /* 0x000fe40001ffe4ff */
[----:B----4-:R-:W-:Y:S02]  /*06a0*/  @!P0 IADD3 R6, P4, PT, R23, R6, RZ ;  /* 0x0000000617068210 */ /* 0x010fe40007f9e0ff */
[----:B------:R-:W-:Y:S01]  /*06b0*/  @!P1 SHF.L.U64.HI R2, R2, 0x2, R9 ;  /* 0x0000000202029819 */ /* 0x000fe20000010209 */
[----:B------:R0:W5:Y:S01]  /*06c0*/  @!P0 LDG.E.64 R30, desc[UR10][R4.64] ;  /* 0x0000000a041e8981 */ /* 0x000162000c1e1b00 */
[----:B------:R-:W-:Y:S02]  /*06d0*/  @!P1 IADD3 R10, P5, PT, R3, R10, RZ ;  /* 0x0000000a030a9210 */ /* 0x000fe40007fbe0ff */
[----:B------:R-:W-:-:S02]  /*06e0*/  IADD3 R21, PT, PT, R21, R40, RZ ;  /* 0x0000002815157210 */ /* 0x000fc40007ffe0ff */
[----:B------:R-:W-:Y:S02]  /*06f0*/  @!P0 IADD3.X R7, PT, PT, R8, R7, RZ, P4, !PT ;  /* 0x0000000708078210 */ /* 0x000fe400027fe4ff */
[----:B------:R-:W-:Y:S02]  /*0700*/  CS2R R8, SRZ ;  /* 0x0000000000087805 */ /* 0x000fe4000001ff00 */
[----:B------:R-:W-:Y:S01]  /*0710*/  @!P1 IADD3.X R11, PT, PT, R2, R11, RZ, P5, !PT ;  /* 0x0000000b020b9210 */ /* 0x000fe20002ffe4ff */
[----:B--2---:R-:W-:Y:S01]  /*0720*/  IMAD.WIDE R16, R21, 0x4, R16 ;  /* 0x0000000415107825 */ /* 0x004fe200078e0210 */
[----:B0-----:R-:W-:-:S03]  /*0730*/  CS2R R4, SRZ ;  /* 0x0000000000047805 */ /* 0x001fc6000001ff00 */
[----:B-1----:R-:W-:-:S03]  /*0740*/  @P2 IMAD.WIDE R18, R21, 0x4, R18 ;  /* 0x0000000415122825 */ /* 0x002fc600078e0212 */
[----:B------:R-:W5:Y:S04]  /*0750*/  @!P1 LDG.E.64 R4, desc[UR10][R10.64] ;  /* 0x0000000a0a049981 */ /* 0x000f68000c1e1b00 */
[----:B------:R-:W5:Y:S04]  /*0760*/  @P2 LDG.E.64 R8, desc[UR10][R18.64] ;  /* 0x0000000a12082981 */ /* 0x000f68000c1e1b00 */
[----:B------:R-:W5:Y:S01]  /*0770*/  LDG.E.64 R10, desc[UR10][R16.64] ;  /* 0x0000000a100a7981 */ /* 0x000f62000c1e1b00 */
[----:B------:R-:W-:Y:S02]  /*0780*/  @!P1 IADD3 R14, P6, PT, R3, R14, RZ ;  /* 0x0000000e030e9210 */ /* 0x000fe40007fde0ff */
[----:B------:R-:W-:-:S02]  /*0790*/  MOV R3, RZ ;  /* 0x000000ff00037202 */ /* 0x000fc40000000f00 */
[----:B------:R-:W-:Y:S02]  /*07a0*/  @!P1 IADD3.X R15, PT, PT, R2, R15, RZ, P6, !PT ;  /* 0x0000000f020f9210 */ /* 0x000fe400037fe4ff */
[----:B------:R-:W-:-:S06]  /*07b0*/  MOV R2, RZ ;  /* 0x000000ff00027202 */ /* 0x000fcc0000000f00 */
[----:B------:R0:W5:Y:S02]  /*07c0*/  @!P0 LDG.E.64 R2, desc[UR10][R6.64] ;  /* 0x0000000a06028981 */ /* 0x000164000c1e1b00 */
[----:B0-----:R-:W-:-:S06]  /*07d0*/  CS2R R6, SRZ ;  /* 0x0000000000067805 */ /* 0x001fcc000001ff00 */
[----:B------:R0:W5:Y:S01]  /*07e0*/  @!P1 LDG.E.64 R6, desc[UR10][R14.64] ;  /* 0x0000000a0e069981 */ /* 0x000162000c1e1b00 */
[----:B---3--:R-:W-:-:S13]  /*07f0*/  R2UR UR16, R12 ;  /* 0x000000000c1072ca */ /* 0x008fda00000e0000 */
        /* <DEDUP_REMOVED lines=13> */
[----:B-----5:R-:W-:Y:S01]  /*08d0*/  FADD.FTZ R13, R30, -UR16 ;  /* 0x800000101e0d7e21 */ /* 0x020fe20008010000 */
[----:B------:R-:W-:Y:S01]  /*08e0*/  FADD.FTZ R0, R31, -UR16 ;  /* 0x800000101f007e21 */ /* 0x000fe20008010000 */
[----:B------:R-:W-:Y:S01]  /*08f0*/  FMUL.FTZ R12, R2, R10 ;  /* 0x0000000a020c7220 */ /* 0x000fe20000410000 */
[----:B------:R-:W-:Y:S01]  /*0900*/  FMUL.FTZ R15, R3, R11 ;  /* 0x0000000b030f7220 */ /* 0x000fe20000410000 */
[----:B------:R-:W-:Y:S01]  /*0910*/  FMUL.FTZ R13, R13, UR9 ;  /* 0x000000090d0d7c20 */ /* 0x000fe20008410000 */
[----:B------:R-:W-:Y:S01]  /*0920*/  FMUL.FTZ R0, R0, UR9 ;  /* 0x0000000900007c20 */ /* 0x000fe20008410000 */
[----:B------:R-:W-:Y:S01]  /*0930*/  FADD.FTZ R14, RZ, R12 ;  /* 0x0000000cff0e7221 */ /* 0x000fe20000010000 */
[----:B------:R-:W-:Y:S01]  /*0940*/  FADD.FTZ R20, RZ, R3 ;  /* 0x00000003ff147221 */ /* 0x000fe20000010000 */
[----:B------:R-:W-:Y:S01]  /*0950*/  FFMA.FTZ R17, R13, R12, RZ ;  /* 0x0000000c0d117223 */ /* 0x000fe200000100ff */
[----:B------:R-:W-:Y:S01]  /*0960*/  FADD.FTZ R12, R4, -UR16 ;  /* 0x80000010040c7e21 */ /* 0x000fe20008010000 */
[----:B------:R-:W-:Y:S01]  /*0970*/  FADD.FTZ R14, R15, R14 ;  /* 0x0000000e0f0e7221 */ /* 0x000fe20000010000 */
[----:B------:R-:W-:Y:S01]  /*0980*/  FFMA.FTZ R13, R2, R13, RZ ;  /* 0x0000000d020d7223 */ /* 0x000fe200000100ff */
[----:B------:R-:W-:Y:S01]  /*0990*/  FFMA.FTZ R17, R0, R15, R17 ;  /* 0x0000000f00117223 */ /* 0x000fe20000010011 */
[----:B------:R-:W-:Y:S01]  /*09a0*/  FMUL.FTZ R15, R6, R10 ;  /* 0x0000000a060f7220 */ /* 0x000fe20000410000 */
[----:B------:R-:W-:Y:S01]  /*09b0*/  FMUL.FTZ R16, R12, UR9 ;  /* 0x000000090c107c20 */ /* 0x000fe20008410000 */
[----:B------:R-:W-:Y:S01]  /*09c0*/  FADD.FTZ R12, R5, -UR16 ;  /* 0x80000010050c7e21 */ /* 0x000fe20008010000 */
[----:B------:R-:W-:Y:S01]  /*09d0*/  FFMA.FTZ R0, R3, R0, RZ ;  /* 0x0000000003007223 */ /* 0x000fe200000100ff */
[----:B------:R-:W-:Y:S01]  /*09e0*/  FADD.FTZ R18, R14, R15 ;  /* 0x0000000f0e127221 */ /* 0x000fe20000010000 */
[----:B------:R-:W-:Y:S01]  /*09f0*/  FFMA.FTZ R19, R16, R15, R17 ;  /* 0x0000000f10137223 */ /* 0x000fe20000010011 */
[----:B------:R-:W-:Y:S01]  /*0a00*/  FMUL.FTZ R15, R7, R11 ;  /* 0x0000000b070f7220 */ /* 0x000fe20000410000 */
[----:B------:R-:W-:Y:S01]  /*0a10*/  FMUL.FTZ R14, R12, UR9 ;  /* 0x000000090c0e7c20 */ /* 0x000fe20008410000 */
[----:B------:R-:W-:-:S02]  /*0a20*/  FFMA.FTZ R12, R6, R16, R13 ;  /* 0x00000010060c7223 */ /* 0x000fc4000001000d */
[----:B------:R-:W-:Y:S01]  /*0a30*/  FADD.FTZ R17, R15, R18 ;  /* 0x000000120f117221 */ /* 0x000fe20000010000 */
[----:B------:R-:W-:Y:S01]  /*0a40*/  FFMA.FTZ R18, R14, R15, R19 ;  /* 0x0000000f0e127223 */ /* 0x000fe20000010013 */
[----:B------:R-:W-:Y:S01]  /*0a50*/  FADD.FTZ R15, RZ, R2 ;  /* 0x00000002ff0f7221 */ /* 0x000fe20000010000 */
[----:B------:R-:W-:-:S03]  /*0a60*/  FFMA.FTZ R13, R7, R14, R0 ;  /* 0x0000000e070d7223 */ /* 0x000fc60000010000 */
[----:B------:R-:W-:Y:S01]  /*0a70*/  FADD.FTZ R14, R6, R15 ;  /* 0x0000000f060e7221 */ /* 0x000fe20000010000 */
[----:B------:R-:W-:Y:S01]  /*0a80*/  FADD.FTZ R15, R7, R20 ;  /* 0x00000014070f7221 */ /* 0x000fe20000010000 */
[----:B------:R-:W-:Y:S06]  /*0a90*/  BRA `(.L_x_936) ;  /* 0x0000000400007947 */ /* 0x000fec0003800000 */
.L_x_935:
[----:B-----5:R-:W-:Y:S01]  /*0aa0*/  FADD.FTZ R0, R31, -UR16 ;  /* 0x800000101f007e21 */ /* 0x020fe20008010000 */
[----:B------:R-:W-:Y:S01]  /*0ab0*/  FADD.FTZ R13, R30, -UR16 ;  /* 0x800000101e0d7e21 */ /* 0x000fe20008010000 */
[----:B------:R-:W-:Y:S01]  /*0ac0*/  FADD.FTZ R15, R4, -UR16 ;  /* 0x80000010040f7e21 */ /* 0x000fe20008010000 */
[----:B------:R-:W-:Y:S01]  /*0ad0*/  FADD.FTZ R16, R5, -UR16 ;  /* 0x8000001005107e21 */ /* 0x000fe20008010000 */
[----:B------:R-:W-:Y:S01]  /*0ae0*/  FMUL.FTZ R0, R0, UR9 ;  /* 0x0000000900007c20 */ /* 0x000fe20008410000 */
[----:B------:R-:W-:Y:S01]  /*0af0*/  FMUL.FTZ R13, R13, UR9 ;  /* 0x000000090d0d7c20 */ /* 0x000fe20008410000 */
[----:B------:R-:W-:Y:S01]  /*0b00*/  FMUL.FTZ R15, R15, UR9 ;  /* 0x000000090f0f7c20 */ /* 0x000fe20008410000 */
[----:B------:R-:W-:Y:S01]  /*0b10*/  FMUL.FTZ R16, R16, UR9 ;  /* 0x0000000910107c20 */ /* 0x000fe20008410000 */
[C-C-:B------:R-:W-:Y:S01]  /*0b20*/  FFMA.FTZ R17, R11.reuse, R0, R9.reuse ;  /* 0x000000000b117223 */ /* 0x140fe20000010009 */
[C-C-:B------:R-:W-:Y:S01]  /*0b30*/  FFMA.FTZ R19, R10.reuse, R13, R8.reuse ;  /* 0x0000000d0a137223 */ /* 0x140fe20000010008 */
[----:B------:R-:W-:Y:S01]  /*0b40*/  FFMA.FTZ R14, R10, R15, R8 ;  /* 0x0000000f0a0e7223 */ /* 0x000fe20000010008 */
[----:B------:R-:W-:Y:S01]  /*0b50*/  FFMA.FTZ R12, R11, R16, R9 ;  /* 0x000000100b0c7223 */ /* 0x000fe20000010009 */
[----:B------:R-:W-:Y:S01]  /*0b60*/  FMUL.FTZ R22, R17, -1.4426950216293334961 ;  /* 0xbfb8aa3b11167820 */ /* 0x000fe20000410000 */
[----:B------:R-:W-:Y:S01]  /*0b70*/  FMUL.FTZ R18, R19, -1.4426950216293334961 ;  /* 0xbfb8aa3b13127820 */ /* 0x000fe20000410000 */
[----:B------:R-:W-:Y:S01]  /*0b80*/  FMUL.FTZ R24, R14, -1.4426950216293334961 ;  /* 0xbfb8aa3b0e187820 */ /* 0x000fe20000410000 */
[----:B------:R-:W-:-:S03]  /*0b90*/  FMUL.FTZ R25, R12, -1.4426950216293334961 ;  /* 0xbfb8aa3b0c197820 */ /* 0x000fc60000410000 */
[----:B------:R-:W0:Y:S04]  /*0ba0*/  MUFU.EX2 R22, R22 ;  /* 0x0000001600167308 */ /* 0x000e280000000800 */
        /* <DEDUP_REMOVED lines=14> */
[----:B-1----:R-:W-:Y:S01]  /*0c90*/  FADD.FTZ R22, -R23, 1 ;  /* 0x3f80000017167421 */ /* 0x002fe20000010100 */
[----:B------:R-:W-:-:S03]  /*0ca0*/  FMUL.FTZ R24, R2, R23 ;  /* 0x0000001702187220 */ /* 0x000fc60000410000 */
[----:B------:R-:W-:Y:S01]  /*0cb0*/  FFMA.FTZ R19, R19, R22, 1 ;  /* 0x3f80000013137423 */ /* 0x000fe20000010016 */
[----:B--2---:R-:W-:-:S04]  /*0cc0*/  FADD.FTZ R25, -R21, 1 ;  /* 0x3f80000015197421 */ /* 0x004fc80000010100 */
[----:B------:R-:W-:Y:S01]  /*0cd0*/  FFMA.FTZ R22, R14, R25, 1 ;  /* 0x3f8000000e167423 */ /* 0x000fe20000010019 */
[----:B------:R-:W-:Y:S01]  /*0ce0*/  FMUL.FTZ R14, R24, R19 ;  /* 0x00000013180e7220 */ /* 0x000fe20000410000 */
[----:B------:R-:W-:Y:S01]  /*0cf0*/  FMUL.FTZ R19, R6, R21 ;  /* 0x0000001506137220 */ /* 0x000fe20000410000 */
[----:B0-----:R-:W-:Y:S01]  /*0d00*/  FADD.FTZ R23, -R18, 1 ;  /* 0x3f80000012177421 */ /* 0x001fe20000010100 */
[----:B------:R-:W-:Y:S02]  /*0d10*/  FMUL.FTZ R18, R7, R18 ;  /* 0x0000001207127220 */ /* 0x000fe40000410000 */
[----:B------:R-:W-:Y:S01]  /*0d20*/  FMUL.FTZ R19, R19, R22 ;  /* 0x0000001613137220 */ /* 0x000fe20000410000 */
[----:B------:R-:W-:Y:S01]  /*0d30*/  FFMA.FTZ R23, R12, R23, 1 ;  /* 0x3f8000000c177423 */ /* 0x000fe20000010017 */
[----:B------:R-:W-:Y:S01]  /*0d40*/  FMUL.FTZ R12, R20, R17 ;  /* 0x00000011140c7220 */ /* 0x000fe20000410000 */
[----:B------:R-:W-:-:S03]  /*0d50*/  FMUL.FTZ R20, R10, R14 ;  /* 0x0000000e0a147220 */ /* 0x000fc60000410000 */
[----:B------:R-:W-:Y:S01]  /*0d60*/  FMUL.FTZ R17, R11, R12 ;  /* 0x0000000c0b117220 */ /* 0x000fe20000410000 */
[----:B------:R-:W-:Y:S01]  /*0d70*/  FFMA.FTZ R21, R13, R20, RZ ;  /* 0x000000140d157223 */ /* 0x000fe200000100ff */
[----:B------:R-:W-:Y:S01]  /*0d80*/  FADD.FTZ R22, RZ, R20 ;  /* 0x00000014ff167221 */ /* 0x000fe20000010000 */
[----:B------:R-:W-:Y:S01]  /*0d90*/  FMUL.FTZ R20, R18, R23 ;  /* 0x0000001712147220 */ /* 0x000fe20000410000 */
[----:B------:R-:W-:Y:S01]  /*0da0*/  FMUL.FTZ R23, R10, R19 ;  /* 0x000000130a177220 */ /* 0x000fe20000410000 */
[----:B------:R-:W-:Y:S01]  /*0db0*/  FFMA.FTZ R18, R0, R17, R21 ;  /* 0x0000001100127223 */ /* 0x000fe20000010015 */
[----:B------:R-:W-:Y:S01]  /*0dc0*/  FADD.FTZ R22, R17, R22 ;  /* 0x0000001611167221 */ /* 0x000fe20000010000 */
[----:B------:R-:W-:Y:S02]  /*0dd0*/  FMUL.FTZ R17, R11, R20 ;  /* 0x000000140b117220 */ /* 0x000fe40000410000 */
[----:B------:R-:W-:Y:S01]  /*0de0*/  FFMA.FTZ R21, R15, R23, R18 ;  /* 0x000000170f157223 */ /* 0x000fe20000010012 */
[----:B------:R-:W-:Y:S01]  /*0df0*/  FADD.FTZ R24, R22, R23 ;  /* 0x0000001716187221 */ /* 0x000fe20000010000 */
[----:B------:R-:W-:Y:S01]  /*0e00*/  FFMA.FTZ R22, R13, R14, RZ ;  /* 0x0000000e0d167223 */ /* 0x000fe200000100ff */
[----:B------:R-:W-:Y:S01]  /*0e10*/  FADD.FTZ R14, RZ, R14 ;  /* 0x0000000eff0e7221 */ /* 0x000fe20000010000 */
[----:B------:R-:W-:Y:S01]  /*0e20*/  FFMA.FTZ R18, R16, R17, R21 ;  /* 0x0000001110127223 */ /* 0x000fe20000010015 */
[----:B------:R-:W-:Y:S01]  /*0e30*/  FFMA.FTZ R13, R0, R12, RZ ;  /* 0x0000000c000d7223 */ /* 0x000fe200000100ff */
[----:B------:R-:W-:Y:S01]  /*0e40*/  FADD.FTZ R21, RZ, R12 ;  /* 0x0000000cff157221 */ /* 0x000fe20000010000 */
[----:B------:R-:W-:Y:S01]  /*0e50*/  FFMA.FTZ R12, R15, R19, R22 ;  /* 0x000000130f0c7223 */ /* 0x000fe20000010016 */
[----:B------:R-:W-:Y:S01]  /*0e60*/  FADD.FTZ R17, R17, R24 ;  /* 0x0000001811117221 */ /* 0x000fe20000010000 */
[----:B------:R-:W-:Y:S01]  /*0e70*/  FADD.FTZ R14, R14, R19 ;  /* 0x000000130e0e7221 */ /* 0x000fe20000010000 */
[----:B------:R-:W-:Y:S01]  /*0e80*/  FFMA.FTZ R13, R16, R20, R13 ;  /* 0x00000014100d7223 */ /* 0x000fe2000001000d */
[----:B------:R-:W-:-:S07]  /*0e90*/  FADD.FTZ R15, R21, R20 ;  /* 0x00000014150f7221 */ /* 0x000fce0000010000 */
.L_x_936:
[----:B------:R-:W0:Y:S01]  /*0ea0*/  S2R R21, SR_LANEID ;  /* 0x0000000000157919 */ /* 0x000e220000000000 */
[----:B------:R-:W1:Y:S01]  /*0eb0*/  S2UR UR12, SR_CgaCtaId ;  /* 0x00000000000c79c3 */ /* 0x000e620000008800 */
[----:B------:R-:W-:Y:S01]  /*0ec0*/  UMOV UR5, 0x400 ;  /* 0x0000040000057882 */ /* 0x000fe20000000000 */
[----:B------:R-:W-:Y:S01]  /*0ed0*/  BSSY.RECONVERGENT B0, `(.L_x_937) ;  /* 0x000002a000007945 */ /* 0x000fe20003800200 */
[----:B------:R-:W2:Y:S01]  /*0ee0*/  SHFL.DOWN PT, R0, R18, 0x1, 0x1f ;  /* 0x08201f0012007f89 */ /* 0x000ea200000e0000 */
[----:B------:R-:W-:Y:S01]  /*0ef0*/  UIADD3 UR4, UPT, UPT, UR5, 0xd0, URZ ;  /* 0x000000d005047890 */ /* 0x000fe2000fffe0ff */
[----:B------:R-:W-:Y:S02]  /*0f00*/  ISETP.NE.AND P3, PT, R43, RZ, PT ;  /* 0x000000ff2b00720c */ /* 0x000fe40003f65270 */
[----:B------:R-:W3:Y:S01]  /*0f10*/  SHFL.DOWN PT, R16, R17, 0x1, 0x1f ;  /* 0x08201f0011107f89 */ /* 0x000ee200000e0000 */
[----:B------:R-:W-:Y:S01]  /*0f20*/  ISETP.GE.U32.AND P4, PT, R36, 0x2, PT ;  /* 0x000000022400780c */ /* 0x000fe20003f86070 */
[----:B-1----:R-:W-:Y:S01]  /*0f30*/  ULEA UR4, UR12, UR4, 0x18 ;  /* 0x000000040c047291 */ /* 0x002fe2000f8ec0ff */
[----:B0-----:R-:W-:-:S02]  /*0f40*/  ISETP.GT.AND P1, PT, R21, 0x1e, PT ;  /* 0x0000001e1500780c */ /* 0x001fc40003f24270 */
[C---:B------:R-:W-:Y:S02]  /*0f50*/  ISETP.GT.AND P6, PT, R21.reuse, 0xf, PT ;  /* 0x0000000f1500780c */ /* 0x040fe40003fc4270 */
[----:B------:R-:W-:-:S09]  /*0f60*/  ISETP.GT.AND P5, PT, R21, 0x17, PT ;  /* 0x000000171500780c */ /* 0x000fd20003fa4270 */
[----:B--2---:R-:W-:Y:S01]  /*0f70*/  @!P1 FADD.FTZ R18, R0, R18 ;  /* 0x0000001200129221 */ /* 0x004fe20000010000 */
[----:B---3--:R-:W-:Y:S01]  /*0f80*/  @!P1 FADD.FTZ R17, R16, R17 ;  /* 0x0000001110119221 */ /* 0x008fe20000010000 */
[----:B------:R-:W-:-:S03]  /*0f90*/  ISETP.GT.AND P1, PT, R21, 0x1d, PT ;  /* 0x0000001d1500780c */ /* 0x000fc60003f24270 */
[----:B------:R-:W0:Y:S04]  /*0fa0*/  SHFL.DOWN PT, R0, R18, 0x2, 0x1f ;  /* 0x08401f0012007f89 */ /* 0x000e2800000e0000 */
[----:B------:R-:W1:Y:S06]  /*0fb0*/  SHFL.DOWN PT, R16, R17, 0x2, 0x1f ;  /* 0x08401f0011107f89 */ /* 0x000e6c00000e0000 */
        /* <DEDUP_REMOVED lines=8> */
[----:B------:R-:W-:-:S03]  /*1040*/  ISETP.GT.U32.AND P1, PT, R43, 0x4, PT ;  /* 0x000000042b00780c */ /* 0x000fc60003f24070 */
[----:B------:R-:W1:Y:S01]  /*1050*/  SHFL.DOWN PT, R16, R17, 0x8, 0x1f ;  /* 0x09001f0011107f89 */ /* 0x000e6200000e0000 */
[----:B0-----:R-:W-:Y:S01]  /*1060*/  FADD.FTZ R19, R18, R0 ;  /* 0x0000000012137221 */ /* 0x001fe20000010000 */
[----:B------:R-:W-:Y:S01]  /*1070*/  LEA R0, R43, UR4, 0x4 ;  /* 0x000000042b007c11 */ /* 0x000fe2000f8e20ff */
        /* <DEDUP_REMOVED lines=15> */
.L_x_938:
[----:B------:R-:W-:Y:S05]  /*1170*/  BSYNC.RECONVERGENT B0 ;  /* 0x0000000000007941 */ /* 0x000fea0003800200 */
.L_x_937:
[----:B------:R-:W-:Y:S06]  /*1180*/  BAR.SYNC.DEFER_BLOCKING 0x0 ;  /* 0x0000000000007b1d */ /* 0x000fec0000010000 */
[----:B------:R-:W-:Y:S04]  /*1190*/  BSSY.RECONVERGENT B0, `(.L_x_939) ;  /* 0x0000033000007945 */ /* 0x000fe80003800200 */
[----:B------:R-:W-:Y:S05]  /*11a0*/  @P3 BRA `(.L_x_940) ;  /* 0x0000000000c43947 */ /* 0x000fea0003800000 */
[----:B------:R-:W-:-:S09]  /*11b0*/  ULEA UR4, UR12, UR5, 0x18 ;  /* 0x000000050c047291 */ /* 0x000fd2000f8ec0ff */
[----:B-123--:R-:W1:Y:S04]  /*11c0*/  LDS.128 R16, [UR4+0x20] ;  /* 0x00002004ff107984 */ /* 0x00ee680008000c00 */
[----:B------:R-:W2:Y:S01]  /*11d0*/  LDS.128 R20, [UR4+0x30] ;  /* 0x00003004ff147984 */ /* 0x000ea20008000c00 */
        /* <DEDUP_REMOVED lines=46> */
.L_x_940:
[----:B------:R-:W-:Y:S05]  /*14c0*/  BSYNC.RECONVERGENT B0 ;  /* 0x0000000000007941 */ /* 0x000fea0003800200 */
.L_x_939:
        /* <DEDUP_REMOVED lines=8> */
[----:B0-----:R-:W-:Y:S01]  /*1550*/  FADD.FTZ R12, R13, R17 ;  /* 0x000000110d0c7221 */ /* 0x001fe20000010000 */
[----:B------:R-:W-:Y:S01]  /*1560*/  FADD.FTZ R13, R14, R18 ;  /* 0x000000120e0d7221 */ /* 0x000fe20000010000 */
[----:B------:R-:W-:Y:S01]  /*1570*/  FADD.FTZ R14, R15, R19 ;  /* 0x000000130f0e7221 */ /* 0x000fe20000010000 */
[----:B--2---:R-:W-:Y:S01]  /*1580*/  FADD.FTZ R15, R16, R20 ;  /* 0x00000014100f7221 */ /* 0x004fe20000010000 */
[----:B------:R-:W-:Y:S01]  /*1590*/  FADD.FTZ R12, R12, R21 ;  /* 0x000000150c0c7221 */ /* 0x000fe20000010000 */
[----:B------:R-:W-:Y:S01]  /*15a0*/  FADD.FTZ R13, R13, R22 ;  /* 0x000000160d0d7221 */ /* 0x000fe20000010000 */
[----:B------:R-:W0:Y:S01]  /*15b0*/  LDS.128 R16, [R0+0x140] ;  /* 0x0001400000107984 */ /* 0x000e220000000c00 */
[----:B------:R-:W-:Y:S01]  /*15c0*/  FADD.FTZ R20, R14, R23 ;  /* 0x000000170e147221 */ /* 0x000fe20000010000 */
[----:B---3--:R-:W-:Y:S01]  /*15d0*/  FADD.FTZ R21, R15, R24 ;  /* 0x000000180f157221 */ /* 0x008fe20000010000 */
[----:B------:R-:W-:Y:S01]  /*15e0*/  FADD.FTZ R22, R12, R25 ;  /* 0x000000190c167221 */ /* 0x000fe20000010000 */
[----:B------:R-:W-:Y:S01]  /*15f0*/  FADD.FTZ R23, R13, R26 ;  /* 0x0000001a0d177221 */ /* 0x000fe20000010000 */
[----:B------:R-:W-:Y:S01]  /*1600*/  FADD.FTZ R20, R20, R27 ;  /* 0x0000001b14147221 */ /* 0x000fe20000010000 */
[----:B------:R-:W1:Y:S01]  /*1610*/  LDS.128 R12, [R0+0x190] ;  /* 0x00019000000c7984 */ /* 0x000e620000000c00 */
        /* <DEDUP_REMOVED lines=8> */
[----:B------:R-:W-:Y:S01]  /*16a0*/  FADD.FTZ R24, R24, R15 ;  /* 0x0000000f18187221 */ /* 0x000fe20000010000 */
        /* <DEDUP_REMOVED lines=9> */
[----:B------:R-:W-:-:S07]  /*1740*/  FADD.FTZ R15, R24, R23 ;  /* 0x00000017180f7221 */ /* 0x000fce0000010000 */
.L_x_943:
        /* <DEDUP_REMOVED lines=204> */
.L_x_942:
[----:B------:R-:W-:Y:S05]  /*2410*/  BSYNC.RECONVERGENT B0 ;  /* 0x0000000000007941 */ /* 0x000fea0003800200 */
.L_x_941:
[----:B------:R-:W-:Y:S04]  /*2420*/  BSSY.RECONVERGENT B0, `(.L_x_944) ;  /* 0x000001d000007945 */ /* 0x000fe80003800200 */
[----:B------:R-:W-:Y:S05]  /*2430*/  @P1 BRA `(.L_x_945) ;  /* 0x00000000006c1947 */ /* 0x000fea0003800000 */
[----:B--23--:R-:W1:Y:S01]  /*2440*/  LDC.64 R16, c[0x0][0x3f8] ;  /* 0x0000fe00ff107b82 */ /* 0x00ce620000000a00 */
[----:B------:R-:W-:-:S07]  /*2450*/  IMAD R39, R39, 0x5, R43 ;  /* 0x0000000527277824 */ /* 0x000fce00078e022b */
[----:B------:R-:W2:Y:S01]  /*2460*/  LDC.64 R22, c[0x0][0x3d8] ;  /* 0x0000f600ff167b82 */ /* 0x000ea20000000a00 */
[----:B-1----:R-:W-:Y:S01]  /*2470*/  IMAD.WIDE.U32 R18, R16, 0x3, RZ ;  /* 0x0000000310127825 */ /* 0x002fe200078e00ff */
[C---:B------:R-:W-:Y:S02]  /*2480*/  LEA R25, R17.reuse, R17, 0x1 ;  /* 0x0000001111197211 */ /* 0x040fe400078e08ff */
[----:B------:R-:W-:Y:S02]  /*2490*/  LEA.HI R21, P1, R17, R16, RZ, 0x1 ;  /* 0x0000001011157211 */ /* 0x000fe400078308ff */
[----:B------:R-:W-:Y:S02]  /*24a0*/  IADD3 R25, PT, PT, R19, R25, RZ ;  /* 0x0000001913197210 */ /* 0x000fe40007ffe0ff */
[----:B------:R-:W-:Y:S01]  /*24b0*/  SHF.L.U32 R19, R21, 0x1, RZ ;  /* 0x0000000115137819 */ /* 0x000fe200000006ff */
[----:B--2---:R-:W-:Y:S01]  /*24c0*/  IMAD.WIDE R22, R39, 0x4, R22 ;  /* 0x0000000427167825 */ /* 0x004fe200078e0216 */
[----:B------:R-:W-:-:S02]  /*24d0*/  LEA.HI R18, P5, R25, R18, RZ, 0x1 ;  /* 0x0000001219127211 */ /* 0x000fc400078b08ff */
[----:B0-----:R-:W-:Y:S02]  /*24e0*/  IADD3.X R0, PT, PT, RZ, R17, RZ, P1, !PT ;  /* 0x00000011ff007210 */ /* 0x001fe40000ffe4ff */
[----:B------:R-:W-:Y:S01]  /*24f0*/  IADD3.X R25, PT, PT, RZ, R25, RZ, P5, !PT ;  /* 0x00000019ff197210 */ /* 0x000fe20002ffe4ff */
[----:B------:R4:W-:Y:S01]  /*2500*/  REDG.E.ADD.F32.FTZ.RN.STRONG.GPU desc[UR10][R22.64], R12 ;  /* 0x0000000c160079a6 */ /* 0x0009e2000c12f30a */
[C---:B------:R-:W-:Y:S02]  /*2510*/  SHF.L.U32 R27, R18.reuse, 0x1, RZ ;  /* 0x00000001121b7819 */ /* 0x040fe400000006ff */
[----:B------:R-:W-:Y:S02]  /*2520*/  SHF.L.U64.HI R25, R18, 0x1, R25 ;  /* 0x0000000112197819 */ /* 0x000fe40000010219 */
[----:B------:R-:W-:Y:S02]  /*2530*/  LOP3.LUT R19, R19, 0xfffffffc, RZ, 0xc0, !PT ;  /* 0xfffffffc13137812 */ /* 0x000fe400078ec0ff */
[----:B------:R-:W-:-:S02]  /*2540*/  LEA R18, P5, R16, R22, 0x2 ;  /* 0x0000001610127211 */ /* 0x000fc400078a10ff */
[----:B------:R-:W-:Y:S02]  /*2550*/  LOP3.LUT R27, R27, 0xfffffffc, RZ, 0xc0, !PT ;  /* 0xfffffffc1b1b7812 */ /* 0x000fe400078ec0ff */
[----:B------:R-:W-:Y:S02]  /*2560*/  SHF.L.U64.HI R21, R21, 0x1, R0 ;  /* 0x0000000115157819 */ /* 0x000fe40000010200 */
[----:B------:R-:W-:Y:S02]  /*2570*/  IADD3 R20, P1, PT, R22, R19, RZ ;  /* 0x0000001316147210 */ /* 0x000fe40007f3e0ff */
[----:B------:R-:W-:Y:S02]  /*2580*/  LEA.HI.X R19, R16, R23, R17, 0x2, P5 ;  /* 0x0000001710137211 */ /* 0x000fe400028f1411 */
[----:B------:R-:W-:Y:S02]  /*2590*/  IADD3 R16, P5, PT, R22, R27, RZ ;  /* 0x0000001b16107210 */ /* 0x000fe40007fbe0ff */
[----:B------:R-:W-:-:S02]  /*25a0*/  IADD3.X R21, PT, PT, R23, R21, RZ, P1, !PT ;  /* 0x0000001517157210 */ /* 0x000fc40000ffe4ff */
[----:B------:R-:W-:-:S03]  /*25b0*/  IADD3.X R17, PT, PT, R23, R25, RZ, P5, !PT ;  /* 0x0000001917117210 */ /* 0x000fc60002ffe4ff */
[----:B------:R4:W-:Y:S04]  /*25c0*/  REDG.E.ADD.F32.FTZ.RN.STRONG.GPU desc[UR10][R20.64], R13 ;  /* 0x0000000d140079a6 */ /* 0x0009e8000c12f30a */
[----:B------:R4:W-:Y:S04]  /*25d0*/  REDG.E.ADD.F32.FTZ.RN.STRONG.GPU desc[UR10][R18.64], R14 ;  /* 0x0000000e120079a6 */ /* 0x0009e8000c12f30a */
[----:B------:R4:W-:Y:S02]  /*25e0*/  REDG.E.ADD.F32.FTZ.RN.STRONG.GPU desc[UR10][R16.64], R15 ;  /* 0x0000000f100079a6 */ /* 0x0009e4000c12f30a */
.L_x_945:
[----:B------:R-:W-:Y:S05]  /*25f0*/  BSYNC.RECONVERGENT B0 ;  /* 0x0000000000007941 */ /* 0x000fea0003800200 */
.L_x_944:
[----:B------:R-:W-:Y:S05]  /*2600*/  @!P4 BRA `(.L_x_946) ;  /* 0x0000000800acc947 */ /* 0x000fea0003800000 */
[----:B0---4-:R-:W0:Y:S01]  /*2610*/  LDC.64 R14, c[0x0][0x3d0] ;  /* 0x0000f400ff0e7b82 */ /* 0x011e220000000a00 */
[----:B------:R-:W-:Y:S02]  /*2620*/  LOP3.LUT R0, R38, 0x1, RZ, 0xc0, !PT ;  /* 0x0000000126007812 */ /* 0x000fe400078ec0ff */
[----:B------:R-:W-:-:S03]  /*2630*/  ISETP.GE.U32.AND P4, PT, R36, 0x8, PT ;  /* 0x000000082400780c */ /* 0x000fc60003f86070 */
[----:B--2---:R-:W-:-:S04]  /*2640*/  IMAD R17, R0, UR14, RZ ;  /* 0x0000000e00117c24 */ /* 0x004fc8000f8e02ff */
[----:B------:R-:W-:-:S05]  /*2650*/  IMAD R0, R17, R36, RZ ;  /* 0x0000002411007224 */ /* 0x000fca00078e02ff */
[----:B------:R-:W-:-:S05]  /*2660*/  SHF.L.U32 R13, R0, 0x1, RZ ;  /* 0x00000001000d7819 */ /* 0x000fca00000006ff */
[----:B0-----:R-:W-:Y:S01]  /*2670*/  IMAD.WIDE R14, R13, 0x4, R14 ;  /* 0x000000040d0e7825 */ /* 0x001fe200078e020e */
[----:B------:R-:W-:Y:S06]  /*2680*/  @P3 BRA `(.L_x_947) ;  /* 0x0000000000543947 */ /* 0x000fec0003800000 */
[----:B------:R-:W0:Y:S01]  /*2690*/  LDC.64 R12, c[0x0][0x3c8] ;  /* 0x0000f200ff0c7b82 */ /* 0x000e220000000a00 */
[----:B------:R-:W-:Y:S01]  /*26a0*/  LOP3.LUT P1, R0, R38, 0x2, RZ, 0xc0, !PT ;  /* 0x0000000226007812 */ /* 0x000fe2000782c0ff */
[----:B------:R-:W-:Y:S02]  /*26b0*/  UIMAD UR4, UR13, UR14, UR8 ;  /* 0x0000000e0d0472a4 */ /* 0x000fe4000f8e0208 */
[----:B------:R-:W-:Y:S02]  /*26c0*/  IADD3 R17, PT, PT, R17, UR8, RZ ;  /* 0x0000000811117c10 */ /* 0x000fe4000fffe0ff */
[----:B------:R-:W-:Y:S02]  /*26d0*/  SEL R21, R36, RZ, !P1 ;  /* 0x000000ff24157207 */ /* 0x000fe40004800000 */
[----:B------:R-:W-:Y:S02]  /*26e0*/  MOV R19, UR4 ;  /* 0x0000000400137c02 */ /* 0x000fe40008000f00 */
[----:B------:R-:W-:Y:S01]  /*26f0*/  ISETP.NE.AND P1, PT, R21, -0x1, PT ;  /* 0xffffffff1500780c */ /* 0x000fe20003f25270 */
[----:B0-----:R-:W-:-:S04]  /*2700*/  IMAD.WIDE.U32 R12, R17, 0x4, R12 ;  /* 0x00000004110c7825 */ /* 0x001fc800078e000c */
        /* <DEDUP_REMOVED lines=8> */
.L_x_948:
[----:B------:R-:W2:Y:S04]  /*2790*/  LDG.E.STRONG.GPU R0, desc[UR10][R12.64] ;  /* 0x0000000a0c007981 */ /* 0x000ea8000c1ef900 */
[----:B--2---:R-:W-:Y:S01]  /*27a0*/  CCTL.IVALL ;  /* 0x00000000ff00798f */ /* 0x004fe20002000000 */
[----:B------:R-:W-:Y:S05]  /*27b0*/  YIELD ;  /* 0x0000000000007946 */ /* 0x000fea0003800000 */
[----:B------:R-:W-:-:S13]  /*27c0*/  ISETP.NE.AND P1, PT, R0, R21, PT ;  /* 0x000000150000720c */ /* 0x000fda0003f25270 */
[----:B------:R-:W-:Y:S05]  /*27d0*/  @P1 BRA `(.L_x_948) ;  /* 0xfffffffc00ec1947 */ /* 0x000fea000383ffff */
.L_x_947:
[----:B------:R-:W-:Y:S05]  /*27e0*/  WARPSYNC.ALL ;  /* 0x0000000000007948 */ /* 0x000fea0003800000 */
[----:B------:R-:W-:Y:S01]  /*27f0*/  BAR.SYNC.DEFER_BLOCKING 0x0 ;  /* 0x0000000000007b1d */ /* 0x000fe20000010000 */
[----:B------:R-:W-:-:S05]  /*2800*/  HFMA2 R20, -RZ, RZ, 0, 0 ;  /* 0x00000000ff147431 */ /* 0x000fca00000001ff */
[----:B------:R-:W-:Y:S05]  /*2810*/  @!P4 BRA `(.L_x_949) ;  /* 0x000000040014c947 */ /* 0x000fea0003800000 */
[----:B0-----:R-:W-:Y:S02]  /*2820*/  MOV R12, RZ ;  /* 0x000000ff000c7202 */ /* 0x001fe40000000f00 */
[----:B------:R-:W-:-:S07]  /*2830*/  LOP3.LUT R0, R36, 0x7ffffff8, RZ, 0xc0, !PT ;  /* 0x7ffffff824007812 */ /* 0x000fce00078ec0ff */
.L_x_950:
[C---:B------:R-:W-:Y:S02]  /*2840*/  IADD3 R19, PT, PT, R12.reuse, 0x1, RZ ;  /* 0x000000010c137810 */ /* 0x040fe40007ffe0ff */
[C---:B------:R-:W-:Y:S02]  /*2850*/  ISETP.EQ.OR P4, PT, R12.reuse, UR13, P3 ;  /* 0x0000000d0c007c0c */ /* 0x040fe40009f82670 */
[----:B------:R-:W-:Y:S02]  /*2860*/  IADD3 R23, PT, PT, R12, 0x2, RZ ;  /* 0x000000020c177810 */ /* 0x000fe40007ffe0ff */
[----:B------:R-:W-:Y:S02]  /*2870*/  ISETP.EQ.OR P5, PT, R19, UR13, P3 ;  /* 0x0000000d13007c0c */ /* 0x000fe40009fa2670 */
[----:B------:R-:W-:Y:S02]  /*2880*/  ISETP.EQ.OR P6, PT, R23, UR13, P3 ;  /* 0x0000000d17007c0c */ /* 0x000fe40009fc2670 */
[----:B------:R-:W-:-:S02]  /*2890*/  MOV R17, UR14 ;  /* 0x0000000e00117c02 */ /* 0x000fc40008000f00 */
[----:B---3--:R-:W-:Y:S02]  /*28a0*/  MOV R16, UR14 ;  /* 0x0000000e00107c02 */ /* 0x008fe40008000f00 */
[C---:B------:R-:W-:Y:S01]  /*28b0*/  IADD3 R13, PT, PT, R12.reuse, 0x3, RZ ;  /* 0x000000030c0d7810 */ /* 0x040fe20007ffe0ff */
[----:B------:R-:W-:Y:S01]  /*28c0*/  @!P4 IMAD R17, R12, R17, UR8 ;  /* 0x000000080c11ce24 */ /* 0x000fe2000f8e0211 */
[----:B-1----:R-:W-:Y:S02]  /*28d0*/  MOV R18, UR14 ;  /* 0x0000000e00127c02 */ /* 0x002fe40008000f00 */
[----:B------:R-:W-:Y:S01]  /*28e0*/  ISETP.EQ.OR P1, PT, R13, UR13, P3 ;  /* 0x0000000d0d007c0c */ /* 0x000fe20009f22670 */
[----:B------:R-:W-:Y:S01]  /*28f0*/  @!P5 IMAD R19, R19, R16, UR8 ;  /* 0x000000081313de24 */ /* 0x000fe2000f8e0210 */
[----:B------:R-:W-:Y:S01]  /*2900*/  MOV R20, UR14 ;  /* 0x0000000e00147c02 */ /* 0x000fe20008000f00 */
[----:B------:R-:W-:-:S04]  /*2910*/  @!P4 IMAD.WIDE.U32 R16, R17, 0x8, R14 ;  /* 0x000000081110c825 */ /* 0x000fc800078e000e */
[----:B------:R-:W-:Y:S02]  /*2920*/  @!P6 IMAD R23, R23, R18, UR8 ;  /* 0x000000081717ee24 */ /* 0x000fe4000f8e0212 */
[--C-:B------:R-:W-:Y:S01]  /*2930*/  @!P5 IMAD.WIDE.U32 R18, R19, 0x8, R14.reuse ;  /* 0x000000081312d825 */ /* 0x100fe200078e000e */
[----:B------:R-:W2:Y:S03]  /*2940*/  @!P4 LDG.E.64 R16, desc[UR10][R16.64] ;  /* 0x0000000a1010c981 */ /* 0x000ea6000c1e1b00 */
[----:B------:R-:W-:Y:S02]  /*2950*/  @!P6 IMAD.WIDE.U32 R22, R23, 0x8, R14 ;  /* 0x000000081716e825 */ /* 0x000fe400078e000e */
[----:B------:R-:W3:Y:S02]  /*2960*/  @!P5 LDG.E.64 R18, desc[UR10][R18.64] ;  /* 0x0000000a1212d981 */ /* 0x000ee4000c1e1b00 */
[----:B------:R-:W-:-:S02]  /*2970*/  @!P1 IMAD R21, R13, R20, UR8 ;  /* 0x000000080d159e24 */ /* 0x000fc4000f8e0214 */
[----:B------:R-:W4:Y:S02]  /*2980*/  @!P6 LDG.E.64 R22, desc[UR10][R22.64] ;  /* 0x0000000a1616e981 */ /* 0x000f24000c1e1b00 */
[----:B------:R-:W-:-:S06]  /*2990*/  @!P1 IMAD.WIDE.U32 R20, R21, 0x8, R14 ;  /* 0x0000000815149825 */ /* 0x000fcc00078e000e */
[----:B------:R-:W5:Y:S01]  /*29a0*/  @!P1 LDG.E.64 R20, desc[UR10][R20.64] ;  /* 0x0000000a14149981 */ /* 0x000f62000c1e1b00 */
[C---:B------:R-:W-:Y:S02]  /*29b0*/  IADD3 R24, PT, PT, R12.reuse, 0x4, RZ ;  /* 0x000000040c187810 */ /* 0x040fe40007ffe0ff */
[----:B------:R-:W-:Y:S01]  /*29c0*/  IADD3 R13, PT, PT, R12, 0x7, RZ ;  /* 0x000000070c0d7810 */ /* 0x000fe20007ffe0ff */
[----:B--2---:R-:W-:Y:S01]  /*29d0*/  @!P4 FADD.FTZ R28, R28, R16 ;  /* 0x000000101c1cc221 */ /* 0x004fe20000010000 */
[----:B------:R-:W-:Y:S01]  /*29e0*/  @!P4 FADD.FTZ R29, R29, R17 ;  /* 0x000000111d1dc221 */ /* 0x000fe20000010000 */
[----:B------:R-:W-:Y:S02]  /*29f0*/  IADD3 R16, PT, PT, R12, 0x5, RZ ;  /* 0x000000050c107810 */ /* 0x000fe40007ffe0ff */
[----:B------:R-:W-:Y:S01]  /*2a00*/  ISETP.EQ.OR P4, PT, R24, UR13, P3 ;  /* 0x0000000d18007c0c */ /* 0x000fe20009f82670 */
[----:B---3--:R-:W-:Y:S01]  /*2a10*/  @!P5 FADD.FTZ R28, R28, R18 ;  /* 0x000000121c1cd221 */ /* 0x008fe20000010000 */
[----:B------:R-:W-:Y:S01]  /*2a20*/  @!P5 FADD.FTZ R29, R29, R19 ;  /* 0x000000131d1dd221 */ /* 0x000fe20000010000 */
[----:B------:R-:W-:-:S02]  /*2a30*/  ISETP.EQ.OR P5, PT, R16, UR13, P3 ;  /* 0x0000000d10007c0c */ /* 0x000fc40009fa2670 */
[----:B------:R-:W-:Y:S02]  /*2a40*/  IADD3 R18, PT, PT, R12, 0x6, RZ ;  /* 0x000000060c127810 */ /* 0x000fe40007ffe0ff */
[----:B------:R-:W-:Y:S01]  /*2a50*/  MOV R17, UR14 ;  /* 0x0000000e00117c02 */ /* 0x000fe20008000f00 */
[----:B----4-:R-:W-:Y:S01]  /*2a60*/  @!P6 FADD.FTZ R28, R28, R22 ;  /* 0x000000161c1ce221 */ /* 0x010fe20000010000 */
[----:B------:R-:W-:Y:S01]  /*2a70*/  @!P6 FADD.FTZ R29, R29, R23 ;  /* 0x000000171d1de221 */ /* 0x000fe20000010000 */
[----:B------:R-:W-:Y:S02]  /*2a80*/  ISETP.EQ.OR P6, PT, R18, UR13, P3 ;  /* 0x0000000d12007c0c */ /* 0x000fe40009fc2670 */
[----:B------:R-:W-:Y:S01]  /*2a90*/  MOV R19, UR14 ;  /* 0x0000000e00137c02 */ /* 0x000fe20008000f00 */
[----:B------:R-:W-:Y:S02]  /*2aa0*/  @!P4 IMAD R17, R24, R17, UR8 ;  /* 0x000000081811ce24 */ /* 0x000fe4000f8e0211 */
[----:B-----5:R-:W-:Y:S01]  /*2ab0*/  @!P1 FADD.FTZ R28, R28, R20 ;  /* 0x000000141c1c9221 */ /* 0x020fe20000010000 */
[----:B------:R-:W-:Y:S01]  /*2ac0*/  @!P1 FADD.FTZ R29, R29, R21 ;  /* 0x000000151d1d9221 */ /* 0x000fe20000010000 */
[----:B------:R-:W-:Y:S01]  /*2ad0*/  ISETP.EQ.OR P1, PT, R13, UR13, P3 ;  /* 0x0000000d0d007c0c */ /* 0x000fe20009f22670 */
[----:B------:R-:W-:-:S02]  /*2ae0*/  @!P5 IMAD R19, R16, R19, UR8 ;  /* 0x000000081013de24 */ /* 0x000fc4000f8e0213 */
[----:B------:R-:W-:Y:S01]  /*2af0*/  @!P4 IMAD.WIDE.U32 R16, R17, 0x8, R14 ;  /* 0x000000081110c825 */ /* 0x000fe200078e000e */
[----:B------:R-:W-:Y:S02]  /*2b00*/  MOV R23, UR14 ;  /* 0x0000000e00177c02 */ /* 0x000fe40008000f00 */
[----:B------:R-:W-:-:S03]  /*2b10*/  MOV R20, UR14 ;  /* 0x0000000e00147c02 */ /* 0x000fc60008000f00 */
[----:B------:R-:W2:Y:S01]  /*2b20*/  @!P4 LDG.E.64 R16, desc[UR10][R16.64] ;  /* 0x0000000a1010c981 */ /* 0x000ea2000c1e1b00 */
[----:B------:R-:W-:Y:S02]  /*2b30*/  @!P6 IMAD R23, R18, R23, UR8 ;  /* 0x000000081217ee24 */ /* 0x000fe4000f8e0217 */
[----:B------:R-:W-:-:S04]  /*2b40*/  @!P5 IMAD.WIDE.U32 R18, R19, 0x8, R14 ;  /* 0x000000081312d825 */ /* 0x000fc800078e000e */
[----:B------:R-:W-:Y:S02]  /*2b50*/  @!P1 IMAD R21, R13, R20, UR8 ;  /* 0x000000080d159e24 */ /* 0x000fe4000f8e0214 */
[--C-:B------:R-:W-:Y:S01]  /*2b60*/  @!P6 IMAD.WIDE.U32 R22, R23, 0x8, R14.reuse ;  /* 0x000000081716e825 */ /* 0x100fe200078e000e */
[----:B------:R-:W3:Y:S03]  /*2b70*/  @!P5 LDG.E.64 R18, desc[UR10][R18.64] ;  /* 0x0000000a1212d981 */ /* 0x000ee6000c1e1b00 */
[----:B------:R-:W-:Y:S02]  /*2b80*/  @!P1 IMAD.WIDE.U32 R20, R21, 0x8, R14 ;  /* 0x0000000815149825 */ /* 0x000fe400078e000e */
[----:B------:R-:W4:Y:S04]  /*2b90*/  @!P6 LDG.E.64 R22, desc[UR10][R22.64] ;  /* 0x0000000a1616e981 */ /* 0x000f28000c1e1b00 */
[----:B------:R-:W5:Y:S01]  /*2ba0*/  @!P1 LDG.E.64 R20, desc[UR10][R20.64] ;  /* 0x0000000a14149981 */ /* 0x000f62000c1e1b00 */
[----:B------:R-:W-:Y:S01]  /*2bb0*/  IADD3 R12, PT, PT, R12, 0x8, RZ ;  /* 0x000000080c0c7810 */ /* 0x000fe20007ffe0ff */
[----:B--2---:R-:W-:Y:S01]  /*2bc0*/  @!P4 FADD.FTZ R28, R28, R16 ;  /* 0x000000101c1cc221 */ /* 0x004fe20000010000 */
[----:B------:R-:W-:-:S02]  /*2bd0*/  @!P4 FADD.FTZ R29, R29, R17 ;  /* 0x000000111d1dc221 */ /* 0x000fc40000010000 */
[----:B------:R-:W-:Y:S01]  /*2be0*/  ISETP.NE.AND P4, PT, R12, R0, PT ;  /* 0x000000000c00720c */ /* 0x000fe20003f85270 */
[----:B---3--:R-:W-:Y:S01]  /*2bf0*/  @!P5 FADD.FTZ R28, R28, R18 ;  /* 0x000000121c1cd221 */ /* 0x008fe20000010000 */
[----:B------:R-:W-:-:S03]  /*2c00*/  @!P5 FADD.FTZ R29, R29, R19 ;  /* 0x000000131d1dd221 */ /* 0x000fc60000010000 */
[----:B----4-:R-:W-:Y:S01]  /*2c10*/  @!P6 FADD.FTZ R28, R28, R22 ;  /* 0x000000161c1ce221 */ /* 0x010fe20000010000 */
[----:B------:R-:W-:-:S03]  /*2c20*/  @!P6 FADD.FTZ R29, R29, R23 ;  /* 0x000000171d1de221 */ /* 0x000fc60000010000 */
[----:B-----5:R-:W-:Y:S01]  /*2c30*/  @!P1 FADD.FTZ R28, R28, R20 ;  /* 0x000000141c1c9221 */ /* 0x020fe20000010000 */
[----:B------:R-:W-:-:S03]  /*2c40*/  @!P1 FADD.FTZ R29, R29, R21 ;  /* 0x000000151d1d9221 */ /* 0x000fc60000010000 */
[----:B------:R-:W-:Y:S05]  /*2c50*/  @P4 BRA `(.L_x_950) ;  /* 0xfffffff800f84947 */ /* 0x000fea000383ffff */
[----:B------:R-:W-:-:S07]  /*2c60*/  MOV R20, R0 ;  /* 0x0000000000147202 */ /* 0x000fce0000000f00 */
.L_x_949:
[----:B------:R-:W-:-:S13]  /*2c70*/  LOP3.LUT P1, R0, R36, 0x7, RZ, 0xc0, !PT ;  /* 0x0000000724007812 */ /* 0x000fda000782c0ff */
[----:B------:R-:W-:Y:S05]  /*2c80*/  @!P1 BRA `(.L_x_946) ;  /* 0x00000004000c9947 */ /* 0x000fea0003800000 */
[----:B------:R-:W-:-:S04]  /*2c90*/  IADD3 R0, PT, PT, R0, -0x1, RZ ;  /* 0xffffffff00007810 */ /* 0x000fc80007ffe0ff */
[----:B------:R-:W-:Y:S02]  /*2ca0*/  ISETP.GE.U32.AND P4, PT, R0, 0x3, PT ;  /* 0x000000030000780c */ /* 0x000fe40003f86070 */
[----:B------:R-:W-:-:S11]  /*2cb0*/  LOP3.LUT P1, R0, R36, 0x3, RZ, 0xc0, !PT ;  /* 0x0000000324007812 */ /* 0x000fd6000782c0ff */
[----:B------:R-:W-:Y:S05]  /*2cc0*/  @!P4 BRA `(.L_x_951) ;  /* 0x000000000080c947 */ /* 0x000fea0003800000 */
[----:B------:R-:W-:Y:S02]  /*2cd0*/  ISETP.EQ.OR P6, PT, R20, UR13, P3 ;  /* 0x0000000d14007c0c */ /* 0x000fe40009fc2670 */
[----:B0-----:R-:W-:-:S11]  /*2ce0*/  MOV R13, UR14 ;  /* 0x0000000e000d7c02 */ /* 0x001fd60008000f00 */
[----:B------:R-:W-:-:S04]  /*2cf0*/  @!P6 IMAD R13, R20, R13, UR8 ;  /* 0x00000008140dee24 */ /* 0x000fc8000f8e020d */
[----:B------:R-:W-:-:S06]  /*2d00*/  @!P6 IMAD.WIDE.U32 R12, R13, 0x8, R14 ;  /* 0x000000080d0ce825 */ /* 0x000fcc00078e000e */
[----:B------:R-:W2:Y:S01]  /*2d10*/  @!P6 LDG.E.64 R12, desc[UR10][R12.64] ;  /* 0x0000000a0c0ce981 */ /* 0x000ea2000c1e1b00 */
[C---:B---3--:R-:W-:Y:S02]  /*2d20*/  IADD3 R16, PT, PT, R20.reuse, 0x1, RZ ;  /* 0x0000000114107810 */ /* 0x048fe40007ffe0ff */
[----:B------:R-:W-:Y:S02]  /*2d30*/  IADD3 R19, PT, PT, R20, 0x2, RZ ;  /* 0x0000000214137810 */ /* 0x000fe40007ffe0ff */
[----:B------:R-:W-:Y:S02]  /*2d40*/  ISETP.EQ.OR P5, PT, R16, UR13, P3 ;  /* 0x0000000d10007c0c */ /* 0x000fe40009fa2670 */
[----:B------:R-:W-:Y:S02]  /*2d50*/  IADD3 R17, PT, PT, R20, 0x3, RZ ;  /* 0x0000000314117810 */ /* 0x000fe40007ffe0ff */
[----:B------:R-:W-:Y:S02]  /*2d60*/  ISETP.EQ.OR P4, PT, R19, UR13, P3 ;  /* 0x0000000d13007c0c */ /* 0x000fe40009f82670 */
[----:B------:R-:W-:-:S02]  /*2d70*/  MOV R21, UR14 ;  /* 0x0000000e00157c02 */ /* 0x000fc40008000f00 */
[----:B-1----:R-:W-:-:S09]  /*2d80*/  MOV R18, UR14 ;  /* 0x0000000e00127c02 */ /* 0x002fd20008000f00 */
[----:B------:R-:W-:-:S04]  /*2d90*/  @!P4 IMAD R19, R19, R18, UR8 ;  /* 0x000000081313ce24 */ /* 0x000fc8000f8e0212 */
[----:B------:R-:W-:-:S06]  /*2da0*/  @!P4 IMAD.WIDE.U32 R18, R19, 0x8, R14 ;  /* 0x000000081312c825 */ /* 0x000fcc00078e000e */
[----:B------:R-:W3:Y:S01]  /*2db0*/  @!P4 LDG.E.64 R18, desc[UR10][R18.64] ;  /* 0x0000000a1212c981 */ /* 0x000ee2000c1e1b00 */
[----:B--2---:R-:W-:Y:S01]  /*2dc0*/  @!P6 FADD.FTZ R28, R28, R12 ;  /* 0x0000000c1c1ce221 */ /* 0x004fe20000010000 */
[----:B------:R-:W-:Y:S01]  /*2dd0*/  @!P6 FADD.FTZ R29, R29, R13 ;  /* 0x0000000d1d1de221 */ /* 0x000fe20000010000 */
[----:B------:R-:W-:Y:S01]  /*2de0*/  ISETP.EQ.OR P6, PT, R17, UR13, P3 ;  /* 0x0000000d11007c0c */ /* 0x000fe20009fc2670 */
[----:B------:R-:W-:Y:S01]  /*2df0*/  @!P5 IMAD R13, R16, R21, UR8 ;  /* 0x00000008100dde24 */ /* 0x000fe2000f8e0215 */
[----:B------:R-:W-:-:S03]  /*2e00*/  MOV R16, UR14 ;  /* 0x0000000e00107c02 */ /* 0x000fc60008000f00 */
[----:B------:R-:W-:-:S06]  /*2e10*/  @!P5 IMAD.WIDE.U32 R12, R13, 0x8, R14 ;  /* 0x000000080d0cd825 */ /* 0x000fcc00078e000e */
[----:B------:R-:W2:Y:S02]  /*2e20*/  @!P5 LDG.E.64 R12, desc[UR10][R12.64] ;  /* 0x0000000a0c0cd981 */ /* 0x000ea4000c1e1b00 */
[----:B------:R-:W-:-:S04]  /*2e30*/  @!P6 IMAD R17, R17, R16, UR8 ;  /* 0x000000081111ee24 */ /* 0x000fc8000f8e0210 */
[----:B------:R-:W-:-:S06]  /*2e40*/  @!P6 IMAD.WIDE.U32 R16, R17, 0x8, R14 ;  /* 0x000000081110e825 */ /* 0x000fcc00078e000e */
[----:B------:R-:W4:Y:S01]  /*2e50*/  @!P6 LDG.E.64 R16, desc[UR10][R16.64] ;  /* 0x0000000a1010e981 */ /* 0x000f22000c1e1b00 */
[----:B------:R-:W-:Y:S01]  /*2e60*/  IADD3 R20, PT, PT, R20, 0x4, RZ ;  /* 0x0000000414147810 */ /* 0x000fe20007ffe0ff */
[----:B--2---:R-:W-:Y:S01]  /*2e70*/  @!P5 FADD.FTZ R28, R28, R12 ;  /* 0x0000000c1c1cd221 */ /* 0x004fe20000010000 */
[----:B------:R-:W-:-:S03]  /*2e80*/  @!P5 FADD.FTZ R29, R29, R13 ;  /* 0x0000000d1d1dd221 */ /* 0x000fc60000010000 */
[----:B---3--:R-:W-:Y:S01]  /*2e90*/  @!P4 FADD.FTZ R28, R28, R18 ;  /* 0x000000121c1cc221 */ /* 0x008fe20000010000 */
[----:B------:R-:W-:-:S03]  /*2ea0*/  @!P4 FADD.FTZ R29, R29, R19 ;  /* 0x000000131d1dc221 */ /* 0x000fc60000010000 */
[----:B----4-:R-:W-:Y:S01]  /*2eb0*/  @!P6 FADD.FTZ R28, R28, R16 ;  /* 0x000000101c1ce221 */ /* 0x010fe20000010000 */
[----:B------:R-:W-:-:S07]  /*2ec0*/  @!P6 FADD.FTZ R29, R29, R17 ;  /* 0x000000111d1de221 */ /* 0x000fce0000010000 */
.L_x_951:
[----:B------:R-:W-:Y:S05]  /*2ed0*/  @!P1 BRA `(.L_x_946) ;  /* 0x0000000000789947 */ /* 0x000fea0003800000 */
[----:B------:R-:W-:Y:S02]  /*2ee0*/  ISETP.NE.AND P1, PT, R0, 0x1, PT ;  /* 0x000000010000780c */ /* 0x000fe40003f25270 */
[----:B-1----:R-:W-:-:S11]  /*2ef0*/  LOP3.LUT R18, R36, 0x1, RZ, 0xc0, !PT ;  /* 0x0000000124127812 */ /* 0x002fd600078ec0ff */
[----:B------:R-:W-:Y:S05]  /*2f00*/  @!P1 BRA `(.L_x_952) ;  /* 0x0000000000409947 */ /* 0x000fea0003800000 */
[C---:B0-----:R-:W-:Y:S02]  /*2f10*/  IADD3 R17, PT, PT, R20.reuse, 0x1, RZ ;  /* 0x0000000114117810 */ /* 0x041fe40007ffe0ff */
[----:B------:R-:W-:Y:S02]  /*2f20*/  ISETP.EQ.OR P4, PT, R20, UR13, P3 ;  /* 0x0000000d14007c0c */ /* 0x000fe40009f82670 */
[----:B------:R-:W-:Y:S02]  /*2f30*/  ISETP.EQ.OR P1, PT, R17, UR13, P3 ;  /* 0x0000000d11007c0c */ /* 0x000fe40009f22670 */
[----:B------:R-:W-:Y:S02]  /*2f40*/  MOV R13, UR14 ;  /* 0x0000000e000d7c02 */ /* 0x000fe40008000f00 */
[----:B------:R-:W-:-:S07]  /*2f50*/  MOV R0, UR14 ;  /* 0x0000000e00007c02 */ /* 0x000fce0008000f00 */
[----:B------:R-:W-:Y:S02]  /*2f60*/  @!P4 IMAD R13, R20, R13, UR8 ;  /* 0x00000008140dce24 */ /* 0x000fe4000f8e020d */
[----:B------:R-:W-:Y:S02]  /*2f70*/  @!P1 IMAD R17, R17, R0, UR8 ;  /* 0x0000000811119e24 */ /* 0x000fe4000f8e0200 */
[----:B------:R-:W-:-:S04]  /*2f80*/  @!P4 IMAD.WIDE.U32 R12, R13, 0x8, R14 ;  /* 0x000000080d0cc825 */ /* 0x000fc800078e000e */
[----:B---3--:R-:W-:Y:S02]  /*2f90*/  @!P1 IMAD.WIDE.U32 R16, R17, 0x8, R14 ;  /* 0x0000000811109825 */ /* 0x008fe400078e000e */
[----:B------:R-:W2:Y:S04]  /*2fa0*/  @!P4 LDG.E.64 R12, desc[UR10][R12.64] ;  /* 0x0000000a0c0cc981 */ /* 0x000ea8000c1e1b00 */
[----:B------:R-:W3:Y:S01]  /*2fb0*/  @!P1 LDG.E.64 R16, desc[UR10][R16.64] ;  /* 0x0000000a10109981 */ /* 0x000ee2000c1e1b00 */
[----:B------:R-:W-:Y:S01]  /*2fc0*/  IADD3 R20, PT, PT, R20, 0x2, RZ ;  /* 0x0000000214147810 */ /* 0x000fe20007ffe0ff */
[----:B--2---:R-:W-:Y:S01]  /*2fd0*/  @!P4 FADD.FTZ R28, R28, R12 ;  /* 0x0000000c1c1cc221 */ /* 0x004fe20000010000 */
[----:B------:R-:W-:-:S03]  /*2fe0*/  @!P4 FADD.FTZ R29, R29, R13 ;  /* 0x0000000d1d1dc221 */ /* 0x000fc60000010000 */
[----:B---3--:R-:W-:Y:S01]  /*2ff0*/  @!P1 FADD.FTZ R28, R28, R16 ;  /* 0x000000101c1c9221 */ /* 0x008fe20000010000 */
[----:B------:R-:W-:-:S07]  /*3000*/  @!P1 FADD.FTZ R29, R29, R17 ;  /* 0x000000111d1d9221 */ /* 0x000fce0000010000 */
.L_x_952:
[----:B------:R-:W-:Y:S01]  /*3010*/  ISETP.EQ.OR P1, PT, R20, UR13, P3 ;  /* 0x0000000d14007c0c */ /* 0x000fe20009f22670 */
[----:B------:R-:W-:Y:S03]  /*3020*/  BSSY.RECONVERGENT B0, `(.L_x_946) ;  /* 0x0000009000007945 */ /* 0x000fe60003800200 */
[----:B------:R-:W-:-:S13]  /*3030*/  ISETP.NE.U32.OR P1, PT, R18, 0x1, P1 ;  /* 0x000000011200780c */ /* 0x000fda0000f25470 */
[----:B------:R-:W-:Y:S05]  /*3040*/  @P1 BRA `(.L_x_953) ;  /* 0x0000000000181947 */ /* 0x000fea0003800000 */
[----:B0-----:R-:W-:-:S05]  /*3050*/  MOV R13, UR14 ;  /* 0x0000000e000d7c02 */ /* 0x001fca0008000f00 */
[----:B------:R-:W-:-:S04]  /*3060*/  IMAD R13, R20, R13, UR8 ;  /* 0x00000008140d7e24 */ /* 0x000fc8000f8e020d */
[----:B------:R-:W-:-:S06]  /*3070*/  IMAD.WIDE.U32 R14, R13, 0x8, R14 ;  /* 0x000000080d0e7825 */ /* 0x000fcc00078e000e */
[----:B------:R-:W3:Y:S02]  /*3080*/  LDG.E.64 R14, desc[UR10][R14.64] ;  /* 0x0000000a0e0e7981 */ /* 0x000ee4000c1e1b00 */
[----:B---3--:R-:W-:Y:S01]  /*3090*/  FADD.FTZ R28, R28, R14 ;  /* 0x0000000e1c1c7221 */ /* 0x008fe20000010000 */
[----:B------:R-:W-:-:S07]  /*30a0*/  FADD.FTZ R29, R29, R15 ;  /* 0x0000000f1d1d7221 */ /* 0x000fce0000010000 */
.L_x_953:
[----:B------:R-:W-:Y:S05]  /*30b0*/  BSYNC.RECONVERGENT B0 ;  /* 0x0000000000007941 */ /* 0x000fea0003800200 */
.L_x_946:
[----:B------:R-:W5:Y:S01]  /*30c0*/  S2UR UR5, SR_CgaCtaId ;  /* 0x00000000000579c3 */ /* 0x000f620000008800 */
[----:B------:R-:W-:Y:S01]  /*30d0*/  UMOV UR4, 0x400 ;  /* 0x0000040000047882 */ /* 0x000fe20000000000 */
[----:B------:R-:W-:Y:S01]  /*30e0*/  FADD.FTZ R30, R30, -UR16 ;  /* 0x800000101e1e7e21 */ /* 0x000fe20008010000 */
[----:B0--34-:R-:W-:Y:S01]  /*30f0*/  FADD.FTZ R16, R31, -UR16 ;  /* 0x800000101f107e21 */ /* 0x019fe20008010000 */
[----:B------:R-:W-:Y:S01]  /*3100*/  FADD.FTZ R12, R5, -UR16 ;  /* 0x80000010050c7e21 */ /* 0x000fe20008010000 */
[----:B------:R-:W-:Y:S01]  /*3110*/  FADD.FTZ R0, R4, -UR16 ;  /* 0x8000001004007e21 */ /* 0x000fe20008010000 */
[----:B------:R-:W-:Y:S01]  /*3120*/  FMUL.FTZ R5, R30, UR9 ;  /* 0x000000091e057c20 */ /* 0x000fe20008410000 */
[----:B------:R-:W-:Y:S01]  /*3130*/  FMUL.FTZ R16, R16, UR9 ;  /* 0x0000000910107c20 */ /* 0x000fe20008410000 */
[----:B-----5:R-:W-:-:S09]  /*3140*/  ULEA UR4, UR5, UR4, 0x18 ;  /* 0x0000000405047291 */ /* 0x020fd2000f8ec0ff */
[----:B------:R-:W-:Y:S01]  /*3150*/  @!P3 STS.64 [UR4+0xc0], R28 ;  /* 0x0000c01cff00b988 */ /* 0x000fe20008000a04 */
[----:B------:R-:W-:Y:S06]  /*3160*/  BAR.SYNC.DEFER_BLOCKING 0x0 ;  /* 0x0000000000007b1d */ /* 0x000fec0000010000 */
[----:B------:R-:W0:Y:S01]  /*3170*/  LDS.64 R14, [UR4+0xc0] ;  /* 0x0000c004ff0e7984 */ /* 0x000e220008000a00 */
[----:B------:R-:W0:Y:S02]  /*3180*/  LDCU UR4, c[0x0][0x42c] ;  /* 0x00008580ff0477ac */ /* 0x000e240008000800 */
[----:B0-----:R-:W-:Y:S01]  /*3190*/  FMUL.FTZ R13, R14, UR4 ;  /* 0x000000040e0d7c20 */ /* 0x001fe20008410000 */
[----:B------:R-:W-:Y:S01]  /*31a0*/  FMUL.FTZ R14, R15, UR4 ;  /* 0x000000040f0e7c20 */ /* 0x000fe20008410000 */
[----:B------:R-:W-:Y:S06]  /*31b0*/  @!P2 BRA `(.L_x_954) ;  /* 0x000000000048a947 */ /* 0x000fec0003800000 */
[----:B------:R-:W-:Y:S01]  /*31c0*/  FFMA.FTZ R4, R10, R5, R8 ;  /* 0x000000050a047223 */ /* 0x000fe20000010008 */
[----:B------:R-:W-:-:S03]  /*31d0*/  FFMA.FTZ R15, R11, R16, R9 ;  /* 0x000000100b0f7223 */ /* 0x000fc60000010009 */
[----:B--2---:R-:W-:Y:S01]  /*31e0*/  FMUL.FTZ R17, R4, -1.4426950216293334961 ;  /* 0xbfb8aa3b04117820 */ /* 0x004fe20000410000 */
[----:B------:R-:W-:-:S05]  /*31f0*/  FMUL.FTZ R20, R15, -1.4426950216293334961 ;  /* 0xbfb8aa3b0f147820 */ /* 0x000fca0000410000 */
[----:B------:R-:W1:Y:S04]  /*3200*/  MUFU.EX2 R17, R17 ;  /* 0x0000001100117308 */ /* 0x000e680000000800 */
[----:B------:R-:W0:Y:S01]  /*3210*/  MUFU.EX2 R20, R20 ;  /* 0x0000001400147308 */ /* 0x000e220000000800 */
[----:B-1----:R-:W-:Y:S01]  /*3220*/  FADD.FTZ R18, R17, 1 ;  /* 0x3f80000011127421 */ /* 0x002fe20000010000 */
[----:B0-----:R-:W-:-:S03]  /*3230*/  FADD.FTZ R21, R20, 1 ;  /* 0x3f80000014157421 */ /* 0x001fc60000010000 */
        /* <DEDUP_REMOVED lines=10> */
.L_x_954:
[----:B------:R-:W-:Y:S04]  /*32e0*/  BSSY.RECONVERGENT B0, `(.L_x_955) ;  /* 0x0000013000007945 */ /* 0x000fe80003800200 */
[----:B------:R-:W-:Y:S05]  /*32f0*/  @P0 BRA `(.L_x_956) ;  /* 0x0000000000440947 */ /* 0x000fea0003800000 */
[----:B------:R-:W1:Y:S01]  /*3300*/  LDCU.64 UR18, c[0x0][0x3f8] ;  /* 0x00007f00ff1277ac */ /* 0x000e620008000a00 */
[C-C-:B------:R-:W-:Y:S01]  /*3310*/  FFMA.FTZ R15, R13.reuse, R5, R14.reuse ;  /* 0x000000050d0f7223 */ /* 0x140fe2000001000e */
[----:B------:R-:W-:Y:S01]  /*3320*/  MOV R4, R34 ;  /* 0x0000002200047202 */ /* 0x000fe20000000f00 */
[----:B------:R-:W-:Y:S01]  /*3330*/  FFMA.FTZ R16, R13, R16, R14 ;  /* 0x000000100d107223 */ /* 0x000fe2000001000e */
[----:B------:R-:W0:Y:S01]  /*3340*/  LDCU.64 UR4, c[0x0][0x380] ;  /* 0x00007000ff0477ac */ /* 0x000e220008000a00 */
[----:B------:R-:W-:Y:S01]  /*3350*/  MOV R5, R33 ;  /* 0x0000002100057202 */ /* 0x000fe20000000f00 */
[----:B------:R-:W-:Y:S01]  /*3360*/  FFMA.FTZ R15, R10, R2, -R15 ;  /* 0x000000020a0f7223 */ /* 0x000fe2000001080f */
[----:B-1----:R-:W-:Y:S02]  /*3370*/  IMAD R18, R45, UR18, RZ ;  /* 0x000000122d127c24 */ /* 0x002fe4000f8e02ff */
[----:B------:R-:W-:-:S04]  /*3380*/  IMAD.WIDE.U32 R4, R37, UR18, R4 ;  /* 0x0000001225047c25 */ /* 0x000fc8000f8e0004 */
[----:B--2---:R-:W-:Y:S01]  /*3390*/  IMAD R17, R37, UR19, R18 ;  /* 0x0000001325117c24 */ /* 0x004fe2000f8e0212 */
[----:B0-----:R-:W-:-:S04]  /*33a0*/  LEA R2, P0, R4, UR4, 0x2 ;  /* 0x0000000404027c11 */ /* 0x001fc8000f8010ff */
[----:B------:R-:W-:Y:S01]  /*33b0*/  IADD3 R5, PT, PT, R5, R17, RZ ;  /* 0x0000001105057210 */ /* 0x000fe20007ffe0ff */
[----:B------:R-:W-:Y:S01]  /*33c0*/  FFMA.FTZ R17, R11, R3, -R16 ;  /* 0x000000030b117223 */ /* 0x000fe20000010810 */
[----:B------:R-:W-:Y:S02]  /*33d0*/  FMUL.FTZ R16, R15, UR9 ;  /* 0x000000090f107c20 */ /* 0x000fe40008410000 */
[----:B------:R-:W-:Y:S01]  /*33e0*/  LEA.HI.X R3, R4, UR5, R5, 0x2, P0 ;  /* 0x0000000504037c11 */ /* 0x000fe200080f1405 */
[----:B------:R-:W-:-:S05]  /*33f0*/  FMUL.FTZ R17, R17, UR9 ;  /* 0x0000000911117c20 */ /* 0x000fca0008410000 */
[----:B------:R0:W-:Y:S02]  /*3400*/  STG.E.64 desc[UR10][R2.64], R16 ;  /* 0x0000001002007986 */ /* 0x0001e4000c101b0a */
.L_x_956:
[----:B------:R-:W-:Y:S05]  /*3410*/  BSYNC.RECONVERGENT B0 ;  /* 0x0000000000007941 */ /* 0x000fea0003800200 */
.L_x_955:
[----:B------:R-:W-:Y:S01]  /*3420*/  UISETP.NE.AND UP0, UPT, UR15, URZ, UPT ;  /* 0x000000ff0f00728c */ /* 0x000fe2000bf05270 */
[----:B0-2---:R-:W-:Y:S01]  /*3430*/  FMUL.FTZ R17, R0, UR9 ;  /* 0x0000000900117c20 */ /* 0x005fe20008410000 */
[----:B-1----:R-:W-:-:S07]  /*3440*/  FMUL.FTZ R18, R12, UR9 ;  /* 0x000000090c127c20 */ /* 0x002fce0008410000 */
[----:B------:R-:W-:Y:S05]  /*3450*/  BRA.U !UP0, `(.L_x_957) ;  /* 0x0000000108487547 */ /* 0x000fea000b800000 */
        /* <DEDUP_REMOVED lines=18> */
.L_x_957:
[----:B------:R-:W0:Y:S01]  /*3580*/  LDCU.64 UR4, c[0x0][0x400] ;  /* 0x00008000ff0477ac */ /* 0x000e220008000a00 */
[C-C-:B------:R-:W-:Y:S01]  /*3590*/  FFMA.FTZ R3, R13.reuse, R17, R14.reuse ;  /* 0x000000110d037223 */ /* 0x140fe2000001000e */
[----:B------:R-:W-:Y:S01]  /*35a0*/  FFMA.FTZ R14, R13, R18, R14 ;  /* 0x000000120d0e7223 */ /* 0x000fe2000001000e */
[----:B------:R-:W-:Y:S02]  /*35b0*/  BSSY.RECONVERGENT B0, `(.L_x_958) ;  /* 0x0000012000007945 */ /* 0x000fe40003800200 */
[----:B------:R-:W-:Y:S01]  /*35c0*/  FFMA.FTZ R3, R10, R6, -R3 ;  /* 0x000000060a037223 */ /* 0x000fe20000010803 */
[----:B------:R-:W-:-:S03]  /*35d0*/  FFMA.FTZ R14, R11, R7, -R14 ;  /* 0x000000070b0e7223 */ /* 0x000fc6000001080e */
[----:B------:R-:W-:Y:S01]  /*35e0*/  FMUL.FTZ R4, R3, UR9 ;  /* 0x0000000903047c20 */ /* 0x000fe20008410000 */
[----:B------:R-:W-:Y:S01]  /*35f0*/  FMUL.FTZ R5, R14, UR9 ;  /* 0x000000090e057c20 */ /* 0x000fe20008410000 */
[----:B0-----:R-:W-:-:S04]  /*3600*/  ISETP.GE.U32.AND P0, PT, R41, UR4, PT ;  /* 0x0000000429007c0c */ /* 0x001fc8000bf06070 */
[----:B------:R-:W-:-:S13]  /*3610*/  ISETP.GE.AND.EX P0, PT, R44, UR5, PT, P0 ;  /* 0x000000052c007c0c */ /* 0x000fda000bf06300 */
[----:B------:R-:W-:Y:S05]  /*3620*/  @P0 BRA `(.L_x_959) ;  /* 0x0000000000280947 */ /* 0x000fea0003800000 */
[----:B------:R-:W0:Y:S01]  /*3630*/  LDCU.64 UR4, c[0x0][0x3f8] ;  /* 0x00007f00ff0477ac */ /* 0x000e220008000a00 */
[----:B------:R-:W-:Y:S01]  /*3640*/  MOV R32, R34 ;  /* 0x0000002200207202 */ /* 0x000fe20000000f00 */
[----:B------:R-:W1:Y:S01]  /*3650*/  LDCU.64 UR16, c[0x0][0x380] ;  /* 0x00007000ff1077ac */ /* 0x000e620008000a00 */
[----:B0-----:R-:W-:-:S03]  /*3660*/  IMAD R0, R44, UR4, RZ ;  /* 0x000000042c007c24 */ /* 0x001fc6000f8e02ff */
[----:B------:R-:W-:-:S04]  /*3670*/  IMAD.WIDE.U32 R32, R41, UR4, R32 ;  /* 0x0000000429207c25 */ /* 0x000fc8000f8e0020 */
[----:B------:R-:W-:Y:S01]  /*3680*/  IMAD R3, R41, UR5, R0 ;  /* 0x0000000529037c24 */ /* 0x000fe2000f8e0200 */
[----:B-1----:R-:W-:-:S04]  /*3690*/  LEA R2, P0, R32, UR16, 0x2 ;  /* 0x0000001020027c11 */ /* 0x002fc8000f8010ff */
[----:B------:R-:W-:-:S04]  /*36a0*/  IADD3 R3, PT, PT, R33, R3, RZ ;  /* 0x0000000321037210 */ /* 0x000fc80007ffe0ff */
[----:B------:R-:W-:-:S05]  /*36b0*/  LEA.HI.X R3, R32, UR17, R3, 0x2, P0 ;  /* 0x0000001120037c11 */ /* 0x000fca00080f1403 */
[----:B------:R0:W-:Y:S02]  /*36c0*/  STG.E.64 desc[UR10][R2.64], R4 ;  /* 0x0000000402007986 */ /* 0x0001e4000c101b0a */
.L_x_959:
[----:B------:R-:W-:Y:S05]  /*36d0*/  BSYNC.RECONVERGENT B0 ;  /* 0x0000000000007941 */ /* 0x000fea0003800200 */
.L_x_958:
[----:B------:R-:W-:Y:S01]  /*36e0*/  UIADD3 UR7, UPT, UPT, UR14, UR7, URZ ;  /* 0x000000070e077290 */ /* 0x000fe2000fffe0ff */
[----:B------:R-:W-:-:S03]  /*36f0*/  IADD3 R38, PT, PT, R38, 0x1, RZ ;  /* 0x0000000126267810 */ /* 0x000fc60007ffe0ff */
[----:B------:R-:W-:-:S09]  /*3700*/  UISETP.GE.AND UP0, UPT, UR7, UR6, UPT ;  /* 0x000000060700728c */ /* 0x000fd2000bf06270 */
[----:B------:R-:W-:Y:S05]  /*3710*/  BRA.U !UP0, `(.L_x_960) ;  /* 0xffffffc908b07547 */ /* 0x000fea000b83ffff */
.L_x_934:
[----:B0-----:R-:W0:Y:S01]  /*3720*/  LDC R4, c[0x0][0x370] ;  /* 0x0000dc00ff047b82 */ /* 0x001e220000000800 */
[----:B------:R-:W-:Y:S01]  /*3730*/  ISETP.NE.AND P2, PT, R43, RZ, PT ;  /* 0x000000ff2b00720c */ /* 0x000fe20003f45270 */
[----:B------:R-:W-:Y:S06]  /*3740*/  BSSY.RECONVERGENT B0, `(.L_x_961) ;  /* 0x0000011000007945 */ /* 0x000fec0003800200 */
[----:B------:R-:W1:Y:S08]  /*3750*/  LDC R7, c[0x0][0x374] ;  /* 0x0000dd00ff077b82 */ /* 0x000e700000000800 */
[----:B------:R-:W2:Y:S01]  /*3760*/  LDC.64 R2, c[0x0][0x3c8] ;  /* 0x0000f200ff027b82 */ /* 0x000ea20000000a00 */
[----:B0-----:R-:W-:-:S02]  /*3770*/  IADD3 R5, PT, PT, R4, -0x1, RZ ;  /* 0xffffffff04057810 */ /* 0x001fc40007ffe0ff */
[----:B------:R-:W-:Y:S02]  /*3780*/  ISETP.NE.AND P1, PT, R4, 0x1, PT ;  /* 0x000000010400780c */ /* 0x000fe40003f25270 */
[----:B-1----:R-:W-:-:S04]  /*3790*/  IADD3 R0, PT, PT, R7, -0x1, RZ ;  /* 0xffffffff07007810 */ /* 0x002fc80007ffe0ff */
        /* <DEDUP_REMOVED lines=11> */
.L_x_962:
[----:B------:R-:W-:Y:S05]  /*3850*/  BSYNC.RECONVERGENT B0 ;  /* 0x0000000000007941 */ /* 0x000fea0003800200 */
.L_x_961:
[----:B------:R-:W-:Y:S05]  /*3860*/  @P0 EXIT ;  /* 0x000000000000094d */ /* 0x000fea0003800000 */
[----:B------:R-:W-:Y:S05]  /*3870*/  @P2 BRA `(.L_x_963) ;  /* 0x0000000000202947 */ /* 0x000fea0003800000 */
[----:B------:R-:W-:-:S05]  /*3880*/  IMAD R0, R4, R7, RZ ;  /* 0x0000000704007224 */ /* 0x000fca00078e02ff */
[----:B------:R-:W-:-:S13]  /*3890*/  ISETP.NE.AND P0, PT, R0, -0x1, PT ;  /* 0xffffffff0000780c */ /* 0x000fda0003f05270 */
[----:B------:R-:W-:Y:S05]  /*38a0*/  @!P0 BRA `(.L_x_963) ;  /* 0x0000000000148947 */ /* 0x000fea0003800000 */
.L_x_964:
[----:B0-----:R-:W2:Y:S04]  /*38b0*/  LDG.E.STRONG.GPU R5, desc[UR10][R2.64] ;  /* 0x0000000a02057981 */ /* 0x001ea8000c1ef900 */
[----:B--2---:R-:W-:Y:S01]  /*38c0*/  CCTL.IVALL ;  /* 0x00000000ff00798f */ /* 0x004fe20002000000 */
[----:B------:R-:W-:Y:S05]  /*38d0*/  YIELD ;  /* 0x0000000000007946 */ /* 0x000fea0003800000 */
[----:B------:R-:W-:-:S13]  /*38e0*/  ISETP.NE.AND P0, PT, R5, R0, PT ;  /* 0x000000000500720c */ /* 0x000fda0003f05270 */
[----:B------:R-:W-:Y:S05]  /*38f0*/  @P0 BRA `(.L_x_964) ;  /* 0xfffffffc00ec0947 */ /* 0x000fea000383ffff */
.L_x_963:
[----:B------:R-:W-:Y:S05]  /*3900*/  WARPSYNC.ALL ;  /* 0x0000000000007948 */ /* 0x000fea0003800000 */
[----:B0-----:R-:W0:Y:S08]  /*3910*/  LDC.64 R4, c[0x0][0x3f8] ;  /* 0x0000fe00ff047b82 */ /* 0x001e300000000a00 */
[----:B------:R-:W-:Y:S01]  /*3920*/  BAR.SYNC.DEFER_BLOCKING 0x0 ;  /* 0x0000000000007b1d */ /* 0x000fe20000010000 */
[----:B0-----:R-:W-:-:S04]  /*3930*/  LEA.HI R0, P0, R5, R4, RZ, 0x1 ;  /* 0x0000000405007211 */ /* 0x001fc800078108ff */
        /* <DEDUP_REMOVED lines=70> */
.L_x_967:
        /* <DEDUP_REMOVED lines=27> */
.L_x_966:
[----:B------:R-:W-:Y:S05]  /*3f50*/  BSYNC.RECONVERGENT B0 ;  /* 0x0000000000007941 */ /* 0x000fea0003800200 */
.L_x_965:
        /* <DEDUP_REMOVED lines=10> */
.L_x_968:
        /* <DEDUP_REMOVED lines=82> */
.L_x_969:
        /* <DEDUP_REMOVED lines=14> */
.L_x_2083:


//--------------------- .text._Z35group_norm_nhwc_bwd_one_pass_kernelI11Fp32IOFp32WLi512ELi10ELi640EEv26Group_norm_nhwc_bwd_params --------------------------
	.section	.text._Z35group_norm_nhwc_bwd_one_pass_kernelI11Fp32IOFp32WLi512ELi10ELi640EEv26Group_norm_nhwc_bwd_params,"ax",@progbits
	.align	128
        .global         _Z35group_norm_nhwc_bwd_one_pass_kernelI11Fp32IOFp32WLi512ELi10ELi640EEv26Group_norm_nhwc_bwd_params
        .type           _Z35group_norm_nhwc_bwd_one_pass_kernelI11Fp32IOFp32WLi512ELi10ELi640EEv26Group_norm_nhwc_bwd_params,@function
        .size           _Z35group_norm_nhwc_bwd_one_pass_kernelI11Fp32IOFp32WLi512ELi10ELi640EEv26Group_norm_nhwc_bwd_params,(.L_x_2084 - _Z35group_norm_nhwc_bwd_one_pass_kernelI11Fp32IOFp32WLi512ELi10ELi640EEv26Group_norm_nhwc_bwd_params)
        .other          _Z35group_norm_nhwc_bwd_one_pass_kernelI11Fp32IOFp32WLi512ELi10ELi640EEv26Group_norm_nhwc_bwd_params,@"STO_CUDA_ENTRY STV_DEFAULT"
_Z35group_norm_nhwc_bwd_one_pass_kernelI11Fp32IOFp32WLi512ELi10ELi640EEv26Group_norm_nhwc_bwd_params:
.text._Z35group_norm_nhwc_bwd_one_pass_kernelI11Fp32IOFp32WLi512ELi10ELi640EEv26Group_norm_nhwc_bwd_params:
[----:B------:R-:W-:Y:S08]  /*0000*/  LDC R1, c[0x0][0x37c] ;  /* 0x0000df00ff017b82 */ /* 0x000ff00000000800 */
[----:B------:R-:W0:Y:S01]  /*0010*/  S2UR UR6, SR_CTAID.Y ;  /* 0x00000000000679c3 */ /* 0x000e220000002600 */
[----:B------:R-:W1:Y:S01]  /*0020*/  LDCU UR4, c[0x0][0x410] ;  /* 0x00008200ff0477ac */ /* 0x000e620008000800 */
[----:B------:R-:W1:Y:S01]  /*0030*/  LDCU UR5, c[0x0][0x3e0] ;  /* 0x00007c00ff0577ac */ /* 0x000e620008000800 */
[----:B------:R-:W2:Y:S01]  /*0040*/  LDCU.64 UR12, c[0x0][0x358] ;  /* 0x00006b00ff0c77ac */ /* 0x000ea20008000a00 */
[----:B-1----:R-:W-:-:S04]  /*0050*/  UIMAD UR4, UR4, UR5, URZ ;  /* 0x00000005040472a4 */ /* 0x002fc8000f8e02ff */
[----:B0-----:R-:W-:-:S09]  /*0060*/  UISETP.GE.AND UP0, UPT, UR6, UR4, UPT ;  /* 0x000000040600728c */ /* 0x001fd2000bf06270 */
[----:B--2---:R-:W-:Y:S05]  /*0070*/  BRA.U UP0, `(.L_x_970) ;  /* 0x0000004500c07547 */ /* 0x004fea000b800000 */
[----:B------:R-:W0:Y:S01]  /*0080*/  S2R R3, SR_TID.X ;  /* 0x0000000000037919 */ /* 0x000e220000002100 */
[----:B------:R-:W1:Y:S01]  /*0090*/  LDCU UR11, c[0x0][0x374] ;  /* 0x00006e80ff0b77ac */ /* 0x000e620008000800 */
[----:B------:R-:W-:Y:S01]  /*00a0*/  UMOV UR4, URZ ;  /* 0x000000ff00047c82 */ /* 0x000fe20008000000 */
[----:B------:R-:W-:Y:S01]  /*00b0*/  UMOV UR7, UR6 ;  /* 0x0000000600077c82 */ /* 0x000fe20008000000 */
[----:B0-----:R-:W-:-:S05]  /*00c0*/  LOP3.LUT R0, R3, 0xffff, RZ, 0xc0, !PT ;  /* 0x0000ffff03007812 */ /* 0x001fca00078ec0ff */
[----:B------:R-:W-:-:S05]  /*00d0*/  IMAD R0, R0, 0x3334, RZ ;  /* 0x0000333400007824 */ /* 0x000fca00078e02ff */
[----:B------:R-:W-:-:S04]  /*00e0*/  SHF.R.U32.HI R40, RZ, 0x10, R0 ;  /* 0x00000010ff287819 */ /* 0x000fc80000011600 */
[----:B------:R-:W-:-:S04]  /*00f0*/  PRMT R0, R40, 0x9910, RZ ;  /* 0x0000991028007816 */ /* 0x000fc800000000ff */
[----:B------:R-:W-:-:S04]  /*0100*/  LEA R0, R0, R0, 0x2 ;  /* 0x0000000000007211 */ /* 0x000fc800078e10ff */
[----:B------:R-:W-:-:S04]  /*0110*/  IADD3 R0, PT, PT, RZ, -R0, RZ ;  /* 0x80000000ff007210 */ /* 0x000fc80007ffe0ff */
[----:B------:R-:W-:-:S04]  /*0120*/  PRMT R44, R0, 0x7710, RZ ;  /* 0x00007710002c7816 */ /* 0x000fc800000000ff */
[----:B------:R-:W-:-:S04]  /*0130*/  IADD3 R44, PT, PT, R44, R3, RZ ;  /* 0x000000032c2c7210 */ /* 0x000fc80007ffe0ff */
[----:B------:R-:W-:-:S04]  /*0140*/  SHF.L.U32 R44, R44, 0x1, RZ ;  /* 0x000000012c2c7819 */ /* 0x000fc800000006ff */
[----:B-1----:R-:W-:-:S07]  /*0150*/  LOP3.LUT R42, R44, 0xffff, RZ, 0xc0, !PT ;  /* 0x0000ffff2c2a7812 */ /* 0x002fce00078ec0ff */
.L_x_1002:
[----:B01----:R-:W0:Y:S01]  /*0160*/  LDC R6, c[0x0][0x410] ;  /* 0x00010400ff067b82 */ /* 0x003e220000000800 */
[----:B------:R-:W1:Y:S01]  /*0170*/  S2R R43, SR_CTAID.X ;  /* 0x00000000002b7919 */ /* 0x000e620000002500 */
[----:B------:R-:W1:Y:S01]  /*0180*/  LDCU UR5, c[0x0][0x41c] ;  /* 0x00008380ff0577ac */ /* 0x000e620008000800 */
[----:B------:R-:W-:Y:S01]  /*0190*/  ISETP.LE.AND P1, PT, RZ, UR7, PT ;  /* 0x00000007ff007c0c */ /* 0x000fe2000bf23270 */
[----:B--2---:R-:W2:Y:S04]  /*01a0*/  LDCU.128 UR16, c[0x0][0x400] ;  /* 0x00008000ff1077ac */ /* 0x004ea80008000c00 */
[----:B------:R-:W3:Y:S01]  /*01b0*/  LDC.64 R34, c[0x0][0x3a8] ;  /* 0x0000ea00ff227b82 */ /* 0x000ee20000000a00 */
[----:B------:R-:W4:Y:S01]  /*01c0*/  LDCU.64 UR8, c[0x0][0x3b8] ;  /* 0x00007700ff0877ac */ /* 0x000f220008000a00 */
[----:B0-----:R-:W-:-:S04]  /*01d0*/  IABS R5, R6 ;  /* 0x0000000600057213 */ /* 0x001fc80000000000 */
[----:B------:R-:W0:Y:S01]  /*01e0*/  I2F.RP R0, R5 ;  /* 0x0000000500007306 */ /* 0x000e220000209400 */
[----:B----4-:R-:W-:Y:S01]  /*01f0*/  UIMAD.WIDE UR8, UR7, 0x8, UR8 ;  /* 0x00000008070878a5 */ /* 0x010fe2000f8e0208 */
[----:B-1----:R-:W-:-:S05]  /*0200*/  IMAD R9, R43, UR5, R40 ;  /* 0x000000052b097c24 */ /* 0x002fca000f8e0228 */
[----:B------:R-:W-:Y:S02]  /*0210*/  MOV R14, UR8 ;  /* 0x00000008000e7c02 */ /* 0x000fe40008000f00 */
[----:B------:R-:W-:Y:S02]  /*0220*/  MOV R15, UR9 ;  /* 0x00000009000f7c02 */ /* 0x000fe40008000f00 */
[----:B------:R-:W-:Y:S01]  /*0230*/  SHF.R.S32.HI R21, RZ, 0x1f, R9 ;  /* 0x0000001fff157819 */ /* 0x000fe20000011409 */
[----:B------:R-:W1:Y:S01]  /*0240*/  LDCU.U8 UR8, c[0x0][0x414] ;  /* 0x00008280ff0877ac */ /* 0x000e620008000000 */
[----:B------:R-:W-:Y:S01]  /*0250*/  IADD3 R23, PT, PT, R9, 0x80, RZ ;  /* 0x0000008009177810 */ /* 0x000fe20007ffe0ff */
[----:B0-----:R-:W0:Y:S01]  /*0260*/  MUFU.RCP R0, R0 ;  /* 0x0000000000007308 */ /* 0x001e220000001000 */
[----:B------:R-:W4:Y:S02]  /*0270*/  LDG.E.64 R14, desc[UR12][R14.64] ;  /* 0x0000000c0e0e7981 */ /* 0x000f24000c1e1b00 */
[----:B------:R-:W-:-:S02]  /*0280*/  SHF.R.S32.HI R11, RZ, 0x1f, R23 ;  /* 0x0000001fff0b7819 */ /* 0x000fc40000011417 */
[----:B------:R-:W-:Y:S02]  /*0290*/  IADD3 R33, PT, PT, R9, 0x180, RZ ;  /* 0x0000018009217810 */ /* 0x000fe40007ffe0ff */
[----:B0-----:R-:W-:-:S04]  /*02a0*/  IADD3 R2, PT, PT, R0, 0xffffffe, RZ ;  /* 0x0ffffffe00027810 */ /* 0x001fc80007ffe0ff */
[----:B------:R0:W2:Y:S02]  /*02b0*/  F2I.FTZ.U32.TRUNC.NTZ R3, R2 ;  /* 0x0000000200037305 */ /* 0x0000a4000021f000 */
[----:B0-----:R-:W-:Y:S01]  /*02c0*/  HFMA2 R2, -RZ, RZ, 0, 0 ;  /* 0x00000000ff027431 */ /* 0x001fe200000001ff */
[----:B--2---:R-:W-:-:S05]  /*02d0*/  IADD3 R4, PT, PT, RZ, -R3, RZ ;  /* 0x80000003ff047210 */ /* 0x004fca0007ffe0ff */
[----:B------:R-:W-:Y:S01]  /*02e0*/  IMAD R7, R4, R5, RZ ;  /* 0x0000000504077224 */ /* 0x000fe200078e02ff */
[----:B------:R-:W-:-:S03]  /*02f0*/  IABS R4, UR7 ;  /* 0x0000000700047c13 */ /* 0x000fc60008000000 */
[----:B------:R-:W-:Y:S01]  /*0300*/  IMAD.HI.U32 R3, R3, R7, R2 ;  /* 0x0000000703037227 */ /* 0x000fe200078e0002 */
[----:B------:R-:W-:Y:S02]  /*0310*/  LOP3.LUT R2, R6, UR7, RZ, 0x3c, !PT ;  /* 0x0000000706027c12 */ /* 0x000fe4000f8e3cff */
[----:B------:R-:W-:Y:S02]  /*0320*/  LOP3.LUT R7, RZ, R6, RZ, 0x33, !PT ;  /* 0x00000006ff077212 */ /* 0x000fe400078e33ff */
[----:B------:R-:W-:Y:S01]  /*0330*/  ISETP.GE.AND P3, PT, R2, RZ, PT ;  /* 0x000000ff0200720c */ /* 0x000fe20003f66270 */
[----:B------:R-:W-:-:S05]  /*0340*/  IMAD.HI.U32 R3, R3, R4, RZ ;  /* 0x0000000403037227 */ /* 0x000fca00078e00ff */
[----:B------:R-:W-:-:S05]  /*0350*/  IADD3 R0, PT, PT, -R3, RZ, RZ ;  /* 0x000000ff03007210 */ /* 0x000fca0007ffe1ff */
[----:B------:R-:W-:-:S05]  /*0360*/  IMAD R0, R5, R0, R4 ;  /* 0x0000000005007224 */ /* 0x000fca00078e0204 */
[----:B------:R-:W-:-:S13]  /*0370*/  ISETP.GT.U32.AND P4, PT, R5, R0, PT ;  /* 0x000000000500720c */ /* 0x000fda0003f84070 */
[-C--:B------:R-:W-:Y:S02]  /*0380*/  @!P4 IADD3 R0, PT, PT, R0, -R5.reuse, RZ ;  /* 0x800000050000c210 */ /* 0x080fe40007ffe0ff */
[----:B------:R-:W-:Y:S02]  /*0390*/  @!P4 IADD3 R3, PT, PT, R3, 0x1, RZ ;  /* 0x000000010303c810 */ /* 0x000fe40007ffe0ff */
[----:B------:R-:W-:Y:S02]  /*03a0*/  ISETP.GT.U32.AND P0, PT, R5, R0, PT ;  /* 0x000000000500720c */ /* 0x000fe40003f04070 */
[CC--:B------:R-:W-:Y:S02]  /*03b0*/  ISETP.GE.U32.AND P2, PT, R0.reuse, R5.reuse, PT ;  /* 0x000000050000720c */ /* 0x0c0fe40003f46070 */
[----:B------:R-:W-:Y:S02]  /*03c0*/  IADD3 R5, PT, PT, R0, -R5, RZ ;  /* 0x8000000500057210 */ /* 0x000fe40007ffe0ff */
[----:B------:R-:W-:-:S02]  /*03d0*/  ISETP.NE.AND P4, PT, R6, RZ, PT ;  /* 0x000000ff0600720c */ /* 0x000fc40003f85270 */
[----:B------:R-:W-:Y:S02]  /*03e0*/  SEL R0, R5, R0, !P0 ;  /* 0x0000000005007207 */ /* 0x000fe40004000000 */
[----:B------:R-:W-:Y:S02]  /*03f0*/  ISETP.GE.U32.AND P0, PT, R9, UR16, PT ;  /* 0x0000001009007c0c */ /* 0x000fe4000bf06070 */
[----:B------:R-:W-:Y:S02]  /*0400*/  @!P1 IADD3 R0, PT, PT, -R0, RZ, RZ ;  /* 0x000000ff00009210 */ /* 0x000fe40007ffe1ff */
[----:B------:R-:W-:Y:S02]  /*0410*/  ISETP.GE.AND.EX P0, PT, R21, UR17, PT, P0 ;  /* 0x0000001115007c0c */ /* 0x000fe4000bf06300 */
[----:B------:R-:W-:Y:S02]  /*0420*/  ISETP.GE.U32.AND P1, PT, R23, UR16, PT ;  /* 0x0000001017007c0c */ /* 0x000fe4000bf26070 */
[----:B------:R-:W-:-:S02]  /*0430*/  @P2 IADD3 R3, PT, PT, R3, 0x1, RZ ;  /* 0x0000000103032810 */ /* 0x000fc40007ffe0ff */
[----:B------:R-:W-:Y:S02]  /*0440*/  ISETP.GE.AND.EX P1, PT, R11, UR17, PT, P1 ;  /* 0x000000110b007c0c */ /* 0x000fe4000bf26310 */
[----:B------:R-:W-:Y:S02]  /*0450*/  SEL R41, R7, R0, !P4 ;  /* 0x0000000007297207 */ /* 0x000fe40006000000 */
[----:B------:R-:W-:Y:S02]  /*0460*/  @!P3 IADD3 R3, PT, PT, -R3, RZ, RZ ;  /* 0x000000ff0303b210 */ /* 0x000fe40007ffe1ff */
[----:B------:R-:W-:Y:S01]  /*0470*/  IADD3 R0, PT, PT, R9, 0x100, RZ ;  /* 0x0000010009007810 */ /* 0x000fe20007ffe0ff */
[----:B------:R-:W0:Y:S01]  /*0480*/  @!P0 LDC.64 R4, c[0x0][0x3f8] ;  /* 0x0000fe00ff048b82 */ /* 0x000e220000000a00 */
[----:B------:R-:W-:Y:S01]  /*0490*/  IMAD R13, R41, 0xa, RZ ;  /* 0x0000000a290d7824 */ /* 0x000fe200078e02ff */
[----:B------:R-:W-:Y:S02]  /*04a0*/  SEL R3, R7, R3, !P4 ;  /* 0x0000000307037207 */ /* 0x000fe40006000000 */
[----:B------:R-:W-:-:S02]  /*04b0*/  SHF.R.S32.HI R19, RZ, 0x1f, R0 ;  /* 0x0000001fff137819 */ /* 0x000fc40000011400 */
[C---:B------:R-:W-:Y:S02]  /*04c0*/  IADD3 R30, P2, PT, R13.reuse, R42, RZ ;  /* 0x0000002a0d1e7210 */ /* 0x040fe40007f5e0ff */
[----:B------:R-:W-:Y:S01]  /*04d0*/  SHF.R.S32.HI R2, RZ, 0x1f, R3 ;  /* 0x0000001fff027819 */ /* 0x000fe20000011403 */
[----:B------:R-:W2:Y:S01]  /*04e0*/  @!P1 LDC.64 R16, c[0x0][0x3f8] ;  /* 0x0000fe00ff109b82 */ /* 0x000ea20000000a00 */
[----:B------:R-:W-:Y:S02]  /*04f0*/  LEA.HI.X.SX32 R31, R13, RZ, 0x1, P2 ;  /* 0x000000ff0d1f7211 */ /* 0x000fe400010f0eff */
[----:B------:R-:W-:Y:S01]  /*0500*/  ISETP.GE.U32.AND P2, PT, R0, UR16, PT ;  /* 0x0000001000007c0c */ /* 0x000fe2000bf46070 */
[----:B------:R-:W-:Y:S01]  /*0510*/  IMAD R2, R2, UR18, RZ ;  /* 0x0000001202027c24 */ /* 0x000fe2000f8e02ff */
[----:B------:R-:W-:Y:S01]  /*0520*/  ISETP.GE.U32.AND P3, PT, R33, UR16, PT ;  /* 0x0000001021007c0c */ /* 0x000fe2000bf66070 */
[----:B------:R-:W-:Y:S01]  /*0530*/  IMAD.WIDE.U32 R30, R3, UR18, R30 ;  /* 0x00000012031e7c25 */ /* 0x000fe2000f8e001e */
[----:B------:R-:W-:Y:S01]  /*0540*/  ISETP.GE.AND.EX P2, PT, R19, UR17, PT, P2 ;  /* 0x0000001113007c0c */ /* 0x000fe2000bf46320 */
[----:B------:R-:W3:Y:S02]  /*0550*/  @!P0 LDC.64 R24, c[0x0][0x3a0] ;  /* 0x0000e800ff188b82 */ /* 0x000ee40000000a00 */
[----:B------:R-:W-:Y:S01]  /*0560*/  IMAD R29, R3, UR19, R2 ;  /* 0x00000013031d7c24 */ /* 0x000fe2000f8e0202 */
[----:B------:R-:W-:-:S05]  /*0570*/  SHF.R.S32.HI R3, RZ, 0x1f, R33 ;  /* 0x0000001fff037819 */ /* 0x000fca0000011421 */
[----:B------:R-:W1:Y:S01]  /*0580*/  @!P0 LDC.64 R6, c[0x0][0x398] ;  /* 0x0000e600ff068b82 */ /* 0x000e620000000a00 */
[----:B0-----:R-:W-:Y:S01]  /*0590*/  @!P0 IMAD R2, R21, R4, RZ ;  /* 0x0000000415028224 */ /* 0x001fe200078e02ff */
[----:B------:R-:W-:Y:S02]  /*05a0*/  IADD3 R29, PT, PT, R31, R29, RZ ;  /* 0x0000001d1f1d7210 */ /* 0x000fe40007ffe0ff */
[----:B------:R-:W-:Y:S01]  /*05b0*/  @!P0 MOV R28, R30 ;  /* 0x0000001e001c8202 */ /* 0x000fe20000000f00 */
[----:B------:R-:W-:Y:S01]  /*05c0*/  @!P0 IMAD R13, R9, R5, R2 ;  /* 0x00000005090d8224 */ /* 0x000fe200078e0202 */
[----:B------:R-:W-:Y:S02]  /*05d0*/  ISETP.GE.AND.EX P3, PT, R3, UR17, PT, P3 ;  /* 0x0000001103007c0c */ /* 0x000fe4000bf66330 */
[----:B------:R-:W0:Y:S01]  /*05e0*/  @!P2 LDC.64 R20, c[0x0][0x3f8] ;  /* 0x0000fe00ff14ab82 */ /* 0x000e220000000a00 */
[----:B------:R-:W-:-:S04]  /*05f0*/  @!P0 IMAD.WIDE.U32 R4, R9, R4, R28 ;  /* 0x0000000409048225 */ /* 0x000fc800078e001c */
[----:B--2---:R-:W-:Y:S01]  /*0600*/  @!P1 IMAD R12, R11, R16, RZ ;  /* 0x000000100b0c9224 */ /* 0x004fe200078e02ff */
[----:B------:R-:W-:Y:S02]  /*0610*/  @!P0 IADD3 R5, PT, PT, R5, R13, RZ ;  /* 0x0000000d05058210 */ /* 0x000fe40007ffe0ff */
[C---:B------:R-:W-:Y:S01]  /*0620*/  @!P0 SHF.L.U32 R13, R4.reuse, 0x2, RZ ;  /* 0x00000002040d8819 */ /* 0x040fe200000006ff */
[----:B------:R-:W-:Y:S01]  /*0630*/  @!P1 IMAD R27, R23, R17, R12 ;  /* 0x00000011171b9224 */ /* 0x000fe200078e020c */
[----:B------:R-:W-:Y:S01]  /*0640*/  @!P0 SHF.L.U64.HI R2, R4, 0x2, R5 ;  /* 0x0000000204028819 */ /* 0x000fe20000010205 */
[----:B------:R-:W2:Y:S01]  /*0650*/  @!P1 LDC.64 R8, c[0x0][0x3a0] ;  /* 0x0000e800ff089b82 */ /* 0x000ea20000000a00 */
[C---:B---3--:R-:W-:Y:S02]  /*0660*/  @!P0 IADD3 R24, P4, PT, R13.reuse, R24, RZ ;  /* 0x000000180d188210 */ /* 0x048fe40007f9e0ff */
[----:B------:R-:W-:Y:S02]  /*0670*/  @!P1 MOV R12, R30 ;  /* 0x0000001e000c9202 */ /* 0x000fe40000000f00 */
[----:B-1----:R-:W-:-:S02]  /*0680*/  @!P0 IADD3 R6, P5, PT, R13, R6, RZ ;  /* 0x000000060d068210 */ /* 0x002fc40007fbe0ff */
[----:B------:R-:W-:Y:S01]  /*0690*/  @!P1 MOV R13, R29 ;  /* 0x0000001d000d9202 */ /* 0x000fe20000000f00 */
[----:B------:R-:W1:Y:S02]  /*06a0*/  @!P3 LDC.64 R4, c[0x0][0x3f8] ;  /* 0x0000fe00ff04bb82 */ /* 0x000e640000000a00 */
[----:B------:R-:W-:Y:S01]  /*06b0*/  @!P1 IMAD.WIDE.U32 R16, R23, R16, R12 ;  /* 0x0000001017109225 */ /* 0x000fe200078e000c */
[----:B------:R-:W-:-:S05]  /*06c0*/  @!P0 IADD3.X R25, PT, PT, R2, R25, RZ, P4, !PT ;  /* 0x0000001902198210 */ /* 0x000fca00027fe4ff */
[----:B------:R-:W3:Y:S01]  /*06d0*/  @!P1 LDC.64 R10, c[0x0][0x398] ;  /* 0x0000e600ff0a9b82 */ /* 0x000ee20000000a00 */
[----:B------:R-:W-:Y:S02]  /*06e0*/  @!P1 IADD3 R17, PT, PT, R17, R27, RZ ;  /* 0x0000001b11119210 */ /* 0x000fe40007ffe0ff */
[----:B------:R-:W-:Y:S01]  /*06f0*/  @!P0 IADD3.X R7, PT, PT, R2, R7, RZ, P5, !PT ;  /* 0x0000000702078210 */ /* 0x000fe20002ffe4ff */
[----:B0-----:R-:W-:Y:S01]  /*0700*/  @!P2 IMAD R19, R19, R20, RZ ;  /* 0x000000141313a224 */ /* 0x001fe200078e02ff */
[C---:B------:R-:W-:Y:S02]  /*0710*/  @!P1 SHF.L.U32 R37, R16.reuse, 0x2, RZ ;  /* 0x0000000210259819 */ /* 0x040fe400000006ff */
[----:B------:R-:W-:Y:S01]  /*0720*/  @!P1 SHF.L.U64.HI R2, R16, 0x2, R17 ;  /* 0x0000000210029819 */ /* 0x000fe20000010211 */
[----:B------:R-:W0:Y:S01]  /*0730*/  @!P2 LDC.64 R22, c[0x0][0x3a0] ;  /* 0x0000e800ff16ab82 */ /* 0x000e220000000a00 */
[----:B------:R-:W-:Y:S02]  /*0740*/  @!P2 MOV R16, R30 ;  /* 0x0000001e0010a202 */ /* 0x000fe40000000f00 */
[----:B------:R-:W-:Y:S01]  /*0750*/  @!P2 MOV R17, R29 ;  /* 0x0000001d0011a202 */ /* 0x000fe20000000f00 */
[----:B------:R-:W-:-:S04]  /*0760*/  @!P2 IMAD R39, R0, R21, R19 ;  /* 0x000000150027a224 */ /* 0x000fc800078e0213 */
[----:B------:R-:W0:Y:S01]  /*0770*/  @!P2 LDC.64 R12, c[0x0][0x398] ;  /* 0x0000e600ff0cab82 */ /* 0x000e220000000a00 */
[----:B------:R-:W-:Y:S01]  /*0780*/  @!P2 IMAD.WIDE.U32 R20, R0, R20, R16 ;  /* 0x000000140014a225 */ /* 0x000fe200078e0010 */
[----:B------:R-:W-:-:S03]  /*0790*/  ISETP.NE.AND P4, PT, RZ, UR8, PT ;  /* 0x00000008ff007c0c */ /* 0x000fc6000bf85270 */
[----:B-1----:R-:W-:-:S03]  /*07a0*/  @!P3 IMAD R36, R3, R4, RZ ;  /* 0x000000040324b224 */ /* 0x002fc600078e02ff */
[----:B------:R-:W1:Y:S01]  /*07b0*/  @!P3 LDC.64 R16, c[0x0][0x3a0] ;  /* 0x0000e800ff10bb82 */ /* 0x000e620000000a00 */
[----:B------:R-:W-:-:S07]  /*07c0*/  @!P2 IADD3 R3, PT, PT, R21, R39, RZ ;  /* 0x000000271503a210 */ /* 0x000fce0007ffe0ff */
[----:B------:R-:W4:Y:S01]  /*07d0*/  @!P3 LDC.64 R18, c[0x0][0x398] ;  /* 0x0000e600ff12bb82 */ /* 0x000f220000000a00 */
[C---:B------:R-:W-:Y:S02]  /*07e0*/  @!P2 SHF.L.U32 R32, R20.reuse, 0x2, RZ ;  /* 0x000000021420a819 */ /* 0x040fe400000006ff */
[----:B------:R-:W-:Y:S02]  /*07f0*/  @!P2 SHF.L.U64.HI R0, R20, 0x2, R3 ;  /* 0x000000021400a819 */ /* 0x000fe40000010203 */
[----:B------:R-:W-:Y:S02]  /*0800*/  @!P3 MOV R20, R30 ;  /* 0x0000001e0014b202 */ /* 0x000fe40000000f00 */
[----:B------:R-:W-:Y:S01]  /*0810*/  @!P3 MOV R21, R29 ;  /* 0x0000001d0015b202 */ /* 0x000fe20000000f00 */
[----:B------:R-:W-:Y:S01]  /*0820*/  @!P3 IMAD R3, R33, R5, R36 ;  /* 0x000000052103b224 */ /* 0x000fe200078e0224 */
[----:B------:R-:W4:Y:S01]  /*0830*/  @P4 LDC.64 R26, c[0x0][0x3b0] ;  /* 0x0000ec00ff1a4b82 */ /* 0x000f220000000a00 */
[----:B--2---:R-:W-:-:S02]  /*0840*/  @!P1 IADD3 R8, P6, PT, R37, R8, RZ ;  /* 0x0000000825089210 */ /* 0x004fc40007fde0ff */
[----:B---3--:R-:W-:Y:S01]  /*0850*/  @!P1 IADD3 R10, P5, PT, R37, R10, RZ ;  /* 0x0000000a250a9210 */ /* 0x008fe20007fbe0ff */
[----:B------:R-:W-:Y:S01]  /*0860*/  @!P3 IMAD.WIDE.U32 R4, R33, R4, R20 ;  /* 0x000000042104b225 */ /* 0x000fe200078e0014 */
[C---:B------:R-:W-:Y:S02]  /*0870*/  @!P1 IADD3.X R9, PT, PT, R2.reuse, R9, RZ, P6, !PT ;  /* 0x0000000902099210 */ /* 0x040fe400037fe4ff */
[----:B------:R-:W-:Y:S02]  /*0880*/  @!P1 IADD3.X R11, PT, PT, R2, R11, RZ, P5, !PT ;  /* 0x0000000b020b9210 */ /* 0x000fe40002ffe4ff */
[C---:B0-----:R-:W-:Y:S02]  /*0890*/  @!P2 IADD3 R22, P6, PT, R32.reuse, R22, RZ ;  /* 0x000000162016a210 */ /* 0x041fe40007fde0ff */
[----:B------:R-:W-:Y:S02]  /*08a0*/  @!P2 IADD3 R12, P5, PT, R32, R12, RZ ;  /* 0x0000000c200ca210 */ /* 0x000fe40007fbe0ff */
[----:B------:R-:W-:-:S02]  /*08b0*/  @!P3 IADD3 R5, PT, PT, R5, R3, RZ ;  /* 0x000000030505b210 */ /* 0x000fc40007ffe0ff */
[----:B------:R-:W-:Y:S02]  /*08c0*/  @!P3 SHF.L.U32 R3, R4, 0x2, RZ ;  /* 0x000000020403b819 */ /* 0x000fe400000006ff */
[C---:B------:R-:W-:Y:S02]  /*08d0*/  @!P2 IADD3.X R23, PT, PT, R0.reuse, R23, RZ, P6, !PT ;  /* 0x000000170017a210 */ /* 0x040fe400037fe4ff */
[----:B------:R-:W-:Y:S02]  /*08e0*/  @!P2 IADD3.X R13, PT, PT, R0, R13, RZ, P5, !PT ;  /* 0x0000000d000da210 */ /* 0x000fe40002ffe4ff */
[C---:B-1----:R-:W-:Y:S02]  /*08f0*/  @!P3 IADD3 R16, P5, PT, R3.reuse, R16, RZ ;  /* 0x000000100310b210 */ /* 0x042fe40007fbe0ff */
[----:B----4-:R-:W-:Y:S01]  /*0900*/  @!P3 IADD3 R18, P6, PT, R3, R18, RZ ;  /* 0x000000120312b210 */ /* 0x010fe20007fde0ff */
[----:B------:R-:W-:Y:S01]  /*0910*/  HFMA2 R3, -RZ, RZ, 0, 0 ;  /* 0x00000000ff037431 */ /* 0x000fe200000001ff */
[----:B------:R-:W-:-:S02]  /*0920*/  MOV R2, RZ ;  /* 0x000000ff00027202 */ /* 0x000fc40000000f00 */
[----:B------:R-:W-:Y:S02]  /*0930*/  LOP3.LUT R42, R44, 0xffff, RZ, 0xc0, !PT ;  /* 0x0000ffff2c2a7812 */ /* 0x000fe400078ec0ff */
[----:B------:R-:W-:Y:S02]  /*0940*/  CS2R R36, SRZ ;  /* 0x0000000000247805 */ /* 0x000fe4000001ff00 */
[----:B------:R0:W5:Y:S01]  /*0950*/  @!P0 LDG.E.64 R2, desc[UR12][R6.64] ;  /* 0x0000000c06028981 */ /* 0x000162000c1e1b00 */
[----:B------:R-:W-:Y:S01]  /*0960*/  IMAD R33, R41, 0xa, R42 ;  /* 0x0000000a29217824 */ /* 0x000fe200078e022a */
[----:B------:R-:W-:Y:S02]  /*0970*/  @!P3 SHF.L.U64.HI R4, R4, 0x2, R5 ;  /* 0x000000020404b819 */ /* 0x000fe40000010205 */
[----:B------:R1:W5:Y:S01]  /*0980*/  @!P1 LDG.E.64 R36, desc[UR12][R8.64] ;  /* 0x0000000c08249981 */ /* 0x000362000c1e1b00 */
[----:B0-----:R-:W-:Y:S01]  /*0990*/  CS2R R6, SRZ ;  /* 0x0000000000067805 */ /* 0x001fe2000001ff00 */
[----:B------:R-:W-:Y:S01]  /*09a0*/  IMAD.WIDE R20, R33, 0x4, R34 ;  /* 0x0000000421147825 */ /* 0x000fe200078e0222 */
[----:B------:R-:W-:-:S02]  /*09b0*/  @!P3 IADD3.X R17, PT, PT, R4, R17, RZ, P5, !PT ;  /* 0x000000110411b210 */ /* 0x000fc40002ffe4ff */
[----:B------:R-:W-:Y:S02]  /*09c0*/  CS2R R34, SRZ ;  /* 0x0000000000227805 */ /* 0x000fe4000001ff00 */
[----:B------:R-:W-:Y:S01]  /*09d0*/  @!P3 IADD3.X R19, PT, PT, R4, R19, RZ, P6, !PT ;  /* 0x000000130413b210 */ /* 0x000fe200037fe4ff */
[----:B------:R-:W-:Y:S01]  /*09e0*/  @P4 IMAD.WIDE R26, R33, 0x4, R26 ;  /* 0x00000004211a4825 */ /* 0x000fe200078e021a */
[----:B------:R0:W5:Y:S01]  /*09f0*/  @!P1 LDG.E.64 R6, desc[UR12][R10.64] ;  /* 0x0000000c0a069981 */ /* 0x000162000c1e1b00 */
[----:B-1----:R-:W-:Y:S02]  /*0a00*/  CS2R R8, SRZ ;  /* 0x0000000000087805 */ /* 0x002fe4000001ff00 */
[----:B------:R-:W-:Y:S02]  /*0a10*/  CS2R R4, SRZ ;  /* 0x0000000000047805 */ /* 0x000fe4000001ff00 */
[----:B------:R-:W-:Y:S01]  /*0a20*/  CS2R R32, SRZ ;  /* 0x0000000000207805 */ /* 0x000fe2000001ff00 */
[----:B------:R1:W5:Y:S04]  /*0a30*/  @!P2 LDG.E.64 R34, desc[UR12][R22.64] ;  /* 0x0000000c1622a981 */ /* 0x000368000c1e1b00 */
[----:B------:R1:W5:Y:S01]  /*0a40*/  @!P2 LDG.E.64 R8, desc[UR12][R12.64] ;  /* 0x0000000c0c08a981 */ /* 0x000362000c1e1b00 */
[----:B0-----:R-:W-:-:S03]  /*0a50*/  CS2R R10, SRZ ;  /* 0x00000000000a7805 */ /* 0x001fc6000001ff00 */
[----:B------:R1:W5:Y:S04]  /*0a60*/  @P4 LDG.E.64 R4, desc[UR12][R26.64] ;  /* 0x0000000c1a044981 */ /* 0x000368000c1e1b00 */
[----:B------:R1:W5:Y:S04]  /*0a70*/  @!P3 LDG.E.64 R32, desc[UR12][R16.64] ;  /* 0x0000000c1020b981 */ /* 0x000368000c1e1b00 */
[----:B------:R1:W5:Y:S04]  /*0a80*/  @!P3 LDG.E.64 R10, desc[UR12][R18.64] ;  /* 0x0000000c120ab981 */ /* 0x000368000c1e1b00 */
[----:B------:R1:W5:Y:S01]  /*0a90*/  LDG.E.64 R12, desc[UR12][R20.64] ;  /* 0x0000000c140c7981 */ /* 0x000362000c1e1b00 */
[----:B------:R-:W-:-:S06]  /*0aa0*/  CS2R R38, SRZ ;  /* 0x0000000000267805 */ /* 0x000fcc000001ff00 */
[----:B------:R1:W5:Y:S01]  /*0ab0*/  @!P0 LDG.E.64 R38, desc[UR12][R24.64] ;  /* 0x0000000c18268981 */ /* 0x000362000c1e1b00 */
[----:B------:R-:W-:-:S13]  /*0ac0*/  R2UR UR15, R14 ;  /* 0x000000000e0f72ca */ /* 0x000fda00000e0000 */
        /* <DEDUP_REMOVED lines=8> */
[----:B------:R-:W-:Y:S01]  /*0b50*/  UISETP.NE.AND UP1, UPT, UR8, URZ, UPT ;  /* 0x000000ff0800728c */ /* 0x000fe2000bf25270 */
[----:B------:R-:W-:Y:S01]  /*0b60*/  UMOV UR14, 0x3f800000 ;  /* 0x3f800000000e7882 */ /* 0x000fe20000000000 */
[----:B0-----:R-:W-:-:S13]  /*0b70*/  @P0 R2UR UR5, R0 ;  /* 0x00000000000502ca */ /* 0x001fda00000e0000 */
[----:B------:R-:W-:Y:S01]  /*0b80*/  @UP0 UMOV UR14, UR5 ;  /* 0x00000005000e0c82 */ /* 0x000fe20008000000 */
[----:B-1----:R-:W-:Y:S05]  /*0b90*/  BRA.U UP1, `(.L_x_971) ;  /* 0x0000000101e47547 */ /* 0x002fea000b800000 */
[----:B-----5:R-:W-:Y:S01]  /*0ba0*/  FADD.FTZ R15, R38, -UR15 ;  /* 0x8000000f260f7e21 */ /* 0x020fe20008010000 */
[-C--:B------:R-:W-:Y:S01]  /*0bb0*/  FMUL.FTZ R14, R2, R12.reuse ;  /* 0x0000000c020e7220 */ /* 0x080fe20000410000 */
[----:B------:R-:W-:Y:S01]  /*0bc0*/  FADD.FTZ R0, R39, -UR15 ;  /* 0x8000000f27007e21 */ /* 0x000fe20008010000 */
[----:B------:R-:W-:Y:S01]  /*0bd0*/  FMUL.FTZ R17, R3, R13 ;  /* 0x0000000d03117220 */ /* 0x000fe20000410000 */
[----:B------:R-:W-:Y:S01]  /*0be0*/  FMUL.FTZ R15, R15, UR14 ;  /* 0x0000000e0f0f7c20 */ /* 0x000fe20008410000 */
[----:B------:R-:W-:Y:S01]  /*0bf0*/  FADD.FTZ R16, RZ, R14 ;  /* 0x0000000eff107221 */ /* 0x000fe20000010000 */
[----:B------:R-:W-:Y:S01]  /*0c00*/  FMUL.FTZ R0, R0, UR14 ;  /* 0x0000000e00007c20 */ /* 0x000fe20008410000 */
[----:B------:R-:W-:Y:S01]  /*0c10*/  FMUL.FTZ R21, R6, R12 ;  /* 0x0000000c06157220 */ /* 0x000fe20000410000 */
[----:B------:R-:W-:Y:S01]  /*0c20*/  FFMA.FTZ R19, R15, R14, RZ ;  /* 0x0000000e0f137223 */ /* 0x000fe200000100ff */
[----:B------:R-:W-:Y:S01]  /*0c30*/  FADD.FTZ R14, R36, -UR15 ;  /* 0x8000000f240e7e21 */ /* 0x000fe20008010000 */
[----:B------:R-:W-:Y:S01]  /*0c40*/  FADD.FTZ R16, R17, R16 ;  /* 0x0000001011107221 */ /* 0x000fe20000010000 */
[----:B------:R-:W-:Y:S01]  /*0c50*/  FADD.FTZ R20, R34, -UR15 ;  /* 0x8000000f22147e21 */ /* 0x000fe20008010000 */
[----:B------:R-:W-:Y:S01]  /*0c60*/  FFMA.FTZ R19, R0, R17, R19 ;  /* 0x0000001100137223 */ /* 0x000fe20000010013 */
[----:B------:R-:W-:Y:S01]  /*0c70*/  FMUL.FTZ R18, R14, UR14 ;  /* 0x0000000e0e127c20 */ /* 0x000fe20008410000 */
[----:B------:R-:W-:Y:S01]  /*0c80*/  FADD.FTZ R14, R37, -UR15 ;  /* 0x8000000f250e7e21 */ /* 0x000fe20008010000 */
[----:B------:R-:W-:Y:S01]  /*0c90*/  FFMA.FTZ R17, R2, R15, RZ ;  /* 0x0000000f02117223 */ /* 0x000fe200000100ff */
[----:B------:R-:W-:Y:S01]  /*0ca0*/  FADD.FTZ R16, R16, R21 ;  /* 0x0000001510107221 */ /* 0x000fe20000010000 */
[----:B------:R-:W-:Y:S01]  /*0cb0*/  FMUL.FTZ R15, R7, R13 ;  /* 0x0000000d070f7220 */ /* 0x000fe20000410000 */
[----:B------:R-:W-:Y:S01]  /*0cc0*/  FFMA.FTZ R19, R18, R21, R19 ;  /* 0x0000001512137223 */ /* 0x000fe20000010013 */
[----:B------:R-:W-:Y:S01]  /*0cd0*/  FMUL.FTZ R14, R14, UR14 ;  /* 0x0000000e0e0e7c20 */ /* 0x000fe20008410000 */
[----:B------:R-:W-:Y:S01]  /*0ce0*/  FFMA.FTZ R17, R6, R18, R17 ;  /* 0x0000001206117223 */ /* 0x000fe20000010011 */
[----:B------:R-:W-:Y:S01]  /*0cf0*/  FADD.FTZ R18, R15, R16 ;  /* 0x000000100f127221 */ /* 0x000fe20000010000 */
[----:B------:R-:W-:Y:S01]  /*0d00*/  FMUL.FTZ R21, R8, R12 ;  /* 0x0000000c08157220 */ /* 0x000fe20000410000 */
[----:B------:R-:W-:Y:S01]  /*0d10*/  FFMA.FTZ R19, R14, R15, R19 ;  /* 0x0000000f0e137223 */ /* 0x000fe20000010013 */
[----:B------:R-:W-:Y:S01]  /*0d20*/  FMUL.FTZ R16, R20, UR14 ;  /* 0x0000000e14107c20 */ /* 0x000fe20008410000 */
[----:B------:R-:W-:Y:S01]  /*0d30*/  FADD.FTZ R15, R35, -UR15 ;  /* 0x8000000f230f7e21 */ /* 0x000fe20008010000 */
[----:B------:R-:W-:Y:S01]  /*0d40*/  FADD.FTZ R20, R18, R21 ;  /* 0x0000001512147221 */ /* 0x000fe20000010000 */
[----:B------:R-:W-:Y:S01]  /*0d50*/  FFMA.FTZ R0, R3, R0, RZ ;  /* 0x0000000003007223 */ /* 0x000fe200000100ff */
[----:B------:R-:W-:Y:S01]  /*0d60*/  FFMA.FTZ R21, R16, R21, R19 ;  /* 0x0000001510157223 */ /* 0x000fe20000010013 */
[----:B------:R-:W-:Y:S01]  /*0d70*/  FMUL.FTZ R19, R9, R13 ;  /* 0x0000000d09137220 */ /* 0x000fe20000410000 */
[----:B------:R-:W-:Y:S01]  /*0d80*/  FMUL.FTZ R18, R15, UR14 ;  /* 0x0000000e0f127c20 */ /* 0x000fe20008410000 */
[----:B------:R-:W-:Y:S01]  /*0d90*/  FADD.FTZ R15, R32, -UR15 ;  /* 0x8000000f200f7e21 */ /* 0x000fe20008010000 */
[----:B------:R-:W-:Y:S01]  /*0da0*/  FFMA.FTZ R0, R7, R14, R0 ;  /* 0x0000000e07007223 */ /* 0x000fe20000010000 */
[----:B------:R-:W-:Y:S01]  /*0db0*/  FADD.FTZ R20, R19, R20 ;  /* 0x0000001413147221 */ /* 0x000fe20000010000 */
[----:B------:R-:W-:Y:S01]  /*0dc0*/  FFMA.FTZ R14, R18, R19, R21 ;  /* 0x00000013120e7223 */ /* 0x000fe20000010015 */
[----:B------:R-:W-:Y:S01]  /*0dd0*/  FMUL.FTZ R19, R10, R12 ;  /* 0x0000000c0a137220 */ /* 0x000fe20000410000 */
[----:B------:R-:W-:Y:S01]  /*0de0*/  FMUL.FTZ R15, R15, UR14 ;  /* 0x0000000e0f0f7c20 */ /* 0x000fe20008410000 */
[----:B------:R-:W-:Y:S01]  /*0df0*/  FFMA.FTZ R17, R8, R16, R17 ;  /* 0x0000001008117223 */ /* 0x000fe20000010011 */
[----:B------:R-:W-:Y:S01]  /*0e00*/  FADD.FTZ R16, RZ, R3 ;  /* 0x00000003ff107221 */ /* 0x000fe20000010000 */
[----:B------:R-:W-:Y:S01]  /*0e10*/  FADD.FTZ R20, R20, R19 ;  /* 0x0000001314147221 */ /* 0x000fe20000010000 */
[----:B------:R-:W-:Y:S01]  /*0e20*/  FFMA.FTZ R23, R15, R19, R14 ;  /* 0x000000130f177223 */ /* 0x000fe2000001000e */
[----:B------:R-:W-:Y:S01]  /*0e30*/  FADD.FTZ R19, RZ, R2 ;  /* 0x00000002ff137221 */ /* 0x000fe20000010000 */
[----:B------:R-:W-:Y:S01]  /*0e40*/  FMUL.FTZ R21, R11, R13 ;  /* 0x0000000d0b157220 */ /* 0x000fe20000410000 */
[----:B------:R-:W-:Y:S01]  /*0e50*/  FADD.FTZ R14, R33, -UR15 ;  /* 0x8000000f210e7e21 */ /* 0x000fe20008010000 */
[----:B------:R-:W-:Y:S01]  /*0e60*/  FADD.FTZ R16, R7, R16 ;  /* 0x0000001007107221 */ /* 0x000fe20000010000 */
[----:B------:R-:W-:Y:S01]  /*0e70*/  FADD.FTZ R19, R6, R19 ;  /* 0x0000001306137221 */ /* 0x000fe20000010000 */
[----:B------:R-:W-:Y:S01]  /*0e80*/  FADD.FTZ R24, R21, R20 ;  /* 0x0000001415187221 */ /* 0x000fe20000010000 */
[C---:B------:R-:W-:Y:S01]  /*0e90*/  FFMA.FTZ R0, R9.reuse, R18, R0 ;  /* 0x0000001209007223 */ /* 0x040fe20000010000 */
[----:B------:R-:W-:Y:S01]  /*0ea0*/  FMUL.FTZ R14, R14, UR14 ;  /* 0x0000000e0e0e7c20 */ /* 0x000fe20008410000 */
[----:B------:R-:W-:Y:S01]  /*0eb0*/  FADD.FTZ R19, R8, R19 ;  /* 0x0000001308137221 */ /* 0x000fe20000010000 */
[----:B------:R-:W-:Y:S01]  /*0ec0*/  FADD.FTZ R20, R9, R16 ;  /* 0x0000001009147221 */ /* 0x000fe20000010000 */
[----:B------:R-:W-:Y:S01]  /*0ed0*/  FFMA.FTZ R16, R10, R15, R17 ;  /* 0x0000000f0a107223 */ /* 0x000fe20000010011 */
[----:B------:R-:W-:Y:S01]  /*0ee0*/  FFMA.FTZ R22, R14, R21, R23 ;  /* 0x000000150e167223 */ /* 0x000fe20000010017 */
[----:B------:R-:W-:Y:S01]  /*0ef0*/  FADD.FTZ R18, R10, R19 ;  /* 0x000000130a127221 */ /* 0x000fe20000010000 */
[C---:B------:R-:W-:Y:S01]  /*0f00*/  FFMA.FTZ R17, R11.reuse, R14, R0 ;  /* 0x0000000e0b117223 */ /* 0x040fe20000010000 */
[----:B------:R-:W-:Y:S01]  /*0f10*/  FADD.FTZ R19, R11, R20 ;  /* 0x000000140b137221 */ /* 0x000fe20000010000 */
[----:B------:R-:W-:Y:S06]  /*0f20*/  BRA `(.L_x_972) ;  /* 0x0000000800007947 */ /* 0x000fec0003800000 */
.L_x_971:
        /* <DEDUP_REMOVED lines=15> */
[----:B------:R-:W-:Y:S01]  /*1020*/  FMUL.FTZ R45, R16, -1.4426950216293334961 ;  /* 0xbfb8aa3b102d7820 */ /* 0x000fe20000410000 */
        /* <DEDUP_REMOVED lines=11> */
[----:B0-----:R-:W-:-:S04]  /*10e0*/  FADD.FTZ R22, -R19, 1 ;  /* 0x3f80000013167421 */ /* 0x001fc80000010100 */
[----:B------:R-:W-:-:S03]  /*10f0*/  FFMA.FTZ R21, R21, R22, 1 ;  /* 0x3f80000015157423 */ /* 0x000fc60000010016 */
[----:B------:R1:W0:Y:S02]  /*1100*/  MUFU.RCP R22, R25 ;  /* 0x0000001900167308 */ /* 0x0002240000001000 */
[----:B-1----:R-:W-:-:S04]  /*1110*/  FADD.FTZ R25, -R24, 1 ;  /* 0x3f80000018197421 */ /* 0x002fc80000010100 */
[----:B------:R-:W-:Y:S01]  /*1120*/  FFMA.FTZ R26, R18, R25, 1 ;  /* 0x3f800000121a7423 */ /* 0x000fe20000010019 */
[----:B------:R-:W-:Y:S01]  /*1130*/  FMUL.FTZ R18, R2, R19 ;  /* 0x0000001302127220 */ /* 0x000fe20000410000 */
[----:B------:R-:W-:-:S03]  /*1140*/  FMUL.FTZ R19, R3, R24 ;  /* 0x0000001803137220 */ /* 0x000fc60000410000 */
[----:B------:R-:W-:Y:S01]  /*1150*/  FMUL.FTZ R18, R18, R21 ;  /* 0x0000001512127220 */ /* 0x000fe20000410000 */
[----:B------:R-:W-:Y:S01]  /*1160*/  FMUL.FTZ R21, R19, R26 ;  /* 0x0000001a13157220 */ /* 0x000fe20000410000 */
[----:B--2---:R-:W-:Y:S01]  /*1170*/  FADD.FTZ R19, -R17, 1 ;  /* 0x3f80000011137421 */ /* 0x004fe20000010100 */
[----:B------:R-:W-:Y:S01]  /*1180*/  FMUL.FTZ R17, R6, R17 ;  /* 0x0000001106117220 */ /* 0x000fe20000410000 */
[----:B0-----:R-:W-:Y:S02]  /*1190*/  FMUL.FTZ R25, R7, R22 ;  /* 0x0000001607197220 */ /* 0x001fe40000410000 */
[----:B------:R-:W-:Y:S01]  /*11a0*/  FFMA.FTZ R14, R14, R19, 1 ;  /* 0x3f8000000e0e7423 */ /* 0x000fe20000010013 */
[----:B------:R-:W-:-:S03]  /*11b0*/  FADD.FTZ R19, -R22, 1 ;  /* 0x3f80000016137421 */ /* 0x000fc60000010100 */
[----:B------:R-:W-:Y:S01]  /*11c0*/  FMUL.FTZ R22, R17, R14 ;  /* 0x0000000e11167220 */ /* 0x000fe20000410000 */
[----:B------:R-:W-:Y:S01]  /*11d0*/  FMUL.FTZ R14, R12, R18 ;  /* 0x000000120c0e7220 */ /* 0x000fe20000410000 */
[----:B------:R-:W-:Y:S01]  /*11e0*/  FADD.FTZ R17, R34, -UR15 ;  /* 0x8000000f22117e21 */ /* 0x000fe20008010000 */
[----:B------:R-:W-:Y:S01]  /*11f0*/  FFMA.FTZ R16, R16, R19, 1 ;  /* 0x3f80000010107423 */ /* 0x000fe20000010013 */
[----:B------:R-:W-:Y:S01]  /*1200*/  FMUL.FTZ R19, R13, R21 ;  /* 0x000000150d137220 */ /* 0x000fe20000410000 */
[----:B------:R-:W-:Y:S01]  /*1210*/  FFMA.FTZ R45, R15, R14, RZ ;  /* 0x0000000e0f2d7223 */ /* 0x000fe200000100ff */
[----:B------:R-:W-:Y:S01]  /*1220*/  FADD.FTZ R14, RZ, R14 ;  /* 0x0000000eff0e7221 */ /* 0x000fe20000010000 */
[----:B------:R-:W-:Y:S01]  /*1230*/  FMUL.FTZ R17, R17, UR14 ;  /* 0x0000000e11117c20 */ /* 0x000fe20008410000 */
[----:B------:R-:W-:Y:S01]  /*1240*/  FMUL.FTZ R25, R25, R16 ;  /* 0x0000001019197220 */ /* 0x000fe20000410000 */
        /* <DEDUP_REMOVED lines=8> */
[----:B------:R-:W-:Y:S01]  /*12d0*/  FADD.FTZ R16, R35, -UR15 ;  /* 0x8000000f23107e21 */ /* 0x000fe20008010000 */
[----:B------:R-:W-:Y:S02]  /*12e0*/  FMUL.FTZ R22, R12, R22 ;  /* 0x000000160c167220 */ /* 0x000fe40000410000 */
[----:B------:R-:W0:Y:S01]  /*12f0*/  MUFU.EX2 R24, R24 ;  /* 0x0000001800187308 */ /* 0x000e220000000800 */
[----:B------:R-:W-:Y:S01]  /*1300*/  FMUL.FTZ R16, R16, UR14 ;  /* 0x0000000e10107c20 */ /* 0x000fe20008410000 */
[----:B------:R-:W-:Y:S01]  /*1310*/  FFMA.FTZ R26, R23, R22, R45 ;  /* 0x00000016171a7223 */ /* 0x000fe2000001002d */
[----:B------:R-:W-:Y:S02]  /*1320*/  FADD.FTZ R19, R19, R22 ;  /* 0x0000001613137221 */ /* 0x000fe40000010000 */
[----:B------:R-:W-:Y:S01]  /*1330*/  FFMA.FTZ R22, R13, R16, R5 ;  /* 0x000000100d167223 */ /* 0x000fe20000010005 */
[----:B0-----:R-:W-:-:S06]  /*1340*/  FADD.FTZ R27, R24, 1 ;  /* 0x3f800000181b7421 */ /* 0x001fcc0000010000 */
[----:B------:R-:W0:Y:S02]  /*1350*/  MUFU.RCP R27, R27 ;  /* 0x0000001b001b7308 */ /* 0x000e240000001000 */
[----:B0-----:R-:W-:-:S04]  /*1360*/  FADD.FTZ R23, -R27, 1 ;  /* 0x3f8000001b177421 */ /* 0x001fc80000010100 */
[----:B------:R-:W-:Y:S01]  /*1370*/  FFMA.FTZ R23, R14, R23, 1 ;  /* 0x3f8000000e177423 */ /* 0x000fe20000010017 */
[----:B------:R-:W-:Y:S01]  /*1380*/  FMUL.FTZ R14, R8, R27 ;  /* 0x0000001b080e7220 */ /* 0x000fe20000410000 */
[----:B------:R-:W-:-:S03]  /*1390*/  FMUL.FTZ R27, R22, -1.4426950216293334961 ;  /* 0xbfb8aa3b161b7820 */ /* 0x000fc60000410000 */
[----:B------:R-:W-:Y:S01]  /*13a0*/  FMUL.FTZ R14, R14, R23 ;  /* 0x000000170e0e7220 */ /* 0x000fe20000410000 */
[----:B------:R-:W-:Y:S01]  /*13b0*/  FFMA.FTZ R23, R0, R21, RZ ;  /* 0x0000001500177223 */ /* 0x000fe200000100ff */
[----:B------:R-:W-:Y:S01]  /*13c0*/  FADD.FTZ R0, RZ, R21 ;  /* 0x00000015ff007221 */ /* 0x000fe20000010000 */
[----:B------:R-:W0:Y:S01]  /*13d0*/  MUFU.EX2 R27, R27 ;  /* 0x0000001b001b7308 */ /* 0x000e220000000800 */
[----:B------:R-:W-:Y:S01]  /*13e0*/  FADD.FTZ R15, R15, R14 ;  /* 0x0000000e0f0f7221 */ /* 0x000fe20000010000 */
[-C--:B------:R-:W-:Y:S01]  /*13f0*/  FFMA.FTZ R21, R20, R25.reuse, R23 ;  /* 0x0000001914157223 */ /* 0x080fe20000010017 */
[----:B------:R-:W-:Y:S01]  /*1400*/  FADD.FTZ R0, R0, R25 ;  /* 0x0000001900007221 */ /* 0x000fe20000010000 */
[----:B------:R-:W-:Y:S01]  /*1410*/  FMUL.FTZ R25, R13, R25 ;  /* 0x000000190d197220 */ /* 0x000fe20000410000 */
[----:B------:R-:W-:-:S03]  /*1420*/  FFMA.FTZ R18, R17, R14, R18 ;  /* 0x0000000e11127223 */ /* 0x000fc60000010012 */
[----:B------:R-:W-:Y:S01]  /*1430*/  FFMA.FTZ R20, R20, R25, R26 ;  /* 0x0000001914147223 */ /* 0x000fe2000001001a */
[----:B------:R-:W-:Y:S01]  /*1440*/  FADD.FTZ R19, R25, R19 ;  /* 0x0000001319137221 */ /* 0x000fe20000010000 */
[----:B0-----:R-:W-:Y:S01]  /*1450*/  FADD.FTZ R24, R27, 1 ;  /* 0x3f8000001b187421 */ /* 0x001fe20000010000 */
[----:B------:R-:W-:Y:S01]  /*1460*/  FMUL.FTZ R27, R12, R14 ;  /* 0x0000000e0c1b7220 */ /* 0x000fe20000410000 */
[----:B------:R-:W-:-:S03]  /*1470*/  FADD.FTZ R14, R33, -UR15 ;  /* 0x8000000f210e7e21 */ /* 0x000fc60008010000 */
[----:B------:R-:W-:Y:S01]  /*1480*/  FFMA.FTZ R17, R17, R27, R20 ;  /* 0x0000001b11117223 */ /* 0x000fe20000010014 */
[----:B------:R-:W0:Y:S01]  /*1490*/  MUFU.RCP R24, R24 ;  /* 0x0000001800187308 */ /* 0x000e220000001000 */
[----:B------:R-:W-:Y:S01]  /*14a0*/  FMUL.FTZ R14, R14, UR14 ;  /* 0x0000000e0e0e7c20 */ /* 0x000fe20008410000 */
[----:B------:R-:W-:Y:S01]  /*14b0*/  FADD.FTZ R19, R19, R27 ;  /* 0x0000001b13137221 */ /* 0x000fe20000010000 */
[----:B0-----:R-:W-:-:S04]  /*14c0*/  FADD.FTZ R23, -R24, 1 ;  /* 0x3f80000018177421 */ /* 0x001fc80000010100 */
[----:B------:R-:W-:Y:S01]  /*14d0*/  FFMA.FTZ R23, R22, R23, 1 ;  /* 0x3f80000016177423 */ /* 0x000fe20000010017 */
[----:B------:R-:W-:-:S04]  /*14e0*/  FMUL.FTZ R22, R9, R24 ;  /* 0x0000001809167220 */ /* 0x000fc80000410000 */
[----:B------:R-:W-:Y:S01]  /*14f0*/  FMUL.FTZ R22, R22, R23 ;  /* 0x0000001716167220 */ /* 0x000fe20000410000 */
[----:B------:R-:W-:-:S03]  /*1500*/  FADD.FTZ R23, R32, -UR15 ;  /* 0x8000000f20177e21 */ /* 0x000fc60008010000 */
[----:B------:R-:W-:Y:S01]  /*1510*/  FADD.FTZ R0, R0, R22 ;  /* 0x0000001600007221 */ /* 0x000fe20000010000 */
[----:B------:R-:W-:Y:S01]  /*1520*/  FMUL.FTZ R23, R23, UR14 ;  /* 0x0000000e17177c20 */ /* 0x000fe20008410000 */
[-C--:B------:R-:W-:Y:S01]  /*1530*/  FFMA.FTZ R21, R16, R22.reuse, R21 ;  /* 0x0000001610157223 */ /* 0x080fe20000010015 */
[----:B------:R-:W-:Y:S02]  /*1540*/  FMUL.FTZ R22, R13, R22 ;  /* 0x000000160d167220 */ /* 0x000fe40000410000 */
[----:B------:R-:W-:Y:S02]  /*1550*/  FFMA.FTZ R24, R12, R23, R4 ;  /* 0x000000170c187223 */ /* 0x000fe40000010004 */
[----:B------:R-:W-:Y:S01]  /*1560*/  FFMA.FTZ R16, R16, R22, R17 ;  /* 0x0000001610107223 */ /* 0x000fe20000010011 */
[----:B------:R-:W-:Y:S01]  /*1570*/  FADD.FTZ R19, R22, R19 ;  /* 0x0000001316137221 */ /* 0x000fe20000010000 */
[----:B------:R-:W-:-:S06]  /*1580*/  FMUL.FTZ R26, R24, -1.4426950216293334961 ;  /* 0xbfb8aa3b181a7820 */ /* 0x000fcc0000410000 */
[----:B------:R-:W0:Y:S02]  /*1590*/  MUFU.EX2 R26, R26 ;  /* 0x0000001a001a7308 */ /* 0x000e240000000800 */
[----:B0-----:R-:W-:-:S06]  /*15a0*/  FADD.FTZ R25, R26, 1 ;  /* 0x3f8000001a197421 */ /* 0x001fcc0000010000 */
[----:B------:R-:W0:Y:S02]  /*15b0*/  MUFU.RCP R25, R25 ;  /* 0x0000001900197308 */ /* 0x000e240000001000 */
[----:B0-----:R-:W-:Y:S01]  /*15c0*/  FADD.FTZ R45, -R25, 1 ;  /* 0x3f800000192d7421 */ /* 0x001fe20000010100 */
[----:B------:R-:W-:-:S03]  /*15d0*/  FMUL.FTZ R20, R10, R25 ;  /* 0x000000190a147220 */ /* 0x000fc60000410000 */
[----:B------:R-:W-:Y:S01]  /*15e0*/  FFMA.FTZ R45, R24, R45, 1 ;  /* 0x3f800000182d7423 */ /* 0x000fe2000001002d */
[----:B------:R-:W-:-:S03]  /*15f0*/  FFMA.FTZ R24, R13, R14, R5 ;  /* 0x0000000e0d187223 */ /* 0x000fc60000010005 */
[----:B------:R-:W-:Y:S01]  /*1600*/  FMUL.FTZ R20, R20, R45 ;  /* 0x0000002d14147220 */ /* 0x000fe20000410000 */
[----:B------:R-:W-:-:S03]  /*1610*/  FMUL.FTZ R27, R24, -1.4426950216293334961 ;  /* 0xbfb8aa3b181b7820 */ /* 0x000fc60000410000 */
[----:B------:R-:W-:-:S03]  /*1620*/  FMUL.FTZ R22, R12, R20 ;  /* 0x000000140c167220 */ /* 0x000fc60000410000 */
[----:B------:R-:W0:Y:S02]  /*1630*/  MUFU.EX2 R27, R27 ;  /* 0x0000001b001b7308 */ /* 0x000e240000000800 */
[----:B0-----:R-:W-:Y:S01]  /*1640*/  FADD.FTZ R26, R27, 1 ;  /* 0x3f8000001b1a7421 */ /* 0x001fe20000010000 */
[C---:B------:R-:W-:Y:S01]  /*1650*/  FFMA.FTZ R27, R23.reuse, R22, R16 ;  /* 0x00000016171b7223 */ /* 0x040fe20000010010 */
[----:B------:R-:W-:Y:S01]  /*1660*/  FFMA.FTZ R16, R23, R20, R18 ;  /* 0x0000001417107223 */ /* 0x000fe20000010012 */
[----:B------:R-:W-:-:S03]  /*1670*/  FADD.FTZ R18, R15, R20 ;  /* 0x000000140f127221 */ /* 0x000fc60000010000 */
[----:B------:R-:W0:Y:S02]  /*1680*/  MUFU.RCP R26, R26 ;  /* 0x0000001a001a7308 */ /* 0x000e240000001000 */
[----:B0-----:R-:W-:Y:S01]  /*1690*/  FADD.FTZ R17, -R26, 1 ;  /* 0x3f8000001a117421 */ /* 0x001fe20000010100 */
[----:B------:R-:W-:-:S03]  /*16a0*/  FMUL.FTZ R25, R11, R26 ;  /* 0x0000001a0b197220 */ /* 0x000fc60000410000 */
[----:B------:R-:W-:-:S04]  /*16b0*/  FFMA.FTZ R24, R24, R17, 1 ;  /* 0x3f80000018187423 */ /* 0x000fc80000010011 */
[----:B------:R-:W-:Y:S01]  /*16c0*/  FMUL.FTZ R25, R25, R24 ;  /* 0x0000001819197220 */ /* 0x000fe20000410000 */
[----:B------:R-:W-:-:S03]  /*16d0*/  FADD.FTZ R24, R19, R22 ;  /* 0x0000001613187221 */ /* 0x000fc60000010000 */
[----:B------:R-:W-:Y:S01]  /*16e0*/  FMUL.FTZ R17, R13, R25 ;  /* 0x000000190d117220 */ /* 0x000fe20000410000 */
[----:B------:R-:W-:-:S03]  /*16f0*/  FADD.FTZ R19, R0, R25 ;  /* 0x0000001900137221 */ /* 0x000fc60000010000 */
[C---:B------:R-:W-:Y:S01]  /*1700*/  FFMA.FTZ R22, R14.reuse, R17, R27 ;  /* 0x000000110e167223 */ /* 0x040fe2000001001b */
[----:B------:R-:W-:Y:S01]  /*1710*/  FADD.FTZ R24, R17, R24 ;  /* 0x0000001811187221 */ /* 0x000fe20000010000 */
[----:B------:R-:W-:-:S07]  /*1720*/  FFMA.FTZ R17, R14, R25, R21 ;  /* 0x000000190e117223 */ /* 0x000fce0000010015 */
.L_x_972:
[----:B------:R-:W0:Y:S01]  /*1730*/  S2R R20, SR_LANEID ;  /* 0x0000000000147919 */ /* 0x000e220000000000 */
[----:B------:R-:W1:Y:S01]  /*1740*/  S2UR UR9, SR_CgaCtaId ;  /* 0x00000000000979c3 */ /* 0x000e620000008800 */
[----:B------:R-:W-:Y:S01]  /*1750*/  UMOV UR8, 0x400 ;  /* 0x0000040000087882 */ /* 0x000fe20000000000 */
[----:B------:R-:W-:Y:S01]  /*1760*/  BSSY.RECONVERGENT B0, `(.L_x_973) ;  /* 0x000002a000007945 */ /* 0x000fe20003800200 */
[----:B------:R-:W2:Y:S01]  /*1770*/  SHFL.DOWN PT, R15, R22, 0x1, 0x1f ;  /* 0x08201f00160f7f89 */ /* 0x000ea200000e0000 */
[----:B------:R-:W-:-:S03]  /*1780*/  UIADD3 UR5, UPT, UPT, UR8, 0xd0, URZ ;  /* 0x000000d008057890 */ /* 0x000fc6000fffe0ff */
[----:B------:R-:W3:Y:S01]  /*1790*/  SHFL.DOWN PT, R21, R24, 0x1, 0x1f ;  /* 0x08201f0018157f89 */ /* 0x000ee200000e0000 */
[----:B------:R-:W4:Y:S01]  /*17a0*/  S2R R45, SR_TID.X ;  /* 0x00000000002d7919 */ /* 0x000f220000002100 */
[----:B-1----:R-:W-:Y:S01]  /*17b0*/  ULEA UR5, UR9, UR5, 0x18 ;  /* 0x0000000509057291 */ /* 0x002fe2000f8ec0ff */
[C---:B0-----:R-:W-:Y:S02]  /*17c0*/  ISETP.GT.AND P0, PT, R20.reuse, 0x1e, PT ;  /* 0x0000001e1400780c */ /* 0x041fe40003f04270 */
[C---:B------:R-:W-:Y:S02]  /*17d0*/  ISETP.GT.AND P2, PT, R20.reuse, 0xf, PT ;  /* 0x0000000f1400780c */ /* 0x040fe40003f44270 */
[----:B------:R-:W-:Y:S02]  /*17e0*/  ISETP.GT.AND P1, PT, R20, 0x17, PT ;  /* 0x000000171400780c */ /* 0x000fe40003f24270 */
[----:B----4-:R-:W-:-:S07]  /*17f0*/  LEA R0, R45, UR5, 0x4 ;  /* 0x000000052d007c11 */ /* 0x010fce000f8e20ff */
[----:B--2---:R-:W-:Y:S01]  /*1800*/  @!P0 FADD.FTZ R22, R15, R22 ;  /* 0x000000160f168221 */ /* 0x004fe20000010000 */
[----:B---3--:R-:W-:Y:S01]  /*1810*/  @!P0 FADD.FTZ R24, R21, R24 ;  /* 0x0000001815188221 */ /* 0x008fe20000010000 */
[----:B------:R-:W-:Y:S01]  /*1820*/  ISETP.GT.AND P0, PT, R20, 0x1d, PT ;  /* 0x0000001d1400780c */ /* 0x000fe20003f04270 */
[----:B------:R-:W-:Y:S01]  /*1830*/  STS.128 [R0], R16 ;  /* 0x0000001000007388 */ /* 0x000fe20000000c00 */
[----:B------:R-:W-:-:S03]  /*1840*/  ISETP.GT.U32.AND P3, PT, R45, 0x4, PT ;  /* 0x000000042d00780c */ /* 0x000fc60003f64070 */
[----:B------:R-:W0:Y:S04]  /*1850*/  SHFL.DOWN PT, R15, R22, 0x2, 0x1f ;  /* 0x08401f00160f7f89 */ /* 0x000e2800000e0000 */
[----:B------:R-:W1:Y:S04]  /*1860*/  SHFL.DOWN PT, R21, R24, 0x2, 0x1f ;  /* 0x08401f0018157f89 */ /* 0x000e6800000e0000 */
[----:B0-----:R-:W-:Y:S01]  /*1870*/  @!P0 FADD.FTZ R22, R22, R15 ;  /* 0x0000000f16168221 */ /* 0x001fe20000010000 */
[----:B-1----:R-:W-:-:S04]  /*1880*/  @!P0 FADD.FTZ R24, R24, R21 ;  /* 0x0000001518188221 */ /* 0x002fc80000010000 */
[----:B------:R-:W0:Y:S01]  /*1890*/  SHFL.DOWN PT, R15, R22, 0x4, 0x1f ;  /* 0x08801f00160f7f89 */ /* 0x000e2200000e0000 */
[----:B------:R-:W-:-:S03]  /*18a0*/  ISETP.GT.AND P0, PT, R20, 0x1b, PT ;  /* 0x0000001b1400780c */ /* 0x000fc60003f04270 */
[----:B------:R-:W1:Y:S10]  /*18b0*/  SHFL.DOWN PT, R21, R24, 0x4, 0x1f ;  /* 0x08801f0018157f89 */ /* 0x000e7400000e0000 */
[----:B0-----:R-:W-:Y:S01]  /*18c0*/  @!P0 FADD.FTZ R22, R22, R15 ;  /* 0x0000000f16168221 */ /* 0x001fe20000010000 */
[----:B-1----:R-:W-:Y:S01]  /*18d0*/  @!P0 FADD.FTZ R24, R24, R21 ;  /* 0x0000001518188221 */ /* 0x002fe20000010000 */
[----:B------:R-:W-:-:S03]  /*18e0*/  ISETP.NE.AND P0, PT, R45, RZ, PT ;  /* 0x000000ff2d00720c */ /* 0x000fc60003f05270 */
[----:B------:R-:W0:Y:S04]  /*18f0*/  SHFL.DOWN PT, R21, R22, 0x8, 0x1f ;  /* 0x09001f0016157f89 */ /* 0x000e2800000e0000 */
        /* <DEDUP_REMOVED lines=16> */
.L_x_974:
[----:B------:R-:W-:Y:S05]  /*1a00*/  BSYNC.RECONVERGENT B0 ;  /* 0x0000000000007941 */ /* 0x000fea0003800200 */
.L_x_973:
[----:B------:R-:W-:Y:S06]  /*1a10*/  BAR.SYNC.DEFER_BLOCKING 0x0 ;  /* 0x0000000000007b1d */ /* 0x000fec0000010000 */
[----:B------:R-:W-:Y:S04]  /*1a20*/  BSSY.RECONVERGENT B0, `(.L_x_975) ;  /* 0x0000033000007945 */ /* 0x000fe80003800200 */
[----:B------:R-:W-:Y:S05]  /*1a30*/  @P0 BRA `(.L_x_976) ;  /* 0x0000000000c40947 */ /* 0x000fea0003800000 */
[----:B------:R-:W-:-:S09]  /*1a40*/  ULEA UR5, UR9, UR8, 0x18 ;  /* 0x0000000809057291 */ /* 0x000fd2000f8ec0ff */
[----:B-1-3--:R-:W1:Y:S02]  /*1a50*/  LDS.128 R20, [UR5+0x20] ;  /* 0x00002005ff147984 */ /* 0x00ae640008000c00 */
[----:B-1----:R-:W-:Y:S01]  /*1a60*/  FADD.FTZ R25, R14, R20 ;  /* 0x000000140e197221 */ /* 0x002fe20000010000 */
[----:B0-----:R-:W-:-:S03]  /*1a70*/  FADD.FTZ R14, R15, R21 ;  /* 0x000000150f0e7221 */ /* 0x001fc60000010000 */
[----:B------:R-:W-:Y:S01]  /*1a80*/  FADD.FTZ R15, R25, R22 ;  /* 0x00000016190f7221 */ /* 0x000fe20000010000 */
[----:B------:R-:W-:Y:S01]  /*1a90*/  FADD.FTZ R14, R14, R23 ;  /* 0x000000170e0e7221 */ /* 0x000fe20000010000 */
[----:B--2---:R-:W0:Y:S04]  /*1aa0*/  LDS.128 R24, [UR5+0x30] ;  /* 0x00003005ff187984 */ /* 0x004e280008000c00 */
        /* <DEDUP_REMOVED lines=34> */
[----:B------:R-:W-:-:S03]  /*1cd0*/  FADD.FTZ R24, R14, R27 ;  /* 0x0000001b0e187221 */ /* 0x000fc60000010000 */
[----:B-1----:R-:W-:Y:S01]  /*1ce0*/  FADD.FTZ R25, R15, R20 ;  /* 0x000000140f197221 */ /* 0x002fe20000010000 */
[----:B------:R-:W-:Y:S01]  /*1cf0*/  FADD.FTZ R24, R24, R21 ;  /* 0x0000001518187221 */ /* 0x000fe20000010000 */
[----:B------:R-:W0:Y:S02]  /*1d00*/  LDS.64 R14, [UR5+0xb0] ;  /* 0x0000b005ff0e7984 */ /* 0x000e240008000a00 */
[----:B------:R-:W-:Y:S01]  /*1d10*/  FADD.FTZ R25, R25, R22 ;  /* 0x0000001619197221 */ /* 0x000fe20000010000 */
[----:B------:R-:W-:-:S03]  /*1d20*/  FADD.FTZ R24, R24, R23 ;  /* 0x0000001718187221 */ /* 0x000fc60000010000 */
[----:B0-----:R-:W-:Y:S01]  /*1d30*/  FADD.FTZ R14, R25, R14 ;  /* 0x0000000e190e7221 */ /* 0x001fe20000010000 */
[----:B------:R-:W-:-:S07]  /*1d40*/  FADD.FTZ R15, R24, R15 ;  /* 0x0000000f180f7221 */ /* 0x000fce0000010000 */
.L_x_976:
[----:B------:R-:W-:Y:S05]  /*1d50*/  BSYNC.RECONVERGENT B0 ;  /* 0x0000000000007941 */ /* 0x000fea0003800200 */
.L_x_975:
        /* <DEDUP_REMOVED lines=14> */
[----:B------:R-:W1:Y:S02]  /*1e40*/  LDS.128 R16, [R0+0xf0] ;  /* 0x0000f00000107984 */ /* 0x000e640000000c00 */
[----:B-1----:R-:W-:Y:S01]  /*1e50*/  FADD.FTZ R25, R21, R16 ;  /* 0x0000001015197221 */ /* 0x002fe20000010000 */
        /* <DEDUP_REMOVED lines=18> */
[----:B------:R1:W2:Y:S02]  /*1f80*/  LDS.128 R16, [R0+0x230] ;  /* 0x0002300000107984 */ /* 0x0002a40000000c00 */
[----:B-1----:R-:W-:Y:S01]  /*1f90*/  IADD3 R0, PT, PT, R0, 0x1e0, RZ ;  /* 0x000001e000007810 */ /* 0x002fe20007ffe0ff */
[----:B--2---:R-:W-:Y:S01]  /*1fa0*/  FADD.FTZ R16, R25, R16 ;  /* 0x0000001019107221 */ /* 0x004fe20000010000 */
[----:B------:R-:W-:Y:S01]  /*1fb0*/  FADD.FTZ R17, R20, R17 ;  /* 0x0000001114117221 */ /* 0x000fe20000010000 */
[----:B------:R-:W-:Y:S01]  /*1fc0*/  FADD.FTZ R18, R21, R18 ;  /* 0x0000001215127221 */ /* 0x000fe20000010000 */
[----:B------:R-:W-:-:S07]  /*1fd0*/  FADD.FTZ R19, R24, R19 ;  /* 0x0000001318137221 */ /* 0x000fce0000010000 */
.L_x_979:
        /* <DEDUP_REMOVED lines=186> */
[----:B------:R-:W-:-:S02]  /*2b80*/  FADD.FTZ R23, R19, R23 ;  /* 0x0000001713177221 */ /* 0x000fc40000010000 */
[----:B------:R-:W1:Y:S02]  /*2b90*/  LDS.128 R16, [R0+0xc30] ;  /* 0x000c300000107984 */ /* 0x000e640000000c00 */
[----:B-1----:R-:W-:Y:S01]  /*2ba0*/  FADD.FTZ R20, R20, R16 ;  /* 0x0000001014147221 */ /* 0x002fe20000010000 */
[----:B------:R-:W-:Y:S01]  /*2bb0*/  FADD.FTZ R21, R21, R17 ;  /* 0x0000001115157221 */ /* 0x000fe20000010000 */
[----:B------:R-:W-:Y:S01]  /*2bc0*/  FADD.FTZ R22, R22, R18 ;  /* 0x0000001216167221 */ /* 0x000fe20000010000 */
[----:B------:R-:W-:Y:S02]  /*2bd0*/  FADD.FTZ R24, R23, R19 ;  /* 0x0000001317187221 */ /* 0x000fe40000010000 */
        /* <DEDUP_REMOVED lines=10> */
[----:B------:R-:W-:Y:S01]  /*2c80*/  FADD.FTZ R19, R24, R23 ;  /* 0x0000001718137221 */ /* 0x000fe20000010000 */
[----:B------:R-:W-:Y:S06]  /*2c90*/  BRA.U UP0, `(.L_x_979) ;  /* 0xfffffff100d07547 */ /* 0x000fec000b83ffff */
.L_x_978:
[----:B------:R-:W-:Y:S05]  /*2ca0*/  BSYNC.RECONVERGENT B0 ;  /* 0x0000000000007941 */ /* 0x000fea0003800200 */
.L_x_977:
[----:B------:R-:W-:Y:S04]  /*2cb0*/  BSSY.RECONVERGENT B0, `(.L_x_980) ;  /* 0x000001d000007945 */ /* 0x000fe80003800200 */
[----:B------:R-:W-:Y:S05]  /*2cc0*/  @P3 BRA `(.L_x_981) ;  /* 0x00000000006c3947 */ /* 0x000fea0003800000 */
[----:B---3--:R-:W3:Y:S01]  /*2cd0*/  LDC.64 R20, c[0x0][0x3f8] ;  /* 0x0000fe00ff147b82 */ /* 0x008ee20000000a00 */
[----:B------:R-:W-:-:S07]  /*2ce0*/  IMAD R41, R41, 0x5, R45 ;  /* 0x0000000529297824 */ /* 0x000fce00078e022d */
[----:B-1----:R-:W1:Y:S01]  /*2cf0*/  LDC.64 R22, c[0x0][0x3d8] ;  /* 0x0000f600ff167b82 */ /* 0x002e620000000a00 */
[----:B---3--:R-:W-:-:S04]  /*2d00*/  LEA.HI R0, P1, R21, R20, RZ, 0x1 ;  /* 0x0000001415007211 */ /* 0x008fc800078308ff */
[C---:B------:R-:W-:Y:S02]  /*2d10*/  SHF.L.U32 R25, R0.reuse, 0x1, RZ ;  /* 0x0000000100197819 */ /* 0x040fe400000006ff */
[----:B------:R-:W-:Y:S01]  /*2d20*/  IADD3.X R27, PT, PT, RZ, R21, RZ, P1, !PT ;  /* 0x00000015ff1b7210 */ /* 0x000fe20000ffe4ff */
[----:B-1----:R-:W-:Y:S01]  /*2d30*/  IMAD.WIDE R22, R41, 0x4, R22 ;  /* 0x0000000429167825 */ /* 0x002fe200078e0216 */
[----:B------:R-:W-:Y:S02]  /*2d40*/  LOP3.LUT R25, R25, 0xfffffffc, RZ, 0xc0, !PT ;  /* 0xfffffffc19197812 */ /* 0x000fe400078ec0ff */
[----:B------:R-:W-:Y:S02]  /*2d50*/  SHF.L.U64.HI R27, R0, 0x1, R27 ;  /* 0x00000001001b7819 */ /* 0x000fe4000001021b */
[----:B--2---:R-:W-:Y:S01]  /*2d60*/  IADD3 R24, P1, PT, R22, R25, RZ ;  /* 0x0000001916187210 */ /* 0x004fe20007f3e0ff */
[----:B------:R-:W-:Y:S03]  /*2d70*/  REDG.E.ADD.F32.FTZ.RN.STRONG.GPU desc[UR12][R22.64], R16 ;  /* 0x00000010160079a6 */ /* 0x000fe6000c12f30c */
[----:B------:R-:W-:-:S02]  /*2d80*/  IADD3.X R25, PT, PT, R23, R27, RZ, P1, !PT ;  /* 0x0000001b17197210 */ /* 0x000fc40000ffe4ff */
[----:B------:R-:W-:-:S03]  /*2d90*/  LEA R27, R21, R21, 0x1 ;  /* 0x00000015151b7211 */ /* 0x000fc600078e08ff */
[----:B------:R1:W-:Y:S02]  /*2da0*/  REDG.E.ADD.F32.FTZ.RN.STRONG.GPU desc[UR12][R24.64], R17 ;  /* 0x00000011180079a6 */ /* 0x0003e4000c12f30c */
[----:B-1----:R-:W-:-:S05]  /*2db0*/  IMAD.WIDE.U32 R16, R20, 0x3, RZ ;  /* 0x0000000314107825 */ /* 0x002fca00078e00ff */
[----:B------:R-:W-:-:S04]  /*2dc0*/  IADD3 R27, PT, PT, R17, R27, RZ ;  /* 0x0000001b111b7210 */ /* 0x000fc80007ffe0ff */
[----:B------:R-:W-:-:S04]  /*2dd0*/  LEA.HI R41, P1, R27, R16, RZ, 0x1 ;  /* 0x000000101b297211 */ /* 0x000fc800078308ff */
[----:B------:R-:W-:Y:S02]  /*2de0*/  IADD3.X R0, PT, PT, RZ, R27, RZ, P1, !PT ;  /* 0x0000001bff007210 */ /* 0x000fe40000ffe4ff */
[----:B------:R-:W-:-:S04]  /*2df0*/  SHF.L.U32 R27, R41, 0x1, RZ ;  /* 0x00000001291b7819 */ /* 0x000fc800000006ff */
[----:B------:R-:W-:Y:S02]  /*2e00*/  LOP3.LUT R27, R27, 0xfffffffc, RZ, 0xc0, !PT ;  /* 0xfffffffc1b1b7812 */ /* 0x000fe400078ec0ff */
[----:B------:R-:W-:Y:S02]  /*2e10*/  LEA R16, P1, R20, R22, 0x2 ;  /* 0x0000001614107211 */ /* 0x000fe400078210ff */
[----:B------:R-:W-:Y:S02]  /*2e20*/  SHF.L.U64.HI R41, R41, 0x1, R0 ;  /* 0x0000000129297819 */ /* 0x000fe40000010200 */
[----:B------:R-:W-:Y:S02]  /*2e30*/  IADD3 R22, P2, PT, R22, R27, RZ ;  /* 0x0000001b16167210 */ /* 0x000fe40007f5e0ff */
[----:B------:R-:W-:Y:S02]  /*2e40*/  LEA.HI.X R17, R20, R23, R21, 0x2, P1 ;  /* 0x0000001714117211 */ /* 0x000fe400008f1415 */
[----:B------:R-:W-:-:S03]  /*2e50*/  IADD3.X R23, PT, PT, R23, R41, RZ, P2, !PT ;  /* 0x0000002917177210 */ /* 0x000fc600017fe4ff */
[----:B------:R4:W-:Y:S04]  /*2e60*/  REDG.E.ADD.F32.FTZ.RN.STRONG.GPU desc[UR12][R16.64], R18 ;  /* 0x00000012100079a6 */ /* 0x0009e8000c12f30c */
[----:B------:R4:W-:Y:S02]  /*2e70*/  REDG.E.ADD.F32.FTZ.RN.STRONG.GPU desc[UR12][R22.64], R19 ;  /* 0x00000013160079a6 */ /* 0x0009e4000c12f30c */
.L_x_981:
[----:B------:R-:W-:Y:S05]  /*2e80*/  BSYNC.RECONVERGENT B0 ;  /* 0x0000000000007941 */ /* 0x000fea0003800200 */
.L_x_980:
[----:B------:R-:W5:Y:S02]  /*2e90*/  LDC R0, c[0x0][0x370] ;  /* 0x0000dc00ff007b82 */ /* 0x000f640000000800 */
[----:B-----5:R-:W-:-:S13]  /*2ea0*/  ISETP.GE.U32.AND P1, PT, R0, 0x2, PT ;  /* 0x000000020000780c */ /* 0x020fda0003f26070 */
[----:B------:R-:W-:Y:S05]  /*2eb0*/  @!P1 BRA `(.L_x_982) ;  /* 0x0000000800ec9947 */ /* 0x000fea0003800000 */
[----:B------:R-:W-:Y:S01]  /*2ec0*/  ULOP3.LUT UR8, UR4, 0x1, URZ, 0xc0, !UPT ;  /* 0x0000000104087892 */ /* 0x000fe2000f8ec0ff */
[----:B----4-:R-:W4:Y:S01]  /*2ed0*/  LDC.64 R18, c[0x0][0x3d0] ;  /* 0x0000f400ff127b82 */ /* 0x010f220000000a00 */
[----:B------:R-:W-:-:S04]  /*2ee0*/  ISETP.GE.U32.AND P2, PT, R0, 0x8, PT ;  /* 0x000000080000780c */ /* 0x000fc80003f46070 */
[----:B------:R-:W-:-:S05]  /*2ef0*/  MOV R17, UR8 ;  /* 0x0000000800117c02 */ /* 0x000fca0008000f00 */
[----:B------:R-:W-:-:S04]  /*2f00*/  IMAD R17, R17, UR11, RZ ;  /* 0x0000000b11117c24 */ /* 0x000fc8000f8e02ff */
[----:B------:R-:W-:-:S05]  /*2f10*/  IMAD R17, R17, R0, RZ ;  /* 0x0000000011117224 */ /* 0x000fca00078e02ff */
[----:B------:R-:W-:-:S05]  /*2f20*/  SHF.L.U32 R17, R17, 0x1, RZ ;  /* 0x0000000111117819 */ /* 0x000fca00000006ff */
[----:B----4-:R-:W-:Y:S01]  /*2f30*/  IMAD.WIDE R18, R17, 0x4, R18 ;  /* 0x0000000411127825 */ /* 0x010fe200078e0212 */
[----:B------:R-:W-:Y:S06]  /*2f40*/  @P0 BRA `(.L_x_983) ;  /* 0x0000000000600947 */ /* 0x000fec0003800000 */
[----:B---3--:R-:W3:Y:S01]  /*2f50*/  S2R R20, SR_CTAID.Y ;  /* 0x0000000000147919 */ /* 0x008ee20000002600 */
[----:B------:R-:W4:Y:S01]  /*2f60*/  LDC.64 R16, c[0x0][0x3c8] ;  /* 0x0000f200ff107b82 */ /* 0x000f220000000a00 */
[----:B------:R-:W-:Y:S02]  /*2f70*/  UIMAD UR9, UR8, UR11, UR6 ;  /* 0x0000000b080972a4 */ /* 0x000fe4000f8e0206 */
[----:B------:R-:W-:-:S04]  /*2f80*/  ULOP3.LUT UP0, UR5, UR4, 0x2, URZ, 0xc0, !UPT ;  /* 0x0000000204057892 */ /* 0x000fc8000f80c0ff */
[----:B------:R-:W-:Y:S01]  /*2f90*/  MOV R23, UR9 ;  /* 0x0000000900177c02 */ /* 0x000fe20008000f00 */
[----:B------:R-:W-:Y:S01]  /*2fa0*/  UIADD3 UR5, UPT, UPT, -UR5, 0x1, URZ ;  /* 0x0000000105057890 */ /* 0x000fe2000fffe1ff */
[----:B------:R-:W-:-:S05]  /*2fb0*/  PLOP3.LUT P1, PT, PT, PT, UP0, 0x80, 0x8 ;  /* 0x000000000008781c */ /* 0x000fca0003f2f008 */
[----:B------:R-:W-:Y:S01]  /*2fc0*/  MOV R25, UR5 ;  /* 0x0000000500197c02 */ /* 0x000fe20008000f00 */
[----:B----4-:R-:W-:Y:S01]  /*2fd0*/  IMAD.WIDE.U32 R16, R23, 0x4, R16 ;  /* 0x0000000417107825 */ /* 0x010fe200078e0010 */
[----:B------:R-:W-:-:S04]  /*2fe0*/  SEL R23, R0, RZ, !P1 ;  /* 0x000000ff00177207 */ /* 0x000fc80004800000 */
[----:B------:R-:W-:Y:S01]  /*2ff0*/  ISETP.NE.AND P1, PT, R23, -0x1, PT ;  /* 0xffffffff1700780c */ /* 0x000fe20003f25270 */
[----:B---3--:R-:W-:-:S04]  /*3000*/  IMAD R21, R43, UR11, R20 ;  /* 0x0000000b2b157c24 */ /* 0x008fc8000f8e0214 */
[----:B------:R-:W-:-:S05]  /*3010*/  IMAD.WIDE.U32 R20, R21, 0x8, R18 ;  /* 0x0000000815147825 */ /* 0x000fca00078e0012 */
[----:B------:R4:W-:Y:S01]  /*3020*/  STG.E.64 desc[UR12][R20.64], R14 ;  /* 0x0000000e14007986 */ /* 0x0009e2000c101b0c */
[----:B------:R-:W-:Y:S06]  /*3030*/  MEMBAR.ALL.GPU ;  /* 0x0000000000007992 */ /* 0x000fec000000a000 */
[----:B------:R-:W-:-:S00]  /*3040*/  ERRBAR ;  /* 0x00000000000079ab */ /* 0x000fc00000000000 */
[----:B------:R-:W-:Y:S06]  /*3050*/  CGAERRBAR ;  /* 0x00000000000075ab */ /* 0x000fec0000000000 */
[----:B------:R4:W-:Y:S01]  /*3060*/  REDG.E.ADD.S32.STRONG.GPU desc[UR12][R16.64], R25 ;  /* 0x000000191000798e */ /* 0x0009e2000c12e30c */
[----:B------:R-:W-:Y:S05]  /*3070*/  @!P1 BRA `(.L_x_983) ;  /* 0x0000000000149947 */ /* 0x000fea0003800000 */
.L_x_984:
[----:B----4-:R-:W3:Y:S04]  /*3080*/  LDG.E.STRONG.GPU R20, desc[UR12][R16.64] ;  /* 0x0000000c10147981 */ /* 0x010ee8000c1ef900 */
[----:B---3--:R-:W-:Y:S01]  /*3090*/  CCTL.IVALL ;  /* 0x00000000ff00798f */ /* 0x008fe20002000000 */
[----:B------:R-:W-:Y:S05]  /*30a0*/  YIELD ;  /* 0x0000000000007946 */ /* 0x000fea0003800000 */
[----:B------:R-:W-:-:S13]  /*30b0*/  ISETP.NE.AND P1, PT, R20, R23, PT ;  /* 0x000000171400720c */ /* 0x000fda0003f25270 */
[----:B------:R-:W-:Y:S05]  /*30c0*/  @P1 BRA `(.L_x_984) ;  /* 0xfffffffc00ec1947 */ /* 0x000fea000383ffff */
.L_x_983:
[----:B------:R-:W-:Y:S05]  /*30d0*/  WARPSYNC.ALL ;  /* 0x0000000000007948 */ /* 0x000fea0003800000 */
[----:B------:R-:W-:Y:S01]  /*30e0*/  BAR.SYNC.DEFER_BLOCKING 0x0 ;  /* 0x0000000000007b1d */ /* 0x000fe20000010000 */
[----:B------:R-:W-:-:S05]  /*30f0*/  HFMA2 R26, -RZ, RZ, 0, 0 ;  /* 0x00000000ff1a7431 */ /* 0x000fca00000001ff */
[----:B------:R-:W-:Y:S05]  /*3100*/  @!P2 BRA `(.L_x_985) ;  /* 0x000000040038a947 */ /* 0x000fea0003800000 */
[----:B----4-:R-:W-:Y:S01]  /*3110*/  LOP3.LUT R16, R0, 0x7ffffff8, RZ, 0xc0, !PT ;  /* 0x7ffffff800107812 */ /* 0x010fe200078ec0ff */
[----:B------:R-:W-:-:S06]  /*3120*/  UMOV UR5, URZ ;  /* 0x000000ff00057c82 */ /* 0x000fcc0008000000 */
.L_x_986:
[----:B------:R-:W-:Y:S01]  /*3130*/  ISETP.EQ.OR P4, PT, R43, UR5, P0 ;  /* 0x000000052b007c0c */ /* 0x000fe20008782670 */
[----:B------:R-:W-:-:S06]  /*3140*/  UIADD3 UR8, UPT, UPT, UR5, 0x1, URZ ;  /* 0x0000000105087890 */ /* 0x000fcc000fffe0ff */
[----:B------:R-:W-:-:S06]  /*3150*/  ISETP.EQ.OR P5, PT, R43, UR8, P0 ;  /* 0x000000082b007c0c */ /* 0x000fcc00087a2670 */
[----:B------:R-:W-:-:S05]  /*3160*/  VOTEU.ALL UP0, P4 ;  /* 0x0000000000ff7886 */ /* 0x000fca0002000000 */
[----:B------:R-:W-:Y:S02]  /*3170*/  @!UP0 UIMAD UR8, UR11, UR5, UR6 ;  /* 0x000000050b0882a4 */ /* 0x000fe4000f8e0206 */
[----:B------:R-:W-:-:S04]  /*3180*/  VOTEU.ALL UP0, P5 ;  /* 0x0000000000ff7886 */ /* 0x000fc80002800000 */
[----:B------:R-:W-:Y:S01]  /*3190*/  MOV R23, UR8 ;  /* 0x0000000800177c02 */ /* 0x000fe20008000f00 */
[----:B------:R-:W-:-:S04]  /*31a0*/  @!UP0 UIMAD UR8, UR11, UR5, UR11 ;  /* 0x000000050b0882a4 */ /* 0x000fc8000f8e020b */
[----:B-1----:R-:W-:Y:S01]  /*31b0*/  @!P4 IMAD.WIDE.U32 R22, R23, 0x8, R18 ;  /* 0x000000081716c825 */ /* 0x002fe200078e0012 */
[----:B------:R-:W-:-:S05]  /*31c0*/  @!UP0 UIADD3 UR8, UPT, UPT, UR8, UR6, URZ ;  /* 0x0000000608088290 */ /* 0x000fca000fffe0ff */
[----:B------:R-:W0:Y:S01]  /*31d0*/  @!P4 LDG.E.64 R22, desc[UR12][R22.64] ;  /* 0x0000000c1616c981 */ /* 0x000e22000c1e1b00 */
[----:B------:R-:W-:Y:S01]  /*31e0*/  MOV R21, UR8 ;  /* 0x0000000800157c02 */ /* 0x000fe20008000f00 */
[----:B------:R-:W-:Y:S02]  /*31f0*/  UIADD3 UR8, UPT, UPT, UR5, 0x2, URZ ;  /* 0x0000000205087890 */ /* 0x000fe4000fffe0ff */
[----:B------:R-:W-:Y:S02]  /*3200*/  UIADD3 UR9, UPT, UPT, UR5, 0x3, URZ ;  /* 0x0000000305097890 */ /* 0x000fe4000fffe0ff */
[----:B---3--:R-:W-:Y:S02]  /*3210*/  @!P5 IMAD.WIDE.U32 R20, R21, 0x8, R18 ;  /* 0x000000081514d825 */ /* 0x008fe400078e0012 */
[C---:B------:R-:W-:Y:S02]  /*3220*/  ISETP.EQ.OR P1, PT, R43.reuse, UR8, P0 ;  /* 0x000000082b007c0c */ /* 0x040fe40008722670 */
[----:B------:R-:W-:-:S02]  /*3230*/  ISETP.EQ.OR P2, PT, R43, UR9, P0 ;  /* 0x000000092b007c0c */ /* 0x000fc40008742670 */
[----:B------:R-:W3:Y:S01]  /*3240*/  @!P5 LDG.E.64 R20, desc[UR12][R20.64] ;  /* 0x0000000c1414d981 */ /* 0x000ee2000c1e1b00 */
[----:B------:R-:W-:-:S06]  /*3250*/  UIADD3 UR10, UPT, UPT, UR5, 0x4, URZ ;  /* 0x00000004050a7890 */ /* 0x000fcc000fffe0ff */
[----:B------:R-:W-:Y:S02]  /*3260*/  ISETP.EQ.OR P3, PT, R43, UR10, P0 ;  /* 0x0000000a2b007c0c */ /* 0x000fe40008762670 */
[----:B------:R-:W-:-:S05]  /*3270*/  VOTEU.ALL UP0, P1 ;  /* 0x0000000000ff7886 */ /* 0x000fca0000800000 */
[----:B------:R-:W-:Y:S01]  /*3280*/  @!UP0 UIMAD UR8, UR8, UR11, UR6 ;  /* 0x0000000b080882a4 */ /* 0x000fe2000f8e0206 */
[----:B------:R-:W-:-:S05]  /*3290*/  VOTEU.ALL UP0, P2 ;  /* 0x0000000000ff7886 */ /* 0x000fca0001000000 */
[----:B------:R-:W-:Y:S01]  /*32a0*/  MOV R25, UR8 ;  /* 0x0000000800197c02 */ /* 0x000fe20008000f00 */
[----:B------:R-:W-:Y:S01]  /*32b0*/  @!UP0 UIMAD UR8, UR9, UR11, UR6 ;  /* 0x0000000b090882a4 */ /* 0x000fe2000f8e0206 */
[----:B------:R-:W-:-:S03]  /*32c0*/  VOTEU.ALL UP1, P3 ;  /* 0x0000000000ff7886 */ /* 0x000fc60001820000 */
[----:B--2---:R-:W-:Y:S02]  /*32d0*/  @!P1 IMAD.WIDE.U32 R24, R25, 0x8, R18 ;  /* 0x0000000819189825 */ /* 0x004fe400078e0012 */
[----:B------:R-:W-:-:S04]  /*32e0*/  @!UP1 UIMAD UR9, UR10, UR11, UR6 ;  /* 0x0000000b0a0992a4 */ /* 0x000fc8000f8e0206 */
[----:B------:R-:W2:Y:S01]  /*32f0*/  @!P1 LDG.E.64 R24, desc[UR12][R24.64] ;  /* 0x0000000c18189981 */ /* 0x000ea2000c1e1b00 */
[----:B0-----:R-:W-:Y:S01]  /*3300*/  @!P4 FADD.FTZ R15, R15, R23 ;  /* 0x000000170f0fc221 */ /* 0x001fe20000010000 */
[----:B------:R-:W-:Y:S01]  /*3310*/  MOV R23, UR8 ;  /* 0x0000000800177c02 */ /* 0x000fe20008000f00 */
[----:B------:R-:W-:-:S04]  /*3320*/  @!P4 FADD.FTZ R14, R14, R22 ;  /* 0x000000160e0ec221 */ /* 0x000fc80000010000 */
[----:B------:R-:W-:-:S06]  /*3330*/  @!P2 IMAD.WIDE.U32 R22, R23, 0x8, R18 ;  /* 0x000000081716a825 */ /* 0x000fcc00078e0012 */
[----:B------:R-:W4:Y:S01]  /*3340*/  @!P2 LDG.E.64 R22, desc[UR12][R22.64] ;  /* 0x0000000c1616a981 */ /* 0x000f22000c1e1b00 */
[----:B------:R-:W-:Y:S01]  /*3350*/  UIADD3 UR8, UPT, UPT, UR5, 0x5, URZ ;  /* 0x0000000505087890 */ /* 0x000fe2000fffe0ff */
[----:B------:R-:W-:Y:S01]  /*3360*/  MOV R27, UR9 ;  /* 0x00000009001b7c02 */ /* 0x000fe20008000f00 */
[----:B------:R-:W-:Y:S01]  /*3370*/  UIADD3 UR9, UPT, UPT, UR5, 0x6, URZ ;  /* 0x0000000605097890 */ /* 0x000fe2000fffe0ff */
[----:B---3--:R-:W-:Y:S01]  /*3380*/  @!P5 FADD.FTZ R14, R14, R20 ;  /* 0x000000140e0ed221 */ /* 0x008fe20000010000 */
[----:B------:R-:W-:Y:S02]  /*3390*/  UIADD3 UR10, UPT, UPT, UR5, 0x7, URZ ;  /* 0x00000007050a7890 */ /* 0x000fe4000fffe0ff */
[----:B------:R-:W-:Y:S01]  /*33a0*/  ISETP.EQ.OR P6, PT, R43, UR8, P0 ;  /* 0x000000082b007c0c */ /* 0x000fe200087c2670 */
[----:B------:R-:W-:Y:S01]  /*33b0*/  @!P5 FADD.FTZ R15, R15, R21 ;  /* 0x000000150f0fd221 */ /* 0x000fe20000010000 */
[C---:B------:R-:W-:Y:S02]  /*33c0*/  ISETP.EQ.OR P5, PT, R43.reuse, UR9, P0 ;  /* 0x000000092b007c0c */ /* 0x040fe400087a2670 */
[----:B------:R-:W-:-:S09]  /*33d0*/  ISETP.EQ.OR P4, PT, R43, UR10, P0 ;  /* 0x0000000a2b007c0c */ /* 0x000fd20008782670 */
[----:B------:R-:W-:Y:S02]  /*33e0*/  VOTEU.ALL UP0, P6 ;  /* 0x0000000000ff7886 */ /* 0x000fe40003000000 */
[----:B------:R-:W-:-:S03]  /*33f0*/  VOTEU.ALL UP1, P5 ;  /* 0x0000000000ff7886 */ /* 0x000fc60002820000 */
[----:B------:R-:W-:Y:S01]  /*3400*/  @!UP0 UIMAD UR8, UR8, UR11, UR6 ;  /* 0x0000000b080882a4 */ /* 0x000fe2000f8e0206 */
[----:B------:R-:W-:Y:S01]  /*3410*/  VOTEU.ALL UP2, P4 ;  /* 0x0000000000ff7886 */ /* 0x000fe20002040000 */
[----:B------:R-:W-:Y:S01]  /*3420*/  @!UP1 UIMAD UR9, UR9, UR11, UR6 ;  /* 0x0000000b090992a4 */ /* 0x000fe2000f8e0206 */
[----:B--2---:R-:W-:Y:S01]  /*3430*/  @!P1 FADD.FTZ R15, R15, R25 ;  /* 0x000000190f0f9221 */ /* 0x004fe20000010000 */
[----:B------:R-:W-:Y:S01]  /*3440*/  @!P1 FADD.FTZ R14, R14, R24 ;  /* 0x000000180e0e9221 */ /* 0x000fe20000010000 */
[----:B------:R-:W-:-:S03]  /*3450*/  @!P3 IMAD.WIDE.U32 R26, R27, 0x8, R18 ;  /* 0x000000081b1ab825 */ /* 0x000fc600078e0012 */
[----:B------:R-:W-:-:S03]  /*3460*/  MOV R21, UR9 ;  /* 0x0000000900157c02 */ /* 0x000fc60008000f00 */
[----:B------:R-:W2:Y:S02]  /*3470*/  @!P3 LDG.E.64 R26, desc[UR12][R26.64] ;  /* 0x0000000c1a1ab981 */ /* 0x000ea4000c1e1b00 */
[----:B------:R-:W-:-:S06]  /*3480*/  @!P5 IMAD.WIDE.U32 R20, R21, 0x8, R18 ;  /* 0x000000081514d825 */ /* 0x000fcc00078e0012 */
[----:B------:R-:W3:Y:S01]  /*3490*/  @!P5 LDG.E.64 R20, desc[UR12][R20.64] ;  /* 0x0000000c1414d981 */ /* 0x000ee2000c1e1b00 */
[----:B----4-:R-:W-:Y:S01]  /*34a0*/  @!P2 FADD.FTZ R15, R15, R23 ;  /* 0x000000170f0fa221 */ /* 0x010fe20000010000 */
[----:B------:R-:W-:Y:S01]  /*34b0*/  MOV R23, UR8 ;  /* 0x0000000800177c02 */ /* 0x000fe20008000f00 */
[----:B------:R-:W-:Y:S01]  /*34c0*/  @!UP2 UIMAD UR8, UR10, UR11, UR6 ;  /* 0x0000000b0a08a2a4 */ /* 0x000fe2000f8e0206 */
[----:B------:R-:W-:-:S03]  /*34d0*/  @!P2 FADD.FTZ R14, R14, R22 ;  /* 0x000000160e0ea221 */ /* 0x000fc60000010000 */
[----:B------:R-:W-:Y:S02]  /*34e0*/  @!P6 IMAD.WIDE.U32 R22, R23, 0x8, R18 ;  /* 0x000000081716e825 */ /* 0x000fe400078e0012 */
[----:B------:R-:W-:-:S04]  /*34f0*/  MOV R24, UR8 ;  /* 0x0000000800187c02 */ /* 0x000fc80008000f00 */
[----:B------:R-:W4:Y:S01]  /*3500*/  @!P6 LDG.E.64 R22, desc[UR12][R22.64] ;  /* 0x0000000c1616e981 */ /* 0x000f22000c1e1b00 */
[----:B------:R-:W-:-:S06]  /*3510*/  @!P4 IMAD.WIDE.U32 R24, R24, 0x8, R18 ;  /* 0x000000081818c825 */ /* 0x000fcc00078e0012 */
[----:B------:R-:W5:Y:S01]  /*3520*/  @!P4 LDG.E.64 R24, desc[UR12][R24.64] ;  /* 0x0000000c1818c981 */ /* 0x000f62000c1e1b00 */
[----:B------:R-:W-:-:S06]  /*3530*/  UIADD3 UR5, UPT, UPT, UR5, 0x8, URZ ;  /* 0x0000000805057890 */ /* 0x000fcc000fffe0ff */
[----:B------:R-:W-:Y:S01]  /*3540*/  ISETP.NE.AND P1, PT, R16, UR5, PT ;  /* 0x0000000510007c0c */ /* 0x000fe2000bf25270 */
[----:B--2---:R-:W-:Y:S01]  /*3550*/  @!P3 FADD.FTZ R14, R14, R26 ;  /* 0x0000001a0e0eb221 */ /* 0x004fe20000010000 */
[----:B------:R-:W-:-:S03]  /*3560*/  @!P3 FADD.FTZ R15, R15, R27 ;  /* 0x0000001b0f0fb221 */ /* 0x000fc60000010000 */
[----:B----4-:R-:W-:Y:S01]  /*3570*/  @!P6 FADD.FTZ R14, R14, R22 ;  /* 0x000000160e0ee221 */ /* 0x010fe20000010000 */
[----:B------:R-:W-:-:S03]  /*3580*/  @!P6 FADD.FTZ R15, R15, R23 ;  /* 0x000000170f0fe221 */ /* 0x000fc60000010000 */
[----:B---3--:R-:W-:Y:S01]  /*3590*/  @!P5 FADD.FTZ R14, R14, R20 ;  /* 0x000000140e0ed221 */ /* 0x008fe20000010000 */
[----:B------:R-:W-:-:S03]  /*35a0*/  @!P5 FADD.FTZ R15, R15, R21 ;  /* 0x000000150f0fd221 */ /* 0x000fc60000010000 */
[----:B-----5:R-:W-:Y:S01]  /*35b0*/  @!P4 FADD.FTZ R14, R14, R24 ;  /* 0x000000180e0ec221 */ /* 0x020fe20000010000 */
[----:B------:R-:W-:Y:S01]  /*35c0*/  @!P4 FADD.FTZ R15, R15, R25 ;  /* 0x000000190f0fc221 */ /* 0x000fe20000010000 */
[----:B------:R-:W-:Y:S06]  /*35d0*/  @P1 BRA `(.L_x_986) ;  /* 0xfffffff800d41947 */ /* 0x000fec000383ffff */
[----:B------:R-:W-:-:S07]  /*35e0*/  MOV R26, R16 ;  /* 0x00000010001a7202 */ /* 0x000fce0000000f00 */
.L_x_985:
[----:B----4-:R-:W-:-:S13]  /*35f0*/  LOP3.LUT P1, R16, R0, 0x7, RZ, 0xc0, !PT ;  /* 0x0000000700107812 */ /* 0x010fda000782c0ff */
[----:B------:R-:W-:Y:S05]  /*3600*/  @!P1 BRA `(.L_x_982) ;  /* 0x0000000400189947 */ /* 0x000fea0003800000 */
[----:B------:R-:W-:-:S04]  /*3610*/  IADD3 R16, PT, PT, R16, -0x1, RZ ;  /* 0xffffffff10107810 */ /* 0x000fc80007ffe0ff */
[----:B------:R-:W-:-:S13]  /*3620*/  ISETP.GE.U32.AND P1, PT, R16, 0x3, PT ;  /* 0x000000031000780c */ /* 0x000fda0003f26070 */
[----:B------:R-:W-:Y:S05]  /*3630*/  @!P1 BRA `(.L_x_987) ;  /* 0x0000000000809947 */ /* 0x000fea0003800000 */
[----:B------:R-:W4:Y:S01]  /*3640*/  S2UR UR5, SR_CTAID.X ;  /* 0x00000000000579c3 */ /* 0x000f220000002500 */
[----:B------:R-:W5:Y:S01]  /*3650*/  S2R R21, SR_CTAID.Y ;  /* 0x0000000000157919 */ /* 0x000f620000002600 */
[C---:B------:R-:W-:Y:S02]  /*3660*/  IADD3 R16, PT, PT, R26.reuse, 0x1, RZ ;  /* 0x000000011a107810 */ /* 0x040fe40007ffe0ff */
[C---:B---3--:R-:W-:Y:S02]  /*3670*/  IADD3 R20, PT, PT, R26.reuse, 0x2, RZ ;  /* 0x000000021a147810 */ /* 0x048fe40007ffe0ff */
[----:B--2---:R-:W-:Y:S02]  /*3680*/  IADD3 R24, PT, PT, R26, 0x3, RZ ;  /* 0x000000031a187810 */ /* 0x004fe40007ffe0ff */
[----:B------:R-:W-:Y:S02]  /*3690*/  MOV R17, UR11 ;  /* 0x0000000b00117c02 */ /* 0x000fe40008000f00 */
[----:B----4-:R-:W-:-:S02]  /*36a0*/  ISETP.EQ.OR P2, PT, R16, UR5, P0 ;  /* 0x0000000510007c0c */ /* 0x010fc40008742670 */
[----:B------:R-:W-:Y:S02]  /*36b0*/  ISETP.EQ.OR P1, PT, R26, UR5, P0 ;  /* 0x000000051a007c0c */ /* 0x000fe40008722670 */
[----:B------:R-:W-:Y:S02]  /*36c0*/  ISETP.EQ.OR P3, PT, R20, UR5, P0 ;  /* 0x0000000514007c0c */ /* 0x000fe40008762670 */
[----:B------:R-:W-:-:S07]  /*36d0*/  ISETP.EQ.OR P4, PT, R24, UR5, P0 ;  /* 0x0000000518007c0c */ /* 0x000fce0008782670 */
[C---:B------:R-:W-:Y:S02]  /*36e0*/  @!P2 IMAD R16, R26.reuse, R17, UR11 ;  /* 0x0000000b1a10ae24 */ /* 0x040fe4000f8e0211 */
[--C-:B-----5:R-:W-:Y:S02]  /*36f0*/  @!P1 IMAD R23, R26, UR11, R21.reuse ;  /* 0x0000000b1a179c24 */ /* 0x120fe4000f8e0215 */
[----:B------:R-:W-:Y:S01]  /*3700*/  @!P3 IMAD R17, R20, UR11, R21 ;  /* 0x0000000b1411bc24 */ /* 0x000fe2000f8e0215 */
[----:B------:R-:W-:Y:S01]  /*3710*/  @!P2 IADD3 R25, PT, PT, R16, UR6, RZ ;  /* 0x000000061019ac10 */ /* 0x000fe2000fffe0ff */
[----:B-1----:R-:W-:-:S04]  /*3720*/  @!P1 IMAD.WIDE.U32 R22, R23, 0x8, R18 ;  /* 0x0000000817169825 */ /* 0x002fc800078e0012 */
[----:B------:R-:W-:Y:S02]  /*3730*/  @!P4 IMAD R24, R24, UR11, R21 ;  /* 0x0000000b1818cc24 */ /* 0x000fe4000f8e0215 */
[--C-:B------:R-:W-:Y:S01]  /*3740*/  @!P2 IMAD.WIDE.U32 R20, R25, 0x8, R18.reuse ;  /* 0x000000081914a825 */ /* 0x100fe200078e0012 */
[----:B------:R-:W0:Y:S03]  /*3750*/  @!P1 LDG.E.64 R22, desc[UR12][R22.64] ;  /* 0x0000000c16169981 */ /* 0x000e26000c1e1b00 */
[--C-:B------:R-:W-:Y:S02]  /*3760*/  @!P3 IMAD.WIDE.U32 R16, R17, 0x8, R18.reuse ;  /* 0x000000081110b825 */ /* 0x100fe400078e0012 */
[----:B------:R-:W2:Y:S02]  /*3770*/  @!P2 LDG.E.64 R20, desc[UR12][R20.64] ;  /* 0x0000000c1414a981 */ /* 0x000ea4000c1e1b00 */
        /* <DEDUP_REMOVED lines=12> */
.L_x_987:
[----:B------:R-:W-:-:S13]  /*3840*/  LOP3.LUT P1, R16, R0, 0x3, RZ, 0xc0, !PT ;  /* 0x0000000300107812 */ /* 0x000fda000782c0ff */
[----:B------:R-:W-:Y:S05]  /*3850*/  @!P1 BRA `(.L_x_982) ;  /* 0x0000000000849947 */ /* 0x000fea0003800000 */
[----:B------:R-:W-:Y:S01]  /*3860*/  ISETP.NE.AND P1, PT, R16, 0x1, PT ;  /* 0x000000011000780c */ /* 0x000fe20003f25270 */
[----:B------:R-:W4:Y:S01]  /*3870*/  S2UR UR8, SR_CTAID.X ;  /* 0x00000000000879c3 */ /* 0x000f220000002500 */
[----:B------:R-:W-:-:S11]  /*3880*/  LOP3.LUT R0, R0, 0x1, RZ, 0xc0, !PT ;  /* 0x0000000100007812 */ /* 0x000fd600078ec0ff */
[----:B------:R-:W-:Y:S05]  /*3890*/  @!P1 BRA `(.L_x_988) ;  /* 0x0000000000489947 */ /* 0x000fea0003800000 */
[----:B------:R-:W5:Y:S01]  /*38a0*/  S2UR UR5, SR_CTAID.X ;  /* 0x00000000000579c3 */ /* 0x000f620000002500 */
[----:B------:R-:W0:Y:S01]  /*38b0*/  S2R R21, SR_CTAID.Y ;  /* 0x0000000000157919 */ /* 0x000e220000002600 */
[----:B------:R-:W-:Y:S02]  /*38c0*/  IADD3 R16, PT, PT, R26, 0x1, RZ ;  /* 0x000000011a107810 */ /* 0x000fe40007ffe0ff */
[----:B------:R-:W-:Y:S02]  /*38d0*/  MOV R17, UR11 ;  /* 0x0000000b00117c02 */ /* 0x000fe40008000f00 */
[----:B-----5:R-:W-:Y:S02]  /*38e0*/  ISETP.EQ.OR P2, PT, R16, UR5, P0 ;  /* 0x0000000510007c0c */ /* 0x020fe40008742670 */
[----:B------:R-:W-:-:S11]  /*38f0*/  ISETP.EQ.OR P1, PT, R26, UR5, P0 ;  /* 0x000000051a007c0c */ /* 0x000fd60008722670 */
[C---:B------:R-:W-:Y:S02]  /*3900*/  @!P2 IMAD R16, R26.reuse, R17, UR11 ;  /* 0x0000000b1a10ae24 */ /* 0x040fe4000f8e0211 */
[----:B0-----:R-:W-:-:S03]  /*3910*/  @!P1 IMAD R21, R26, UR11, R21 ;  /* 0x0000000b1a159c24 */ /* 0x001fc6000f8e0215 */
[----:B------:R-:W-:Y:S01]  /*3920*/  @!P2 IADD3 R17, PT, PT, R16, UR6, RZ ;  /* 0x000000061011ac10 */ /* 0x000fe2000fffe0ff */
[----:B---3--:R-:W-:-:S04]  /*3930*/  @!P1 IMAD.WIDE.U32 R20, R21, 0x8, R18 ;  /* 0x0000000815149825 */ /* 0x008fc800078e0012 */
[----:B------:R-:W-:Y:S02]  /*3940*/  @!P2 IMAD.WIDE.U32 R16, R17, 0x8, R18 ;  /* 0x000000081110a825 */ /* 0x000fe400078e0012 */
[----:B------:R-:W3:Y:S04]  /*3950*/  @!P1 LDG.E.64 R20, desc[UR12][R20.64] ;  /* 0x0000000c14149981 */ /* 0x000ee8000c1e1b00 */
[----:B------:R-:W5:Y:S01]  /*3960*/  @!P2 LDG.E.64 R16, desc[UR12][R16.64] ;  /* 0x0000000c1010a981 */ /* 0x000f62000c1e1b00 */
[----:B------:R-:W-:Y:S01]  /*3970*/  IADD3 R26, PT, PT, R26, 0x2, RZ ;  /* 0x000000021a1a7810 */ /* 0x000fe20007ffe0ff */
[----:B---3--:R-:W-:Y:S01]  /*3980*/  @!P1 FADD.FTZ R14, R14, R20 ;  /* 0x000000140e0e9221 */ /* 0x008fe20000010000 */
[----:B------:R-:W-:-:S03]  /*3990*/  @!P1 FADD.FTZ R15, R15, R21 ;  /* 0x000000150f0f9221 */ /* 0x000fc60000010000 */
[----:B-----5:R-:W-:Y:S01]  /*39a0*/  @!P2 FADD.FTZ R14, R14, R16 ;  /* 0x000000100e0ea221 */ /* 0x020fe20000010000 */
[----:B------:R-:W-:-:S07]  /*39b0*/  @!P2 FADD.FTZ R15, R15, R17 ;  /* 0x000000110f0fa221 */ /* 0x000fce0000010000 */
.L_x_988:
[----:B----4-:R-:W-:Y:S01]  /*39c0*/  ISETP.EQ.OR P0, PT, R26, UR8, P0 ;  /* 0x000000081a007c0c */ /* 0x010fe20008702670 */
[----:B------:R-:W-:Y:S03]  /*39d0*/  BSSY.RECONVERGENT B0, `(.L_x_982) ;  /* 0x0000009000007945 */ /* 0x000fe60003800200 */
[----:B------:R-:W-:-:S13]  /*39e0*/  ISETP.NE.U32.OR P0, PT, R0, 0x1, P0 ;  /* 0x000000010000780c */ /* 0x000fda0000705470 */
[----:B------:R-:W-:Y:S05]  /*39f0*/  @P0 BRA `(.L_x_989) ;  /* 0x0000000000180947 */ /* 0x000fea0003800000 */
[----:B------:R-:W4:Y:S02]  /*3a00*/  S2R R17, SR_CTAID.Y ;  /* 0x0000000000117919 */ /* 0x000f240000002600 */
[----:B----4-:R-:W-:-:S04]  /*3a10*/  IMAD R17, R26, UR11, R17 ;  /* 0x0000000b1a117c24 */ /* 0x010fc8000f8e0211 */
[----:B------:R-:W-:-:S06]  /*3a20*/  IMAD.WIDE.U32 R18, R17, 0x8, R18 ;  /* 0x0000000811127825 */ /* 0x000fcc00078e0012 */
[----:B------:R-:W0:Y:S02]  /*3a30*/  LDG.E.64 R18, desc[UR12][R18.64] ;  /* 0x0000000c12127981 */ /* 0x000e24000c1e1b00 */
[----:B0--3--:R-:W-:Y:S01]  /*3a40*/  FADD.FTZ R14, R14, R18 ;  /* 0x000000120e0e7221 */ /* 0x009fe20000010000 */
[----:B------:R-:W-:-:S07]  /*3a50*/  FADD.FTZ R15, R15, R19 ;  /* 0x000000130f0f7221 */ /* 0x000fce0000010000 */
.L_x_989:
[----:B------:R-:W-:Y:S05]  /*3a60*/  BSYNC.RECONVERGENT B0 ;  /* 0x0000000000007941 */ /* 0x000fea0003800200 */
.L_x_982:
[----:B------:R-:W5:Y:S01]  /*3a70*/  S2UR UR8, SR_CgaCtaId ;  /* 0x00000000000879c3 */ /* 0x000f620000008800 */
[----:B------:R-:W-:Y:S01]  /*3a80*/  ISETP.NE.AND P0, PT, R45, RZ, PT ;  /* 0x000000ff2d00720c */ /* 0x000fe20003f05270 */
[----:B------:R-:W-:Y:S01]  /*3a90*/  UMOV UR5, 0x400 ;  /* 0x0000040000057882 */ /* 0x000fe20000000000 */
[----:B------:R-:W-:Y:S01]  /*3aa0*/  FADD.FTZ R38, R38, -UR15 ;  /* 0x8000000f26267e21 */ /* 0x000fe20008010000 */
[----:B------:R-:W-:-:S04]  /*3ab0*/  FADD.FTZ R0, R39, -UR15 ;  /* 0x8000000f27007e21 */ /* 0x000fc80008010000 */
[----:B------:R-:W1:Y:S01]  /*3ac0*/  LDC R21, c[0x0][0x41c] ;  /* 0x00010700ff157b82 */ /* 0x000e620000000800 */
[----:B-----5:R-:W-:Y:S01]  /*3ad0*/  ULEA UR5, UR8, UR5, 0x18 ;  /* 0x0000000508057291 */ /* 0x020fe2000f8ec0ff */
[----:B------:R-:W5:Y:S08]  /*3ae0*/  LDCU.U8 UR8, c[0x0][0x414] ;  /* 0x00008280ff0877ac */ /* 0x000f700008000000 */
[----:B------:R0:W-:Y:S01]  /*3af0*/  @!P0 STS.64 [UR5+0xc0], R14 ;  /* 0x0000c00eff008988 */ /* 0x0001e20008000a05 */
[----:B------:R-:W-:Y:S01]  /*3b00*/  BAR.SYNC.DEFER_BLOCKING 0x0 ;  /* 0x0000000000007b1d */ /* 0x000fe20000010000 */
[----:B0--3--:R-:W-:Y:S01]  /*3b10*/  FMUL.FTZ R15, R38, UR14 ;  /* 0x0000000e260f7c20 */ /* 0x009fe20008410000 */
[----:B-----5:R-:W-:Y:S01]  /*3b20*/  UISETP.NE.AND UP0, UPT, UR8, URZ, UPT ;  /* 0x000000ff0800728c */ /* 0x020fe2000bf05270 */
[----:B------:R-:W-:-:S03]  /*3b30*/  FMUL.FTZ R14, R0, UR14 ;  /* 0x0000000e000e7c20 */ /* 0x000fc60008410000 */
[----:B--2---:R-:W0:Y:S01]  /*3b40*/  LDS.64 R24, [UR5+0xc0] ;  /* 0x0000c005ff187984 */ /* 0x004e220008000a00 */
[----:B------:R-:W0:Y:S02]  /*3b50*/  LDCU UR5, c[0x0][0x42c] ;  /* 0x00008580ff0577ac */ /* 0x000e240008000800 */
[----:B0-----:R-:W-:Y:S01]  /*3b60*/  FMUL.FTZ R24, R24, UR5 ;  /* 0x0000000518187c20 */ /* 0x001fe20008410000 */
[----:B------:R-:W-:Y:S01]  /*3b70*/  FMUL.FTZ R39, R25, UR5 ;  /* 0x0000000519277c20 */ /* 0x000fe20008410000 */
[----:B-1----:R-:W-:Y:S06]  /*3b80*/  BRA.U !UP0, `(.L_x_990) ;  /* 0x0000000108487547 */ /* 0x002fec000b800000 */
[----:B------:R-:W-:Y:S01]  /*3b90*/  FFMA.FTZ R0, R13, R14, R5 ;  /* 0x0000000e0d007223 */ /* 0x000fe20000010005 */
[----:B----4-:R-:W-:-:S03]  /*3ba0*/  FFMA.FTZ R16, R12, R15, R4 ;  /* 0x0000000f0c107223 */ /* 0x010fc60000010004 */
        /* <DEDUP_REMOVED lines=16> */
.L_x_990:
[----:B------:R-:W0:Y:S01]  /*3cb0*/  S2UR UR5, SR_CTAID.X ;  /* 0x00000000000579c3 */ /* 0x000e220000002500 */
[----:B------:R-:W1:Y:S01]  /*3cc0*/  LDCU.64 UR16, c[0x0][0x400] ;  /* 0x00008000ff1077ac */ /* 0x000e620008000a00 */
[----:B------:R-:W-:Y:S01]  /*3cd0*/  FADD.FTZ R26, R37, -UR15 ;  /* 0x8000000f251a7e21 */ /* 0x000fe20008010000 */
[--C-:B------:R-:W-:Y:S01]  /*3ce0*/  FFMA.FTZ R38, R24, R14, R39.reuse ;  /* 0x0000000e18267223 */ /* 0x100fe20000010027 */
[----:B------:R-:W-:Y:S01]  /*3cf0*/  FADD.FTZ R36, R36, -UR15 ;  /* 0x8000000f24247e21 */ /* 0x000fe20008010000 */
[----:B----4-:R-:W-:Y:S01]  /*3d00*/  FADD.FTZ R17, R34, -UR15 ;  /* 0x8000000f22117e21 */ /* 0x010fe20008010000 */
[----:B------:R-:W-:Y:S01]  /*3d10*/  FADD.FTZ R0, R35, -UR15 ;  /* 0x8000000f23007e21 */ /* 0x000fe20008010000 */
[----:B------:R-:W-:Y:S01]  /*3d20*/  FADD.FTZ R19, R32, -UR15 ;  /* 0x8000000f20137e21 */ /* 0x000fe20008010000 */
[----:B------:R-:W-:Y:S01]  /*3d30*/  FADD.FTZ R16, R33, -UR15 ;  /* 0x8000000f21107e21 */ /* 0x000fe20008010000 */
[----:B------:R-:W-:Y:S01]  /*3d40*/  FMUL.FTZ R33, R36, UR14 ;  /* 0x0000000e24217c20 */ /* 0x000fe20008410000 */
[----:B------:R-:W-:Y:S01]  /*3d50*/  FMUL.FTZ R26, R26, UR14 ;  /* 0x0000000e1a1a7c20 */ /* 0x000fe20008410000 */
[----:B------:R-:W-:Y:S01]  /*3d60*/  FMUL.FTZ R17, R17, UR14 ;  /* 0x0000000e11117c20 */ /* 0x000fe20008410000 */
[----:B------:R-:W-:Y:S01]  /*3d70*/  FMUL.FTZ R0, R0, UR14 ;  /* 0x0000000e00007c20 */ /* 0x000fe20008410000 */
[----:B------:R-:W-:Y:S01]  /*3d80*/  FMUL.FTZ R19, R19, UR14 ;  /* 0x0000000e13137c20 */ /* 0x000fe20008410000 */
[----:B------:R-:W-:Y:S01]  /*3d90*/  FMUL.FTZ R16, R16, UR14 ;  /* 0x0000000e10107c20 */ /* 0x000fe20008410000 */
[C-C-:B------:R-:W-:Y:S01]  /*3da0*/  FFMA.FTZ R15, R24.reuse, R15, R39.reuse ;  /* 0x0000000f180f7223 */ /* 0x140fe20000010027 */
[----:B------:R-:W-:Y:S01]  /*3db0*/  BSSY.RECONVERGENT B0, `(.L_x_991) ;  /* 0x0000025000007945 */ /* 0x000fe20003800200 */
[C-C-:B------:R-:W-:Y:S01]  /*3dc0*/  FFMA.FTZ R35, R24.reuse, R33, R39.reuse ;  /* 0x0000002118237223 */ /* 0x140fe20000010027 */
[C-C-:B------:R-:W-:Y:S01]  /*3dd0*/  FFMA.FTZ R34, R24.reuse, R26, R39.reuse ;  /* 0x0000001a18227223 */ /* 0x140fe20000010027 */
[C-C-:B------:R-:W-:Y:S01]  /*3de0*/  FFMA.FTZ R23, R24.reuse, R17, R39.reuse ;  /* 0x0000001118177223 */ /* 0x140fe20000010027 */
[C-C-:B------:R-:W-:Y:S01]  /*3df0*/  FFMA.FTZ R22, R24.reuse, R0, R39.reuse ;  /* 0x0000000018167223 */ /* 0x140fe20000010027 */
[C-C-:B------:R-:W-:Y:S01]  /*3e00*/  FFMA.FTZ R25, R24.reuse, R19, R39.reuse ;  /* 0x0000001318197223 */ /* 0x140fe20000010027 */
[----:B------:R-:W-:Y:S01]  /*3e10*/  FFMA.FTZ R24, R24, R16, R39 ;  /* 0x0000001018187223 */ /* 0x000fe20000010027 */
[----:B------:R-:W-:Y:S01]  /*3e20*/  FFMA.FTZ R36, R12, R2, -R15 ;  /* 0x000000020c247223 */ /* 0x000fe2000001080f */
[----:B0-----:R-:W-:-:S02]  /*3e30*/  IMAD R37, R21, UR5, R40 ;  /* 0x0000000515257c24 */ /* 0x001fc4000f8e0228 */
[----:B------:R-:W-:-:S03]  /*3e40*/  FFMA.FTZ R38, R13, R3, -R38 ;  /* 0x000000030d267223 */ /* 0x000fc60000010826 */
[C---:B-1----:R-:W-:Y:S02]  /*3e50*/  ISETP.GE.U32.AND P0, PT, R37.reuse, UR16, PT ;  /* 0x0000001025007c0c */ /* 0x042fe4000bf06070 */
[----:B------:R-:W-:Y:S02]  /*3e60*/  SHF.R.S32.HI R14, RZ, 0x1f, R37 ;  /* 0x0000001fff0e7819 */ /* 0x000fe40000011425 */
[C---:B------:R-:W-:Y:S02]  /*3e70*/  IADD3 R27, PT, PT, R37.reuse, 0x80, RZ ;  /* 0x00000080251b7810 */ /* 0x040fe40007ffe0ff */
[----:B------:R-:W-:Y:S02]  /*3e80*/  ISETP.GE.AND.EX P1, PT, R14, UR17, PT, P0 ;  /* 0x000000110e007c0c */ /* 0x000fe4000bf26300 */
[C---:B------:R-:W-:Y:S02]  /*3e90*/  IADD3 R18, PT, PT, R37.reuse, 0x100, RZ ;  /* 0x0000010025127810 */ /* 0x040fe40007ffe0ff */
[----:B------:R-:W-:-:S02]  /*3ea0*/  IADD3 R20, PT, PT, R37, 0x180, RZ ;  /* 0x0000018025147810 */ /* 0x000fc40007ffe0ff */
[----:B------:R-:W-:Y:S02]  /*3eb0*/  ISETP.GE.U32.AND P2, PT, R27, UR16, PT ;  /* 0x000000101b007c0c */ /* 0x000fe4000bf46070 */
[----:B------:R-:W-:Y:S02]  /*3ec0*/  ISETP.GE.U32.AND P3, PT, R18, UR16, PT ;  /* 0x0000001012007c0c */ /* 0x000fe4000bf66070 */
[----:B------:R-:W-:Y:S02]  /*3ed0*/  SHF.R.S32.HI R32, RZ, 0x1f, R27 ;  /* 0x0000001fff207819 */ /* 0x000fe4000001141b */
[----:B------:R-:W-:Y:S02]  /*3ee0*/  SHF.R.S32.HI R21, RZ, 0x1f, R18 ;  /* 0x0000001fff157819 */ /* 0x000fe40000011412 */
[----:B------:R-:W-:Y:S02]  /*3ef0*/  ISETP.GE.U32.AND P0, PT, R20, UR16, PT ;  /* 0x0000001014007c0c */ /* 0x000fe4000bf06070 */
[----:B------:R-:W-:-:S02]  /*3f00*/  ISETP.GE.AND.EX P2, PT, R32, UR17, PT, P2 ;  /* 0x0000001120007c0c */ /* 0x000fc4000bf46320 */
[----:B------:R-:W-:Y:S01]  /*3f10*/  ISETP.GE.AND.EX P3, PT, R21, UR17, PT, P3 ;  /* 0x0000001115007c0c */ /* 0x000fe2000bf66330 */
[----:B------:R-:W-:-:S12]  /*3f20*/  @P1 BRA `(.L_x_992) ;  /* 0x0000000000341947 */ /* 0x000fd80003800000 */
[----:B------:R-:W0:Y:S01]  /*3f30*/  LDCU.64 UR18, c[0x0][0x3f8] ;  /* 0x00007f00ff1277ac */ /* 0x000e220008000a00 */
[----:B------:R-:W-:Y:S01]  /*3f40*/  MOV R15, R29 ;  /* 0x0000001d000f7202 */ /* 0x000fe20000000f00 */
[----:B------:R-:W1:Y:S01]  /*3f50*/  LDCU.64 UR8, c[0x0][0x380] ;  /* 0x00007000ff0877ac */ /* 0x000e620008000a00 */
[----:B0-----:R-:W-:-:S04]  /*3f60*/  IMAD R14, R14, UR18, RZ ;  /* 0x000000120e0e7c24 */ /* 0x001fc8000f8e02ff */
[----:B------:R-:W-:Y:S01]  /*3f70*/  IMAD R3, R37, UR19, R14 ;  /* 0x0000001325037c24 */ /* 0x000fe2000f8e020e */
[----:B------:R-:W-:-:S05]  /*3f80*/  MOV R14, R30 ;  /* 0x0000001e000e7202 */ /* 0x000fca0000000f00 */
[----:B------:R-:W-:-:S05]  /*3f90*/  IMAD.WIDE.U32 R14, R37, UR18, R14 ;  /* 0x00000012250e7c25 */ /* 0x000fca000f8e000e */
[----:B------:R-:W-:Y:S01]  /*3fa0*/  IADD3 R3, PT, PT, R15, R3, RZ ;  /* 0x000000030f037210 */ /* 0x000fe20007ffe0ff */
[----:B------:R-:W-:Y:S01]  /*3fb0*/  FMUL.FTZ R15, R38, UR14 ;  /* 0x0000000e260f7c20 */ /* 0x000fe20008410000 */
[----:B-1----:R-:W-:-:S04]  /*3fc0*/  LEA R2, P1, R14, UR8, 0x2 ;  /* 0x000000080e027c11 */ /* 0x002fc8000f8210ff */
[----:B------:R-:W-:Y:S01]  /*3fd0*/  LEA.HI.X R3, R14, UR9, R3, 0x2, P1 ;  /* 0x000000090e037c11 */ /* 0x000fe200088f1403 */
[----:B------:R-:W-:-:S05]  /*3fe0*/  FMUL.FTZ R14, R36, UR14 ;  /* 0x0000000e240e7c20 */ /* 0x000fca0008410000 */
[----:B------:R0:W-:Y:S03]  /*3ff0*/  STG.E.64 desc[UR12][R2.64], R14 ;  /* 0x0000000e02007986 */ /* 0x0001e6000c101b0c */
.L_x_992:
[----:B------:R-:W-:Y:S05]  /*4000*/  BSYNC.RECONVERGENT B0 ;  /* 0x0000000000007941 */ /* 0x000fea0003800200 */
.L_x_991:
[----:B------:R-:W-:Y:S05]  /*4010*/  BRA.U !UP0, `(.L_x_993) ;  /* 0x0000000108487547 */ /* 0x000fea000b800000 */
        /* <DEDUP_REMOVED lines=18> */
.L_x_993:
[----:B------:R-:W-:Y:S01]  /*4140*/  BSSY.RECONVERGENT B0, `(.L_x_994) ;  /* 0x0000011000007945 */ /* 0x000fe20003800200 */
[----:B0-----:R-:W-:Y:S01]  /*4150*/  FFMA.FTZ R14, R12, R6, -R35 ;  /* 0x000000060c0e7223 */ /* 0x001fe20000010823 */
        /* <DEDUP_REMOVED lines=12> */
[----:B------:R-:W-:-:S04]  /*4220*/  IADD3 R27, PT, PT, R3, R27, RZ ;  /* 0x0000001b031b7210 */ /* 0x000fc80007ffe0ff */
[----:B------:R-:W-:-:S05]  /*4230*/  LEA.HI.X R7, R2, UR19, R27, 0x2, P1 ;  /* 0x0000001302077c11 */ /* 0x000fca00088f141b */
[----:B------:R0:W-:Y:S02]  /*4240*/  STG.E.64 desc[UR12][R6.64], R14 ;  /* 0x0000000e06007986 */ /* 0x0001e4000c101b0c */
.L_x_995:
[----:B------:R-:W-:Y:S05]  /*4250*/  BSYNC.RECONVERGENT B0 ;  /* 0x0000000000007941 */ /* 0x000fea0003800200 */
.L_x_994:
[----:B------:R-:W-:Y:S05]  /*4260*/  BRA.U !UP0, `(.L_x_996) ;  /* 0x0000000108487547 */ /* 0x000fea000b800000 */
        /* <DEDUP_REMOVED lines=18> */
.L_x_996:
[----:B------:R-:W-:Y:S01]  /*4390*/  BSSY.RECONVERGENT B0, `(.L_x_997) ;  /* 0x0000012000007945 */ /* 0x000fe20003800200 */
[----:B------:R-:W-:Y:S01]  /*43a0*/  FFMA.FTZ R23, R12, R8, -R23 ;  /* 0x000000080c177223 */ /* 0x000fe20000010817 */
[----:B------:R-:W-:Y:S01]  /*43b0*/  SHF.R.S32.HI R0, RZ, 0x1f, R20 ;  /* 0x0000001fff007819 */ /* 0x000fe20000011414 */
[----:B------:R-:W-:Y:S01]  /*43c0*/  FFMA.FTZ R9, R13, R9, -R22 ;  /* 0x000000090d097223 */ /* 0x000fe20000010816 */
[----:B------:R-:W-:Y:S06]  /*43d0*/  @P3 BRA `(.L_x_998) ;  /* 0x0000000000343947 */ /* 0x000fec0003800000 */
[----:B------:R-:W1:Y:S01]  /*43e0*/  LDCU.64 UR8, c[0x0][0x3f8] ;  /* 0x00007f00ff0877ac */ /* 0x000e620008000a00 */
[----:B------:R-:W-:Y:S01]  /*43f0*/  MOV R2, R30 ;  /* 0x0000001e00027202 */ /* 0x000fe20000000f00 */
[----:B------:R-:W-:Y:S01]  /*4400*/  FMUL.FTZ R8, R23, UR14 ;  /* 0x0000000e17087c20 */ /* 0x000fe20008410000 */
[----:B------:R-:W-:Y:S01]  /*4410*/  MOV R3, R29 ;  /* 0x0000001d00037202 */ /* 0x000fe20000000f00 */
[----:B------:R-:W0:Y:S01]  /*4420*/  LDCU.64 UR18, c[0x0][0x380] ;  /* 0x00007000ff1277ac */ /* 0x000e220008000a00 */
[----:B------:R-:W-:Y:S01]  /*4430*/  FMUL.FTZ R9, R9, UR14 ;  /* 0x0000000e09097c20 */ /* 0x000fe20008410000 */
[----:B-1----:R-:W-:Y:S02]  /*4440*/  IMAD R21, R21, UR8, RZ ;  /* 0x0000000815157c24 */ /* 0x002fe4000f8e02ff */
[----:B------:R-:W-:-:S04]  /*4450*/  IMAD.WIDE.U32 R2, R18, UR8, R2 ;  /* 0x0000000812027c25 */ /* 0x000fc8000f8e0002 */
[----:B------:R-:W-:Y:S01]  /*4460*/  IMAD R21, R18, UR9, R21 ;  /* 0x0000000912157c24 */ /* 0x000fe2000f8e0215 */
[----:B0-----:R-:W-:-:S04]  /*4470*/  LEA R6, P1, R2, UR18, 0x2 ;  /* 0x0000001202067c11 */ /* 0x001fc8000f8210ff */
[----:B------:R-:W-:-:S04]  /*4480*/  IADD3 R21, PT, PT, R3, R21, RZ ;  /* 0x0000001503157210 */ /* 0x000fc80007ffe0ff */
[----:B------:R-:W-:-:S05]  /*4490*/  LEA.HI.X R7, R2, UR19, R21, 0x2, P1 ;  /* 0x0000001302077c11 */ /* 0x000fca00088f1415 */
[----:B------:R1:W-:Y:S02]  /*44a0*/  STG.E.64 desc[UR12][R6.64], R8 ;  /* 0x0000000806007986 */ /* 0x0003e4000c101b0c */
.L_x_998:
[----:B------:R-:W-:Y:S05]  /*44b0*/  BSYNC.RECONVERGENT B0 ;  /* 0x0000000000007941 */ /* 0x000fea0003800200 */
.L_x_997:
[----:B------:R-:W-:Y:S05]  /*44c0*/  BRA.U !UP0, `(.L_x_999) ;  /* 0x0000000108487547 */ /* 0x000fea000b800000 */
        /* <DEDUP_REMOVED lines=18> */
.L_x_999:
[----:B------:R-:W-:Y:S01]  /*45f0*/  ISETP.GE.AND.EX P0, PT, R0, UR17, PT, P0 ;  /* 0x0000001100007c0c */ /* 0x000fe2000bf06300 */
[----:B------:R-:W-:Y:S01]  /*4600*/  FFMA.FTZ R25, R12, R10, -R25 ;  /* 0x0000000a0c197223 */ /* 0x000fe20000010819 */
[----:B------:R-:W-:Y:S01]  /*4610*/  FFMA.FTZ R24, R13, R11, -R24 ;  /* 0x0000000b0d187223 */ /* 0x000fe20000010818 */
[----:B------:R-:W-:Y:S02]  /*4620*/  BSSY.RECONVERGENT B0, `(.L_x_1000) ;  /* 0x000000e000007945 */ /* 0x000fe40003800200 */
[----:B------:R-:W-:Y:S01]  /*4630*/  FMUL.FTZ R4, R25, UR14 ;  /* 0x0000000e19047c20 */ /* 0x000fe20008410000 */
[----:B------:R-:W-:-:S07]  /*4640*/  FMUL.FTZ R5, R24, UR14 ;  /* 0x0000000e18057c20 */ /* 0x000fce0008410000 */
[----:B------:R-:W-:Y:S05]  /*4650*/  @P0 BRA `(.L_x_1001) ;  /* 0x0000000000280947 */ /* 0x000fea0003800000 */
[----:B------:R-:W2:Y:S01]  /*4660*/  LDCU.64 UR8, c[0x0][0x3f8] ;  /* 0x00007f00ff0877ac */ /* 0x000ea20008000a00 */
[----:B------:R-:W-:Y:S01]  /*4670*/  MOV R28, R30 ;  /* 0x0000001e001c7202 */ /* 0x000fe20000000f00 */
[----:B------:R-:W3:Y:S01]  /*4680*/  LDCU.64 UR14, c[0x0][0x380] ;  /* 0x00007000ff0e77ac */ /* 0x000ee20008000a00 */
[----:B--2---:R-:W-:-:S03]  /*4690*/  IMAD R3, R0, UR8, RZ ;  /* 0x0000000800037c24 */ /* 0x004fc6000f8e02ff */
[----:B------:R-:W-:-:S04]  /*46a0*/  IMAD.WIDE.U32 R28, R20, UR8, R28 ;  /* 0x00000008141c7c25 */ /* 0x000fc8000f8e001c */
[----:B------:R-:W-:Y:S01]  /*46b0*/  IMAD R3, R20, UR9, R3 ;  /* 0x0000000914037c24 */ /* 0x000fe2000f8e0203 */
[----:B---3--:R-:W-:-:S04]  /*46c0*/  LEA R2, P0, R28, UR14, 0x2 ;  /* 0x0000000e1c027c11 */ /* 0x008fc8000f8010ff */
[----:B------:R-:W-:-:S04]  /*46d0*/  IADD3 R3, PT, PT, R29, R3, RZ ;  /* 0x000000031d037210 */ /* 0x000fc80007ffe0ff */
[----:B------:R-:W-:-:S05]  /*46e0*/  LEA.HI.X R3, R28, UR15, R3, 0x2, P0 ;  /* 0x0000000f1c037c11 */ /* 0x000fca00080f1403 */
[----:B------:R2:W-:Y:S02]  /*46f0*/  STG.E.64 desc[UR12][R2.64], R4 ;  /* 0x0000000402007986 */ /* 0x0005e4000c101b0c */
.L_x_1001:
[----:B------:R-:W-:Y:S05]  /*4700*/  BSYNC.RECONVERGENT B0 ;  /* 0x0000000000007941 */ /* 0x000fea0003800200 */
.L_x_1000:
[----:B------:R-:W3:Y:S01]  /*4710*/  LDCU UR5, c[0x0][0x410] ;  /* 0x00008200ff0577ac */ /* 0x000ee20008000800 */
[----:B------:R-:W3:Y:S01]  /*4720*/  LDCU UR8, c[0x0][0x3e0] ;  /* 0x00007c00ff0877ac */ /* 0x000ee20008000800 */
[----:B------:R-:W-:Y:S02]  /*4730*/  UIADD3 UR7, UPT, UPT, UR11, UR7, URZ ;  /* 0x000000070b077290 */ /* 0x000fe4000fffe0ff */
[----:B------:R-:W-:Y:S02]  /*4740*/  UIADD3 UR4, UPT, UPT, UR4, 0x1, URZ ;  /* 0x0000000104047890 */ /* 0x000fe4000fffe0ff */
[----:B---3--:R-:W-:-:S04]  /*4750*/  UIMAD UR5, UR5, UR8, URZ ;  /* 0x00000008050572a4 */ /* 0x008fc8000f8e02ff */
[----:B------:R-:W-:-:S09]  /*4760*/  UISETP.GE.AND UP0, UPT, UR7, UR5, UPT ;  /* 0x000000050700728c */ /* 0x000fd2000bf06270 */
[----:B------:R-:W-:Y:S05]  /*4770*/  BRA.U !UP0, `(.L_x_1002) ;  /* 0xffffffb908787547 */ /* 0x000fea000b83ffff */
.L_x_970:
[----:B-1----:R-:W1:Y:S01]  /*4780*/  S2R R9, SR_TID.X ;  /* 0x0000000000097919 */ /* 0x002e620000002100 */
[----:B0-----:R-:W0:Y:S01]  /*4790*/  LDC R6, c[0x0][0x370] ;  /* 0x0000dc00ff067b82 */ /* 0x001e220000000800 */
[----:B------:R-:W-:Y:S01]  /*47a0*/  BSSY.RECONVERGENT B0, `(.L_x_1003) ;  /* 0x0000013000007945 */ /* 0x000fe20003800200 */
[----:B--2---:R-:W2:Y:S06]  /*47b0*/  S2R R5, SR_CTAID.X ;  /* 0x0000000000057919 */ /* 0x004eac0000002500 */
[----:B------:R-:W3:Y:S08]  /*47c0*/  LDC R7, c[0x0][0x374] ;  /* 0x0000dd00ff077b82 */ /* 0x000ef00000000800 */
[----:B------:R-:W4:Y:S01]  /*47d0*/  LDC.64 R2, c[0x0][0x3c8] ;  /* 0x0000f200ff027b82 */ /* 0x000f220000000a00 */
[----:B0-----:R-:W-:-:S02]  /*47e0*/  IADD3 R4, PT, PT, R6, -0x1, RZ ;  /* 0xffffffff06047810 */ /* 0x001fc40007ffe0ff */
[----:B------:R-:W-:Y:S02]  /*47f0*/  ISETP.NE.AND P1, PT, R6, 0x1, PT ;  /* 0x000000010600780c */ /* 0x000fe40003f25270 */
[----:B-1----:R-:W-:Y:S02]  /*4800*/  ISETP.NE.AND P2, PT, R9, RZ, PT ;  /* 0x000000ff0900720c */ /* 0x002fe40003f45270 */
[----:B---3--:R-:W-:-:S04]  /*4810*/  IADD3 R0, PT, PT, R7, -0x1, RZ ;  /* 0xffffffff07007810 */ /* 0x008fc80007ffe0ff */
[----:B------:R-:W-:Y:S02]  /*4820*/  ISETP.NE.AND P0, PT, R0, UR6, PT ;  /* 0x0000000600007c0c */ /* 0x000fe4000bf05270 */
[----:B------:R-:W-:Y:S02]  /*4830*/  SHF.L.U32 R0, R7, 0x1, RZ ;  /* 0x0000000107007819 */ /* 0x000fe400000006ff */
[----:B--2---:R-:W-:Y:S02]  /*4840*/  ISETP.NE.OR P0, PT, R5, R4, P0 ;  /* 0x000000040500720c */ /* 0x004fe40000705670 */
        /* <DEDUP_REMOVED lines=8> */
.L_x_1004:
[----:B------:R-:W-:Y:S05]  /*48d0*/  BSYNC.RECONVERGENT B0 ;  /* 0x0000000000007941 */ /* 0x000fea0003800200 */
.L_x_1003:
[----:B------:R-:W-:Y:S05]  /*48e0*/  @P0 EXIT ;  /* 0x000000000000094d */ /* 0x000fea0003800000 */
[----:B------:R-:W-:Y:S05]  /*48f0*/  @P2 BRA `(.L_x_1005) ;  /* 0x0000000000202947 */ /* 0x000fea0003800000 */
[----:B------:R-:W-:-:S05]  /*4900*/  IMAD R0, R6, R7, RZ ;  /* 0x0000000706007224 */ /* 0x000fca00078e02ff */
[----:B------:R-:W-:-:S13]  /*4910*/  ISETP.NE.AND P0, PT, R0, -0x1, PT ;  /* 0xffffffff0000780c */ /* 0x000fda0003f05270 */
[----:B------:R-:W-:Y:S05]  /*4920*/  @!P0 BRA `(.L_x_1005) ;  /* 0x0000000000148947 */ /* 0x000fea0003800000 */
.L_x_1006:
[----:B0-----:R-:W2:Y:S04]  /*4930*/  LDG.E.STRONG.GPU R5, desc[UR12][R2.64] ;  /* 0x0000000c02057981 */ /* 0x001ea8000c1ef900 */
[----:B--2---:R-:W-:Y:S01]  /*4940*/  CCTL.IVALL ;  /* 0x00000000ff00798f */ /* 0x004fe20002000000 */
[----:B------:R-:W-:Y:S05]  /*4950*/  YIELD ;  /* 0x0000000000007946 */ /* 0x000fea0003800000 */
[----:B------:R-:W-:-:S13]  /*4960*/  ISETP.NE.AND P0, PT, R5, R0, PT ;  /* 0x000000000500720c */ /* 0x000fda0003f05270 */
[----:B------:R-:W-:Y:S05]  /*4970*/  @P0 BRA `(.L_x_1006) ;  /* 0xfffffffc00ec0947 */ /* 0x000fea000383ffff */
.L_x_1005:
[----:B------:R-:W-:Y:S05]  /*4980*/  WARPSYNC.ALL ;  /* 0x0000000000007948 */ /* 0x000fea0003800000 */
[----:B------:R-:W1:Y:S08]  /*4990*/  LDC.64 R6, c[0x0][0x3f8] ;  /* 0x0000fe00ff067b82 */ /* 0x000e700000000a00 */
[----:B------:R-:W-:Y:S01]  /*49a0*/  BAR.SYNC.DEFER_BLOCKING 0x0 ;  /* 0x0000000000007b1d */ /* 0x000fe20000010000 */
[----:B-1----:R-:W-:-:S04]  /*49b0*/  LEA.HI R0, P0, R7, R6, RZ, 0x1 ;  /* 0x0000000607007211 */ /* 0x002fc800078108ff */
[----:B0-----:R-:W-:-:S04]  /*49c0*/  IADD3.X R3, PT, PT, RZ, R7, RZ, P0, !PT ;  /* 0x00000007ff037210 */ /* 0x001fc800007fe4ff */
[--C-:B------:R-:W-:Y:S02]  /*49d0*/  SHF.R.S64 R0, R0, 0x1, R3.reuse ;  /* 0x0000000100007819 */ /* 0x100fe40000001003 */
[----:B------:R-:W-:Y:S02]  /*49e0*/  SHF.R.S32.HI R3, RZ, 0x1, R3 ;  /* 0x00000001ff037819 */ /* 0x000fe40000011403 */
[----:B------:R-:W-:-:S04]  /*49f0*/  ISETP.GT.U32.AND P0, PT, R0, R9, PT ;  /* 0x000000090000720c */ /* 0x000fc80003f04070 */
[----:B------:R-:W-:-:S13]  /*4a00*/  ISETP.GT.AND.EX P0, PT, R3, RZ, PT, P0 ;  /* 0x000000ff0300720c */ /* 0x000fda0003f04300 */
[----:B------:R-:W-:Y:S05]  /*4a10*/  @!P0 EXIT ;  /* 0x000000000000894d */ /* 0x000fea0003800000 */
[----:B------:R-:W-:Y:S01]  /*4a20*/  MOV R2, R9 ;  /* 0x0000000900027202 */ /* 0x000fe20000000f00 */
[----:B------:R-:W-:Y:S01]  /*4a30*/  HFMA2 R5, -RZ, RZ, 0, 0 ;  /* 0x00000000ff057431 */ /* 0x000fe200000001ff */
[----:B------:R-:W-:Y:S02]  /*4a40*/  BSSY.RECONVERGENT B0, `(.L_x_1007) ;  /* 0x000005a000007945 */ /* 0x000fe40003800200 */
[----:B------:R-:W-:-:S04]  /*4a50*/  IADD3 R13, P1, PT, R2, 0x280, RZ ;  /* 0x00000280020d7810 */ /* 0x000fc80007f3e0ff */
        /* <DEDUP_REMOVED lines=61> */
.L_x_1009:
        /* <DEDUP_REMOVED lines=27> */
.L_x_1008:
[----:B------:R-:W-:Y:S05]  /*4fe0*/  BSYNC.RECONVERGENT B0 ;  /* 0x0000000000007941 */ /* 0x000fea0003800200 */
.L_x_1007:
        /* <DEDUP_REMOVED lines=10> */
.L_x_1010:
        /* <DEDUP_REMOVED lines=82> */
.L_x_1011:
        /* <DEDUP_REMOVED lines=13> */
.L_x_2084:


//--------------------- .text._Z35group_norm_nhwc_bwd_one_pass_kernelI11Fp32IOBf16WLi64ELi10ELi640EEv26Group_norm_nhwc_bwd_params --------------------------
	.section	.text._Z35group_norm_nhwc_bwd_one_pass_kernelI11Fp32IOBf16WLi64ELi10ELi640EEv26Group_norm_nhwc_bwd_params,"ax",@progbits
	.align	128
        .global         _Z35group_norm_nhwc_bwd_one_pass_kernelI11Fp32IOBf16WLi64ELi10ELi640EEv26Group_norm_nhwc_bwd_params
        .type           _Z35group_norm_nhwc_bwd_one_pass_kernelI11Fp32IOBf16WLi64ELi10ELi640EEv26Group_norm_nhwc_bwd_params,@function
        .size           _Z35group_norm_nhwc_bwd_one_pass_kernelI11Fp32IOBf16WLi64ELi10ELi640EEv26Group_norm_nhwc_bwd_params,(.L_x_2085 - _Z35group_norm_nhwc_bwd_one_pass_kernelI11Fp32IOBf16WLi64ELi10ELi640EEv26Group_norm_nhwc_bwd_params)
        .other          _Z35group_norm_nhwc_bwd_one_pass_kernelI11Fp32IOBf16WLi64ELi10ELi640EEv26Group_norm_nhwc_bwd_params,@"STO_CUDA_ENTRY STV_DEFAULT"
_Z35group_norm_nhwc_bwd_one_pass_kernelI11Fp32IOBf16WLi64ELi10ELi640EEv26Group_norm_nhwc_bwd_params:
.text._Z35group_norm_nhwc_bwd_one_pass_kernelI11Fp32IOBf16WLi64ELi10ELi640EEv26Group_norm_nhwc_bwd_params:
        /* <DEDUP_REMOVED lines=37> */
.L_x_1034:
[----:B0-----:R-:W0:Y:S01]  /*0250*/  LDC R9, c[0x0][0x410] ;  /* 0x00010400ff097b82 */ /* 0x001e220000000800 */
[----:B-1----:R-:W1:Y:S01]  /*0260*/  LDCU.64 UR6, c[0x0][0x3b8] ;  /* 0x00007700ff0677ac */ /* 0x002e620008000a00 */
[----:B--2---:R-:W2:Y:S01]  /*0270*/  LDCU.128 UR24, c[0x0][0x400] ;  /* 0x00008000ff1877ac */ /* 0x004ea20008000c00 */
[----:B-1----:R-:W-:Y:S02]  /*0280*/  UIMAD.WIDE UR6, UR11, 0x8, UR6 ;  /* 0x000000080b0678a5 */ /* 0x002fe4000f8e0206 */
[----:B------:R-:W-:Y:S02]  /*0290*/  ISETP.LE.AND P1, PT, RZ, UR11, PT ;  /* 0x0000000bff007c0c */ /* 0x000fe4000bf23270 */
[----:B--2---:R-:W-:Y:S02]  /*02a0*/  ISETP.GE.U32.AND P0, PT, R33, UR24, PT ;  /* 0x0000001821007c0c */ /* 0x004fe4000bf06070 */
[----:B0-----:R-:W-:Y:S02]  /*02b0*/  IABS R5, R9 ;  /* 0x0000000900057213 */ /* 0x001fe40000000000 */
[----:B---3--:R-:W-:-:S02]  /*02c0*/  MOV R10, UR6 ;  /* 0x00000006000a7c02 */ /* 0x008fc40008000f00 */
[----:B------:R-:W0:Y:S01]  /*02d0*/  I2F.RP R0, R5 ;  /* 0x0000000500007306 */ /* 0x000e220000209400 */
[----:B------:R-:W-:-:S06]  /*02e0*/  MOV R11, UR7 ;  /* 0x00000007000b7c02 */ /* 0x000fcc0008000f00 */
[----:B------:R-:W2:Y:S01]  /*02f0*/  LDG.E.64 R10, desc[UR14][R10.64] ;  /* 0x0000000e0a0a7981 */ /* 0x000ea2000c1e1b00 */
[----:B0-----:R-:W0:Y:S02]  /*0300*/  MUFU.RCP R0, R0 ;  /* 0x0000000000007308 */ /* 0x001e240000001000 */
[----:B0-----:R-:W-:-:S06]  /*0310*/  IADD3 R2, PT, PT, R0, 0xffffffe, RZ ;  /* 0x0ffffffe00027810 */ /* 0x001fcc0007ffe0ff */
[----:B------:R0:W1:Y:S02]  /*0320*/  F2I.FTZ.U32.TRUNC.NTZ R3, R2 ;  /* 0x0000000200037305 */ /* 0x000064000021f000 */
[----:B0-----:R-:W-:Y:S01]  /*0330*/  HFMA2 R2, -RZ, RZ, 0, 0 ;  /* 0x00000000ff027431 */ /* 0x001fe200000001ff */
[----:B-1----:R-:W-:-:S05]  /*0340*/  IADD3 R8, PT, PT, RZ, -R3, RZ ;  /* 0x80000003ff087210 */ /* 0x002fca0007ffe0ff */
[----:B------:R-:W-:Y:S01]  /*0350*/  IMAD R7, R8, R5, RZ ;  /* 0x0000000508077224 */ /* 0x000fe200078e02ff */
[----:B------:R-:W-:-:S03]  /*0360*/  IABS R8, UR11 ;  /* 0x0000000b00087c13 */ /* 0x000fc60008000000 */
[----:B------:R-:W-:Y:S01]  /*0370*/  IMAD.HI.U32 R3, R3, R7, R2 ;  /* 0x0000000703037227 */ /* 0x000fe200078e0002 */
[----:B------:R-:W-:Y:S02]  /*0380*/  SHF.R.S32.HI R7, RZ, 0x1f, R33 ;  /* 0x0000001fff077819 */ /* 0x000fe40000011421 */
[----:B------:R-:W-:-:S03]  /*0390*/  LOP3.LUT R2, R9, UR11, RZ, 0x3c, !PT ;  /* 0x0000000b09027c12 */ /* 0x000fc6000f8e3cff */
[----:B------:R-:W-:-:S05]  /*03a0*/  IMAD.HI.U32 R3, R3, R8, RZ ;  /* 0x0000000803037227 */ /* 0x000fca00078e00ff */
[----:B------:R-:W-:-:S05]  /*03b0*/  IADD3 R0, PT, PT, -R3, RZ, RZ ;  /* 0x000000ff03007210 */ /* 0x000fca0007ffe1ff */
[----:B------:R-:W-:-:S05]  /*03c0*/  IMAD R0, R5, R0, R8 ;  /* 0x0000000005007224 */ /* 0x000fca00078e0208 */
[----:B------:R-:W-:Y:S02]  /*03d0*/  ISETP.GT.U32.AND P4, PT, R5, R0, PT ;  /* 0x000000000500720c */ /* 0x000fe40003f84070 */
[----:B------:R-:W-:-:S11]  /*03e0*/  ISETP.GE.AND.EX P0, PT, R7, UR25, PT, P0 ;  /* 0x0000001907007c0c */ /* 0x000fd6000bf06300 */
[-C--:B------:R-:W-:Y:S02]  /*03f0*/  @!P4 IADD3 R0, PT, PT, R0, -R5.reuse, RZ ;  /* 0x800000050000c210 */ /* 0x080fe40007ffe0ff */
[----:B------:R-:W-:Y:S01]  /*0400*/  @!P4 IADD3 R3, PT, PT, R3, 0x1, RZ ;  /* 0x000000010303c810 */ /* 0x000fe20007ffe0ff */
[----:B------:R-:W0:Y:S01]  /*0410*/  @!P0 LDC.64 R16, c[0x0][0x3f8] ;  /* 0x0000fe00ff108b82 */ /* 0x000e220000000a00 */
[CC--:B------:R-:W-:Y:S02]  /*0420*/  ISETP.GE.U32.AND P3, PT, R0.reuse, R5.reuse, PT ;  /* 0x000000050000720c */ /* 0x0c0fe40003f66070 */
[-C--:B------:R-:W-:Y:S02]  /*0430*/  ISETP.GT.U32.AND P4, PT, R5, R0.reuse, PT ;  /* 0x000000000500720c */ /* 0x080fe40003f84070 */
[----:B------:R-:W-:Y:S02]  /*0440*/  IADD3 R5, PT, PT, R0, -R5, RZ ;  /* 0x8000000500057210 */ /* 0x000fe40007ffe0ff */
[----:B------:R-:W-:Y:S01]  /*0450*/  ISETP.GE.AND P2, PT, R2, RZ, PT ;  /* 0x000000ff0200720c */ /* 0x000fe20003f46270 */
[----:B------:R-:W1:Y:S01]  /*0460*/  @!P0 LDC.64 R12, c[0x0][0x3a0] ;  /* 0x0000e800ff0c8b82 */ /* 0x000e620000000a00 */
[----:B------:R-:W-:-:S02]  /*0470*/  SEL R0, R5, R0, !P4 ;  /* 0x0000000005007207 */ /* 0x000fc40006000000 */
[----:B------:R-:W-:-:S03]  /*0480*/  LOP3.LUT R5, RZ, R9, RZ, 0x33, !PT ;  /* 0x00000009ff057212 */ /* 0x000fc600078e33ff */
[----:B------:R-:W-:Y:S02]  /*0490*/  @P3 IADD3 R3, PT, PT, R3, 0x1, RZ ;  /* 0x0000000103033810 */ /* 0x000fe40007ffe0ff */
[----:B------:R-:W-:Y:S01]  /*04a0*/  ISETP.NE.AND P3, PT, R9, RZ, PT ;  /* 0x000000ff0900720c */ /* 0x000fe20003f65270 */
[----:B------:R-:W3:Y:S01]  /*04b0*/  @!P0 LDC.64 R14, c[0x0][0x398] ;  /* 0x0000e600ff0e8b82 */ /* 0x000ee20000000a00 */
[----:B------:R-:W-:Y:S02]  /*04c0*/  @!P1 IADD3 R0, PT, PT, -R0, RZ, RZ ;  /* 0x000000ff00009210 */ /* 0x000fe40007ffe1ff */
[----:B------:R-:W-:Y:S02]  /*04d0*/  MOV R2, R3 ;  /* 0x0000000300027202 */ /* 0x000fe40000000f00 */
[----:B------:R-:W-:Y:S02]  /*04e0*/  SEL R3, R5, R0, !P3 ;  /* 0x0000000005037207 */ /* 0x000fe40005800000 */
[----:B------:R-:W-:Y:S01]  /*04f0*/  @!P2 IADD3 R2, PT, PT, -R2, RZ, RZ ;  /* 0x000000ff0202a210 */ /* 0x000fe20007ffe1ff */
[----:B------:R-:W4:Y:S02]  /*0500*/  LDC.64 R8, c[0x0][0x3a8] ;  /* 0x0000ea00ff087b82 */ /* 0x000f240000000a00 */
[----:B------:R-:W-:Y:S01]  /*0510*/  IMAD R21, R3, 0xa, RZ ;  /* 0x0000000a03157824 */ /* 0x000fe200078e02ff */
[----:B------:R-:W-:-:S02]  /*0520*/  SEL R5, R5, R2, !P3 ;  /* 0x0000000205057207 */ /* 0x000fc40005800000 */
[----:B------:R-:W-:Y:S02]  /*0530*/  ISETP.NE.AND P2, PT, RZ, UR22, PT ;  /* 0x00000016ff007c0c */ /* 0x000fe4000bf45270 */
[----:B------:R-:W-:Y:S02]  /*0540*/  SHF.R.S32.HI R0, RZ, 0x1f, R5 ;  /* 0x0000001fff007819 */ /* 0x000fe40000011405 */
[----:B------:R-:W-:-:S03]  /*0550*/  IADD3 R34, P1, PT, R21, R4, RZ ;  /* 0x0000000415227210 */ /* 0x000fc60007f3e0ff */
[----:B------:R-:W-:Y:S01]  /*0560*/  IMAD R0, R0, UR26, RZ ;  /* 0x0000001a00007c24 */ /* 0x000fe2000f8e02ff */
[----:B------:R-:W-:-:S03]  /*0570*/  LEA.HI.X.SX32 R35, R21, RZ, 0x1, P1 ;  /* 0x000000ff15237211 */ /* 0x000fc600008f0eff */
[C---:B------:R-:W-:Y:S02]  /*0580*/  IMAD R37, R5.reuse, UR27, R0 ;  /* 0x0000001b05257c24 */ /* 0x040fe4000f8e0200 */
[----:B------:R-:W-:Y:S01]  /*0590*/  IMAD.WIDE.U32 R34, R5, UR26, R34 ;  /* 0x0000001a05227c25 */ /* 0x000fe2000f8e0022 */
[----:B------:R-:W5:Y:S03]  /*05a0*/  @P2 LDC.64 R18, c[0x0][0x3b0] ;  /* 0x0000ec00ff122b82 */ /* 0x000f660000000a00 */
[----:B0-----:R-:W-:Y:S01]  /*05b0*/  @!P0 IMAD R0, R7, R16, RZ ;  /* 0x0000001007008224 */ /* 0x001fe200078e02ff */
[----:B------:R-:W-:Y:S02]  /*05c0*/  IADD3 R37, PT, PT, R35, R37, RZ ;  /* 0x0000002523257210 */ /* 0x000fe40007ffe0ff */
[----:B------:R-:W-:Y:S01]  /*05d0*/  @!P0 MOV R36, R34 ;  /* 0x0000002200248202 */ /* 0x000fe20000000f00 */
[----:B------:R-:W-:-:S04]  /*05e0*/  @!P0 IMAD R7, R33, R17, R0 ;  /* 0x0000001121078224 */ /* 0x000fc800078e0200 */
[----:B------:R-:W-:-:S05]  /*05f0*/  @!P0 IMAD.WIDE.U32 R16, R33, R16, R36 ;  /* 0x0000001021108225 */ /* 0x000fca00078e0024 */
[----:B------:R-:W-:Y:S02]  /*0600*/  @!P0 IADD3 R7, PT, PT, R17, R7, RZ ;  /* 0x0000000711078210 */ /* 0x000fe40007ffe0ff */
[C---:B------:R-:W-:Y:S02]  /*0610*/  @!P0 SHF.L.U32 R5, R16.reuse, 0x2, RZ ;  /* 0x0000000210058819 */ /* 0x040fe400000006ff */
[----:B------:R-:W-:Y:S02]  /*0620*/  @!P0 SHF.L.U64.HI R0, R16, 0x2, R7 ;  /* 0x0000000210008819 */ /* 0x000fe40000010207 */
[C---:B-1----:R-:W-:Y:S02]  /*0630*/  @!P0 IADD3 R16, P1, PT, R5.reuse, R12, RZ ;  /* 0x0000000c05108210 */ /* 0x042fe40007f3e0ff */
[----:B---3--:R-:W-:Y:S02]  /*0640*/  @!P0 IADD3 R14, P3, PT, R5, R14, RZ ;  /* 0x0000000e050e8210 */ /* 0x008fe40007f7e0ff */
[----:B------:R-:W-:-:S02]  /*0650*/  IADD3 R5, PT, PT, R21, R4, RZ ;  /* 0x0000000415057210 */ /* 0x000fc40007ffe0ff */
[C---:B------:R-:W-:Y:S02]  /*0660*/  @!P0 IADD3.X R17, PT, PT, R0.reuse, R13, RZ, P1, !PT ;  /* 0x0000000d00118210 */ /* 0x040fe40000ffe4ff */
[----:B------:R-:W-:Y:S01]  /*0670*/  CS2R R12, SRZ ;  /* 0x00000000000c7805 */ /* 0x000fe2000001ff00 */
[----:B-----5:R-:W-:Y:S01]  /*0680*/  @P2 IMAD.WIDE R20, R5, 0x2, R18 ;  /* 0x0000000205142825 */ /* 0x020fe200078e0212 */
[----:B------:R-:W-:-:S03]  /*0690*/  @!P0 IADD3.X R15, PT, PT, R0, R15, RZ, P3, !PT ;  /* 0x0000000f000f8210 */ /* 0x000fc60001ffe4ff */
[----:B----4-:R-:W-:Y:S01]  /*06a0*/  IMAD.WIDE R18, R5, 0x2, R8 ;  /* 0x0000000205127825 */ /* 0x010fe200078e0208 */
[----:B------:R-:W-:Y:S01]  /*06b0*/  CS2R R8, SRZ ;  /* 0x0000000000087805 */ /* 0x000fe2000001ff00 */
[----:B------:R-:W3:Y:S04]  /*06c0*/  @!P0 LDG.E.64 R12, desc[UR14][R16.64] ;  /* 0x0000000e100c8981 */ /* 0x000ee8000c1e1b00 */
[----:B------:R-:W4:Y:S04]  /*06d0*/  @P2 LDG.E.U16 R2, desc[UR14][R20.64] ;  /* 0x0000000e14022981 */ /* 0x000f28000c1e1500 */
[----:B------:R-:W5:Y:S04]  /*06e0*/  @P2 LDG.E.U16 R22, desc[UR14][R20.64+0x2] ;  /* 0x0000020e14162981 */ /* 0x000f68000c1e1500 */
[----:B------:R-:W5:Y:S04]  /*06f0*/  LDG.E.U16 R5, desc[UR14][R18.64] ;  /* 0x0000000e12057981 */ /* 0x000f68000c1e1500 */
[----:B------:R-:W5:Y:S04]  /*0700*/  LDG.E.U16 R7, desc[UR14][R18.64+0x2] ;  /* 0x0000020e12077981 */ /* 0x000f68000c1e1500 */
[----:B------:R-:W5:Y:S01]  /*0710*/  @!P0 LDG.E.64 R8, desc[UR14][R14.64] ;  /* 0x0000000e0e088981 */ /* 0x000f62000c1e1b00 */
[----:B------:R-:W-:Y:S01]  /*0720*/  UMOV UR17, 0x3f800000 ;  /* 0x3f80000000117882 */ /* 0x000fe20000000000 */
[----:B------:R-:W-:Y:S01]  /*0730*/  HFMA2 R32, -RZ, RZ, 0, 0 ;  /* 0x00000000ff207431 */ /* 0x000fe200000001ff */
[----:B------:R-:W-:Y:S01]  /*0740*/  MOV R30, RZ ;  /* 0x000000ff001e7202 */ /* 0x000fe20000000f00 */
[----:B--2---:R-:W-:-:S05]  /*0750*/  FFMA.FTZ R11, -R10, R10, R11 ;  /* 0x0000000a0a0b7223 */ /* 0x004fca000001010b */
        /* <DEDUP_REMOVED lines=8> */
[C---:B---3--:R-:W-:Y:S01]  /*07e0*/  FADD.FTZ R12, -R10.reuse, R12 ;  /* 0x0000000c0a0c7221 */ /* 0x048fe20000010100 */
[----:B------:R-:W-:Y:S01]  /*07f0*/  FADD.FTZ R13, -R10, R13 ;  /* 0x0000000d0a0d7221 */ /* 0x000fe20000010100 */
[----:B----4-:R-:W-:Y:S02]  /*0800*/  @P2 SHF.L.U32 R32, R2, 0x10, RZ ;  /* 0x0000001002202819 */ /* 0x010fe400000006ff */
[----:B------:R-:W-:Y:S01]  /*0810*/  FMUL.FTZ R0, R12, UR17 ;  /* 0x000000110c007c20 */ /* 0x000fe20008410000 */
[----:B------:R-:W-:Y:S01]  /*0820*/  FMUL.FTZ R2, R13, UR17 ;  /* 0x000000110d027c20 */ /* 0x000fe20008410000 */
[----:B-----5:R-:W-:Y:S02]  /*0830*/  @P2 SHF.L.U32 R30, R22, 0x10, RZ ;  /* 0x00000010161e2819 */ /* 0x020fe400000006ff */
[----:B------:R-:W-:Y:S02]  /*0840*/  SHF.L.U32 R5, R5, 0x10, RZ ;  /* 0x0000001005057819 */ /* 0x000fe400000006ff */
[----:B------:R-:W-:-:S02]  /*0850*/  SHF.L.U32 R7, R7, 0x10, RZ ;  /* 0x0000001007077819 */ /* 0x000fc400000006ff */
[----:B------:R-:W-:Y:S02]  /*0860*/  MOV R10, R9 ;  /* 0x00000009000a7202 */ /* 0x000fe40000000f00 */
        /* <DEDUP_REMOVED lines=16> */
[----:B------:R-:W-:-:S03]  /*0970*/  FMUL.FTZ R16, R9, R16 ;  /* 0x0000001009107220 */ /* 0x000fc60000410000 */
[----:B------:R-:W-:Y:S01]  /*0980*/  FFMA.FTZ R19, R11, R18, 1 ;  /* 0x3f8000000b137423 */ /* 0x000fe20000010012 */
[----:B------:R-:W-:-:S03]  /*0990*/  FMUL.FTZ R11, R17, R10 ;  /* 0x0000000a110b7220 */ /* 0x000fc60000410000 */
[----:B------:R-:W-:-:S07]  /*09a0*/  FMUL.FTZ R10, R16, R19 ;  /* 0x00000013100a7220 */ /* 0x000fce0000410000 */
.L_x_1013:
[----:B------:R-:W-:Y:S01]  /*09b0*/  FMUL.FTZ R13, R5, R11 ;  /* 0x0000000b050d7220 */ /* 0x000fe20000410000 */
[----:B------:R-:W-:Y:S01]  /*09c0*/  FMUL.FTZ R15, R7, R10 ;  /* 0x0000000a070f7220 */ /* 0x000fe20000410000 */
[----:B------:R-:W-:Y:S01]  /*09d0*/  ISETP.GT.AND P1, PT, R6, 0x1e, PT ;  /* 0x0000001e0600780c */ /* 0x000fe20003f24270 */
[----:B------:R-:W-:Y:S01]  /*09e0*/  FADD.FTZ R14, RZ, R11 ;  /* 0x0000000bff0e7221 */ /* 0x000fe20000010000 */
[----:B------:R-:W-:Y:S01]  /*09f0*/  FFMA.FTZ R17, R0, R13, RZ ;  /* 0x0000000d00117223 */ /* 0x000fe200000100ff */
[----:B------:R-:W-:Y:S01]  /*0a00*/  FADD.FTZ R12, RZ, R13 ;  /* 0x0000000dff0c7221 */ /* 0x000fe20000010000 */
[----:B------:R-:W-:Y:S01]  /*0a10*/  ISETP.GT.AND P4, PT, R6, 0xf, PT ;  /* 0x0000000f0600780c */ /* 0x000fe20003f84270 */
[----:B------:R-:W-:Y:S01]  /*0a20*/  BSSY.RECONVERGENT B0, `(.L_x_1014) ;  /* 0x0000025000007945 */ /* 0x000fe20003800200 */
[----:B------:R-:W-:Y:S01]  /*0a30*/  FFMA.FTZ R17, R2, R15, R17 ;  /* 0x0000000f02117223 */ /* 0x000fe20000010011 */
[----:B------:R-:W-:Y:S01]  /*0a40*/  FADD.FTZ R16, R15, R12 ;  /* 0x0000000c0f107221 */ /* 0x000fe20000010000 */
[----:B------:R-:W-:Y:S01]  /*0a50*/  FADD.FTZ R15, RZ, R10 ;  /* 0x0000000aff0f7221 */ /* 0x000fe20000010000 */
        /* <DEDUP_REMOVED lines=19> */
[C---:B0-----:R-:W-:Y:S01]  /*0b90*/  FADD.FTZ R18, R17.reuse, R12 ;  /* 0x0000000c11127221 */ /* 0x041fe20000010000 */
        /* <DEDUP_REMOVED lines=13> */
.L_x_1015:
[----:B------:R-:W-:Y:S05]  /*0c70*/  BSYNC.RECONVERGENT B0 ;  /* 0x0000000000007941 */ /* 0x000fea0003800200 */
.L_x_1014:
[----:B------:R-:W-:Y:S06]  /*0c80*/  BAR.SYNC.DEFER_BLOCKING 0x0 ;  /* 0x0000000000007b1d */ /* 0x000fec0000010000 */
[----:B------:R-:W-:Y:S04]  /*0c90*/  BSSY.RECONVERGENT B0, `(.L_x_1016) ;  /* 0x0000035000007945 */ /* 0x000fe80003800200 */
[----:B------:R-:W-:Y:S05]  /*0ca0*/  @P3 BRA `(.L_x_1017) ;  /* 0x0000000000cc3947 */ /* 0x000fea0003800000 */
[----:B------:R-:W4:Y:S01]  /*0cb0*/  S2UR UR7, SR_CgaCtaId ;  /* 0x00000000000779c3 */ /* 0x000f220000008800 */
[----:B------:R-:W-:Y:S02]  /*0cc0*/  UMOV UR6, 0x400 ;  /* 0x0000040000067882 */ /* 0x000fe40000000000 */
[----:B----4-:R-:W-:-:S09]  /*0cd0*/  ULEA UR6, UR7, UR6, 0x18 ;  /* 0x0000000607067291 */ /* 0x010fd2000f8ec0ff */
[----:B-12---:R-:W1:Y:S04]  /*0ce0*/  LDS.128 R16, [UR6+0x20] ;  /* 0x00002006ff107984 */ /* 0x006e680008000c00 */
[----:B------:R-:W2:Y:S04]  /*0cf0*/  LDS.128 R20, [UR6+0x30] ;  /* 0x00003006ff147984 */ /* 0x000ea80008000c00 */
[----:B------:R-:W4:Y:S01]  /*0d00*/  LDS.128 R24, [UR6+0x40] ;  /* 0x00004006ff187984 */ /* 0x000f220008000c00 */
[----:B-1----:R-:W-:Y:S01]  /*0d10*/  FADD.FTZ R39, R10, R16 ;  /* 0x000000100a277221 */ /* 0x002fe20000010000 */
[----:B0--3--:R-:W-:-:S03]  /*0d20*/  FADD.FTZ R10, R11, R17 ;  /* 0x000000110b0a7221 */ /* 0x009fc60000010000 */
        /* <DEDUP_REMOVED lines=8> */
[----:B----4-:R-:W-:Y:S01]  /*0db0*/  FADD.FTZ R39, R39, R24 ;  /* 0x0000001827277221 */ /* 0x010fe20000010000 */
        /* <DEDUP_REMOVED lines=18> */
[----:B------:R-:W2:Y:S02]  /*0ee0*/  LDS.128 R24, [UR6+0xa0] ;  /* 0x0000a006ff187984 */ /* 0x000ea40008000c00 */
[----:B0-----:R-:W-:Y:S01]  /*0ef0*/  FADD.FTZ R10, R10, R17 ;  /* 0x000000110a0a7221 */ /* 0x001fe20000010000 */
[----:B------:R-:W-:-:S03]  /*0f00*/  FADD.FTZ R39, R39, R16 ;  /* 0x0000001027277221 */ /* 0x000fc60000010000 */
[----:B------:R-:W-:Y:S01]  /*0f10*/  FADD.FTZ R16, R10, R19 ;  /* 0x000000130a107221 */ /* 0x000fe20000010000 */
[----:B------:R-:W-:Y:S01]  /*0f20*/  FADD.FTZ R39, R39, R18 ;  /* 0x0000001227277221 */ /* 0x000fe20000010000 */
[----:B------:R-:W0:Y:S02]  /*0f30*/  LDS.64 R10, [UR6+0xb0] ;  /* 0x0000b006ff0a7984 */ /* 0x000e240008000a00 */
[----:B-1----:R-:W-:Y:S01]  /*0f40*/  FADD.FTZ R16, R16, R21 ;  /* 0x0000001510107221 */ /* 0x002fe20000010000 */
[----:B------:R-:W-:-:S03]  /*0f50*/  FADD.FTZ R39, R39, R20 ;  /* 0x0000001427277221 */ /* 0x000fc60000010000 */
[----:B------:R-:W-:Y:S01]  /*0f60*/  FADD.FTZ R16, R16, R23 ;  /* 0x0000001710107221 */ /* 0x000fe20000010000 */
[----:B------:R-:W-:-:S03]  /*0f70*/  FADD.FTZ R39, R39, R22 ;  /* 0x0000001627277221 */ /* 0x000fc60000010000 */
[----:B--2---:R-:W-:Y:S01]  /*0f80*/  FADD.FTZ R16, R16, R25 ;  /* 0x0000001910107221 */ /* 0x004fe20000010000 */
[----:B------:R-:W-:-:S03]  /*0f90*/  FADD.FTZ R39, R39, R24 ;  /* 0x0000001827277221 */ /* 0x000fc60000010000 */
[----:B------:R-:W-:Y:S01]  /*0fa0*/  FADD.FTZ R16, R16, R27 ;  /* 0x0000001b10107221 */ /* 0x000fe20000010000 */
[----:B------:R-:W-:-:S04]  /*0fb0*/  FADD.FTZ R39, R39, R26 ;  /* 0x0000001a27277221 */ /* 0x000fc80000010000 */
[----:B0-----:R-:W-:Y:S01]  /*0fc0*/  FADD.FTZ R10, R39, R10 ;  /* 0x0000000a270a7221 */ /* 0x001fe20000010000 */
[----:B------:R-:W-:-:S07]  /*0fd0*/  FADD.FTZ R11, R16, R11 ;  /* 0x0000000b100b7221 */ /* 0x000fce0000010000 */
.L_x_1017:
[----:B------:R-:W-:Y:S05]  /*0fe0*/  BSYNC.RECONVERGENT B0 ;  /* 0x0000000000007941 */ /* 0x000fea0003800200 */
.L_x_1016:
[----:B------:R-:W-:Y:S06]  /*0ff0*/  BAR.SYNC.DEFER_BLOCKING 0x0 ;  /* 0x0000000000007b1d */ /* 0x000fec0000010000 */
[----:B------:R-:W-:Y:S04]  /*1000*/  BSSY.RECONVERGENT B0, `(.L_x_1018) ;  /* 0x00000f3000007945 */ /* 0x000fe80003800200 */
[----:B------:R-:W-:Y:S05]  /*1010*/  @P5 BRA `(.L_x_1019) ;  /* 0x0000000c00c45947 */ /* 0x000fea0003800000 */
[----:B-12---:R-:W1:Y:S01]  /*1020*/  LDS.128 R16, [R31+0x50] ;  /* 0x000050001f107984 */ /* 0x006e620000000c00 */
[----:B------:R-:W-:-:S03]  /*1030*/  UMOV UR6, 0x1e0 ;  /* 0x000001e000067882 */ /* 0x000fc60000000000 */
[----:B------:R-:W2:Y:S04]  /*1040*/  LDS.128 R20, [R31+0xa0] ;  /* 0x0000a0001f147984 */ /* 0x000ea80000000c00 */
[----:B------:R-:W4:Y:S01]  /*1050*/  LDS.128 R24, [R31+0xf0] ;  /* 0x0000f0001f187984 */ /* 0x000f220000000c00 */
[----:B-1----:R-:W-:Y:S01]  /*1060*/  FADD.FTZ R39, R12, R16 ;  /* 0x000000100c277221 */ /* 0x002fe20000010000 */
[----:B0-----:R-:W-:Y:S01]  /*1070*/  FADD.FTZ R12, R13, R17 ;  /* 0x000000110d0c7221 */ /* 0x001fe20000010000 */
[----:B------:R-:W-:Y:S01]  /*1080*/  FADD.FTZ R13, R14, R18 ;  /* 0x000000120e0d7221 */ /* 0x000fe20000010000 */
[----:B------:R-:W-:Y:S01]  /*1090*/  FADD.FTZ R14, R15, R19 ;  /* 0x000000130f0e7221 */ /* 0x000fe20000010000 */
[----:B--2---:R-:W-:Y:S01]  /*10a0*/  FADD.FTZ R39, R39, R20 ;  /* 0x0000001427277221 */ /* 0x004fe20000010000 */
        /* <DEDUP_REMOVED lines=28> */
.L_x_1020:
        /* <DEDUP_REMOVED lines=204> */
.L_x_1019:
[----:B------:R-:W-:Y:S05]  /*1f30*/  BSYNC.RECONVERGENT B0 ;  /* 0x0000000000007941 */ /* 0x000fea0003800200 */
.L_x_1018:
        /* <DEDUP_REMOVED lines=12> */
[----:B------:R-:W-:Y:S02]  /*2000*/  IADD3.X R20, PT, PT, RZ, R17, RZ, P1, !PT ;  /* 0x00000011ff147210 */ /* 0x000fe40000ffe4ff */
        /* <DEDUP_REMOVED lines=16> */
.L_x_1022:
[----:B------:R-:W-:Y:S05]  /*2110*/  BSYNC.RECONVERGENT B0 ;  /* 0x0000000000007941 */ /* 0x000fea0003800200 */
.L_x_1021:
        /* <DEDUP_REMOVED lines=11> */
[----:B0---4-:R-:W0:Y:S01]  /*21d0*/  LDC.64 R12, c[0x0][0x3c8] ;  /* 0x0000f200ff0c7b82 */ /* 0x011e220000000a00 */
[----:B------:R-:W-:Y:S01]  /*21e0*/  MOV R3, UR4 ;  /* 0x0000000400037c02 */ /* 0x000fe20008000f00 */
[----:B------:R-:W-:Y:S02]  /*21f0*/  UIADD3 UR18, UPT, UPT, UR13, UR12, URZ ;  /* 0x0000000c0d127290 */ /* 0x000fe4000fffe0ff */
[----:B------:R-:W-:Y:S01]  /*2200*/  UIMAD UR6, UR19, UR21, UR12 ;  /* 0x00000015130672a4 */ /* 0x000fe2000f8e020c */
[----:B------:R-:W-:-:S03]  /*2210*/  LOP3.LUT P1, R3, R3, 0x2, RZ, 0xc0, !PT ;  /* 0x0000000203037812 */ /* 0x000fc6000782c0ff */
[----:B------:R-:W-:Y:S01]  /*2220*/  UIMAD.WIDE.U32 UR6, UR6, 0x8, UR8 ;  /* 0x00000008060678a5 */ /* 0x000fe2000f8e0008 */
[----:B--2---:R-:W-:Y:S02]  /*2230*/  SEL R16, RZ, UR20, P1 ;  /* 0x00000014ff107c07 */ /* 0x004fe40008800000 */
[----:B------:R-:W-:Y:S02]  /*2240*/  MOV R15, UR18 ;  /* 0x00000012000f7c02 */ /* 0x000fe40008000f00 */
[----:B------:R-:W-:Y:S02]  /*2250*/  ISETP.NE.AND P1, PT, R16, -0x1, PT ;  /* 0xffffffff1000780c */ /* 0x000fe40003f25270 */
[----:B------:R-:W-:Y:S02]  /*2260*/  MOV R14, UR6 ;  /* 0x00000006000e7c02 */ /* 0x000fe40008000f00 */
[----:B------:R-:W-:Y:S01]  /*2270*/  IADD3 R3, PT, PT, -R3, 0x1, RZ ;  /* 0x0000000103037810 */ /* 0x000fe20007ffe1ff */
[----:B0-----:R-:W-:Y:S01]  /*2280*/  IMAD.WIDE.U32 R12, R15, 0x4, R12 ;  /* 0x000000040f0c7825 */ /* 0x001fe200078e000c */
[----:B------:R-:W-:-:S05]  /*2290*/  MOV R15, UR7 ;  /* 0x00000007000f7c02 */ /* 0x000fca0008000f00 */
[----:B------:R0:W-:Y:S01]  /*22a0*/  STG.E.64 desc[UR14][R14.64], R10 ;  /* 0x0000000a0e007986 */ /* 0x0001e2000c101b0e */
[----:B------:R-:W-:Y:S06]  /*22b0*/  MEMBAR.ALL.GPU ;  /* 0x0000000000007992 */ /* 0x000fec000000a000 */
[----:B------:R-:W-:-:S00]  /*22c0*/  ERRBAR ;  /* 0x00000000000079ab */ /* 0x000fc00000000000 */
[----:B------:R-:W-:Y:S06]  /*22d0*/  CGAERRBAR ;  /* 0x00000000000075ab */ /* 0x000fec0000000000 */
[----:B------:R0:W-:Y:S01]  /*22e0*/  REDG.E.ADD.S32.STRONG.GPU desc[UR14][R12.64], R3 ;  /* 0x000000030c00798e */ /* 0x0001e2000c12e30e */
[----:B------:R-:W-:Y:S05]  /*22f0*/  @!P1 BRA `(.L_x_1024) ;  /* 0x0000000000149947 */ /* 0x000fea0003800000 */
.L_x_1025:
[----:B0-----:R-:W2:Y:S04]  /*2300*/  LDG.E.STRONG.GPU R3, desc[UR14][R12.64] ;  /* 0x0000000e0c037981 */ /* 0x001ea8000c1ef900 */
[----:B--2---:R-:W-:Y:S01]  /*2310*/  CCTL.IVALL ;  /* 0x00000000ff00798f */ /* 0x004fe20002000000 */
[----:B------:R-:W-:Y:S05]  /*2320*/  YIELD ;  /* 0x0000000000007946 */ /* 0x000fea0003800000 */
[----:B------:R-:W-:-:S13]  /*2330*/  ISETP.NE.AND P1, PT, R3, R16, PT ;  /* 0x000000100300720c */ /* 0x000fda0003f25270 */
[----:B------:R-:W-:Y:S05]  /*2340*/  @P1 BRA `(.L_x_1025) ;  /* 0xfffffffc00ec1947 */ /* 0x000fea000383ffff */
.L_x_1024:
[----:B------:R-:W-:Y:S05]  /*2350*/  WARPSYNC.ALL ;  /* 0x0000000000007948 */ /* 0x000fea0003800000 */
[----:B------:R-:W-:Y:S01]  /*2360*/  BAR.SYNC.DEFER_BLOCKING 0x0 ;  /* 0x0000000000007b1d */ /* 0x000fe20000010000 */
[----:B0-----:R-:W-:-:S05]  /*2370*/  HFMA2 R3, -RZ, RZ, 0, 0 ;  /* 0x00000000ff037431 */ /* 0x001fca00000001ff */
[----:B------:R-:W-:Y:S05]  /*2380*/  @!P4 BRA `(.L_x_1026) ;  /* 0x00000004002cc947 */ /* 0x000fea0003800000 */
[----:B------:R-:W-:-:S07]  /*2390*/  MOV R3, RZ ;  /* 0x000000ff00037202 */ /* 0x000fce0000000f00 */
.L_x_1027:
[C---:B----4-:R-:W-:Y:S02]  /*23a0*/  IADD3 R14, PT, PT, R3.reuse, 0x1, RZ ;  /* 0x00000001030e7810 */ /* 0x050fe40007ffe0ff */
[C---:B------:R-:W-:Y:S02]  /*23b0*/  ISETP.EQ.OR P4, PT, R3.reuse, UR19, P3 ;  /* 0x0000001303007c0c */ /* 0x040fe40009f82670 */
[C---:B--2---:R-:W-:Y:S02]  /*23c0*/  IADD3 R16, PT, PT, R3.reuse, 0x2, RZ ;  /* 0x0000000203107810 */ /* 0x044fe40007ffe0ff */
[----:B------:R-:W-:Y:S02]  /*23d0*/  ISETP.EQ.OR P5, PT, R14, UR19, P3 ;  /* 0x000000130e007c0c */ /* 0x000fe40009fa2670 */
[----:B------:R-:W-:Y:S02]  /*23e0*/  IADD3 R18, PT, PT, R3, 0x3, RZ ;  /* 0x0000000303127810 */ /* 0x000fe40007ffe0ff */
[----:B------:R-:W-:-:S02]  /*23f0*/  ISETP.EQ.OR P6, PT, R16, UR19, P3 ;  /* 0x0000001310007c0c */ /* 0x000fc40009fc2670 */
[----:B------:R-:W-:Y:S02]  /*2400*/  MOV R12, UR21 ;  /* 0x00000015000c7c02 */ /* 0x000fe40008000f00 */
[----:B------:R-:W-:Y:S02]  /*2410*/  MOV R15, UR21 ;  /* 0x00000015000f7c02 */ /* 0x000fe40008000f00 */
[----:B------:R-:W-:Y:S01]  /*2420*/  ISETP.EQ.OR P1, PT, R18, UR19, P3 ;  /* 0x0000001312007c0c */ /* 0x000fe20009f22670 */
[----:B------:R-:W-:Y:S01]  /*2430*/  @!P4 IMAD R12, R3, R12, UR12 ;  /* 0x0000000c030cce24 */ /* 0x000fe2000f8e020c */
[----:B------:R-:W-:Y:S01]  /*2440*/  MOV R13, 0x8 ;  /* 0x00000008000d7802 */ /* 0x000fe20000000f00 */
[----:B------:R-:W-:Y:S01]  /*2450*/  @!P5 IMAD R14, R14, R15, UR12 ;  /* 0x0000000c0e0ede24 */ /* 0x000fe2000f8e020f */
[----:B-1----:R-:W-:Y:S01]  /*2460*/  MOV R17, UR21 ;  /* 0x0000001500117c02 */ /* 0x002fe20008000f00 */
        /* <DEDUP_REMOVED lines=16> */
[----:B------:R-:W-:Y:S01]  /*2570*/  IADD3 R12, PT, PT, R3, 0x4, RZ ;  /* 0x00000004030c7810 */ /* 0x000fe20007ffe0ff */
        /* <DEDUP_REMOVED lines=44> */
.L_x_1026:
        /* <DEDUP_REMOVED lines=8> */
[----:B------:R-:W-:Y:S01]  /*28c0*/  HFMA2 R13, -RZ, RZ, 0, 4.76837158203125e-07 ;  /* 0x00000008ff0d7431 */ /* 0x000fe200000001ff */
        /* <DEDUP_REMOVED lines=34> */
.L_x_1028:
[----:B------:R-:W-:Y:S05]  /*2af0*/  BRA.U !UP1, `(.L_x_1023) ;  /* 0x0000000109887547 */ /* 0x000fea000b800000 */
[----:B------:R-:W-:Y:S02]  /*2b00*/  UISETP.NE.AND UP0, UPT, UR7, 0x1, UPT ;  /* 0x000000010700788c */ /* 0x000fe4000bf05270 */
[----:B------:R-:W-:-:S06]  /*2b10*/  ULOP3.LUT UR6, UR20, 0x1, URZ, 0xc0, !UPT ;  /* 0x0000000114067892 */ /* 0x000fcc000f8ec0ff */
[----:B--2-4-:R-:W-:Y:S01]  /*2b20*/  MOV R16, UR6 ;  /* 0x0000000600107c02 */ /* 0x014fe20008000f00 */
[----:B------:R-:W-:Y:S06]  /*2b30*/  BRA.U !UP0, `(.L_x_1029) ;  /* 0x0000000108487547 */ /* 0x000fec000b800000 */
[C---:B------:R-:W-:Y:S01]  /*2b40*/  IADD3 R12, PT, PT, R3.reuse, 0x1, RZ ;  /* 0x00000001030c7810 */ /* 0x040fe20007ffe0ff */
[----:B------:R-:W-:Y:S01]  /*2b50*/  HFMA2 R15, -RZ, RZ, 0, 4.76837158203125e-07 ;  /* 0x00000008ff0f7431 */ /* 0x000fe200000001ff */
[----:B------:R-:W-:Y:S02]  /*2b60*/  ISETP.EQ.OR P4, PT, R3, UR19, P3 ;  /* 0x0000001303007c0c */ /* 0x000fe40009f82670 */
[----:B------:R-:W-:Y:S02]  /*2b70*/  ISETP.EQ.OR P1, PT, R12, UR19, P3 ;  /* 0x000000130c007c0c */ /* 0x000fe40009f22670 */
[----:B------:R-:W-:Y:S02]  /*2b80*/  MOV R14, UR21 ;  /* 0x00000015000e7c02 */ /* 0x000fe40008000f00 */
[----:B------:R-:W-:-:S07]  /*2b90*/  MOV R13, UR21 ;  /* 0x00000015000d7c02 */ /* 0x000fce0008000f00 */
[----:B------:R-:W-:Y:S02]  /*2ba0*/  @!P4 IMAD R14, R3, R14, UR12 ;  /* 0x0000000c030ece24 */ /* 0x000fe4000f8e020e */
[----:B------:R-:W-:Y:S01]  /*2bb0*/  @!P1 IMAD R12, R12, R13, UR12 ;  /* 0x0000000c0c0c9e24 */ /* 0x000fe2000f8e020d */
[----:B------:R-:W-:Y:S01]  /*2bc0*/  MOV R13, 0x8 ;  /* 0x00000008000d7802 */ /* 0x000fe20000000f00 */
        /* <DEDUP_REMOVED lines=9> */
.L_x_1029:
[----:B------:R-:W-:Y:S01]  /*2c60*/  ISETP.EQ.OR P1, PT, R3, UR19, P3 ;  /* 0x0000001303007c0c */ /* 0x000fe20009f22670 */
[----:B------:R-:W-:Y:S03]  /*2c70*/  BSSY.RECONVERGENT B0, `(.L_x_1023) ;  /* 0x000000a000007945 */ /* 0x000fe60003800200 */
[----:B------:R-:W-:-:S13]  /*2c80*/  ISETP.NE.U32.OR P1, PT, R16, 0x1, P1 ;  /* 0x000000011000780c */ /* 0x000fda0000f25470 */
[----:B------:R-:W-:Y:S05]  /*2c90*/  @P1 BRA `(.L_x_1030) ;  /* 0x00000000001c1947 */ /* 0x000fea0003800000 */
[----:B------:R-:W-:Y:S01]  /*2ca0*/  MOV R12, UR21 ;  /* 0x00000015000c7c02 */ /* 0x000fe20008000f00 */
[----:B------:R-:W-:-:S04]  /*2cb0*/  HFMA2 R13, -RZ, RZ, 0, 4.76837158203125e-07 ;  /* 0x00000008ff0d7431 */ /* 0x000fc800000001ff */
[----:B------:R-:W-:-:S04]  /*2cc0*/  IMAD R12, R3, R12, UR12 ;  /* 0x0000000c030c7e24 */ /* 0x000fc8000f8e020c */
[----:B------:R-:W-:-:S06]  /*2cd0*/  IMAD.WIDE.U32 R12, R12, R13, UR8 ;  /* 0x000000080c0c7e25 */ /* 0x000fcc000f8e000d */
[----:B------:R-:W3:Y:S02]  /*2ce0*/  LDG.E.64 R12, desc[UR14][R12.64] ;  /* 0x0000000e0c0c7981 */ /* 0x000ee4000c1e1b00 */
[----:B---3--:R-:W-:Y:S01]  /*2cf0*/  FADD.FTZ R10, R10, R12 ;  /* 0x0000000c0a0a7221 */ /* 0x008fe20000010000 */
[----:B------:R-:W-:-:S07]  /*2d00*/  FADD.FTZ R11, R11, R13 ;  /* 0x0000000d0b0b7221 */ /* 0x000fce0000010000 */
.L_x_1030:
[----:B------:R-:W-:Y:S05]  /*2d10*/  BSYNC.RECONVERGENT B0 ;  /* 0x0000000000007941 */ /* 0x000fea0003800200 */
.L_x_1023:
[----:B------:R-:W5:Y:S01]  /*2d20*/  S2UR UR7, SR_CgaCtaId ;  /* 0x00000000000779c3 */ /* 0x000f620000008800 */
[----:B------:R-:W-:Y:S02]  /*2d30*/  UMOV UR6, 0x400 ;  /* 0x0000040000067882 */ /* 0x000fe40000000000 */
[----:B-----5:R-:W-:-:S09]  /*2d40*/  ULEA UR6, UR7, UR6, 0x18 ;  /* 0x0000000607067291 */ /* 0x020fd2000f8ec0ff */
[----:B------:R1:W-:Y:S01]  /*2d50*/  @!P3 STS.64 [UR6+0xc0], R10 ;  /* 0x0000c00aff00b988 */ /* 0x0003e20008000a06 */
[----:B------:R-:W-:Y:S06]  /*2d60*/  BAR.SYNC.DEFER_BLOCKING 0x0 ;  /* 0x0000000000007b1d */ /* 0x000fec0000010000 */
[----:B0---4-:R-:W0:Y:S01]  /*2d70*/  LDS.64 R12, [UR6+0xc0] ;  /* 0x0000c006ff0c7984 */ /* 0x011e220008000a00 */
[----:B------:R-:W4:Y:S01]  /*2d80*/  LDCU UR6, c[0x0][0x42c] ;  /* 0x00008580ff0677ac */ /* 0x000f220008000800 */
[----:B------:R-:W-:Y:S05]  /*2d90*/  @!P2 BRA `(.L_x_1031) ;  /* 0x000000000048a947 */ /* 0x000fea0003800000 */
[----:B------:R-:W-:Y:S01]  /*2da0*/  FFMA.FTZ R32, R5, R0, R32 ;  /* 0x0000000005207223 */ /* 0x000fe20000010020 */
[----:B------:R-:W-:-:S03]  /*2db0*/  FFMA.FTZ R30, R7, R2, R30 ;  /* 0x00000002071e7223 */ /* 0x000fc6000001001e */
[----:B------:R-:W-:Y:S01]  /*2dc0*/  FMUL.FTZ R3, R32, -1.4426950216293334961 ;  /* 0xbfb8aa3b20037820 */ /* 0x000fe20000410000 */
[----:B------:R-:W-:-:S05]  /*2dd0*/  FMUL.FTZ R14, R30, -1.4426950216293334961 ;  /* 0xbfb8aa3b1e0e7820 */ /* 0x000fca0000410000 */
[----:B------:R-:W1:Y:S04]  /*2de0*/  MUFU.EX2 R3, R3 ;  /* 0x0000000300037308 */ /* 0x000e680000000800 */
[----:B------:R-:W5:Y:S01]  /*2df0*/  MUFU.EX2 R14, R14 ;  /* 0x0000000e000e7308 */ /* 0x000f620000000800 */
[----:B-1-3--:R-:W-:Y:S01]  /*2e00*/  FADD.FTZ R10, R3, 1 ;  /* 0x3f800000030a7421 */ /* 0x00afe20000010000 */
[----:B-----5:R-:W-:-:S03]  /*2e10*/  FADD.FTZ R15, R14, 1 ;  /* 0x3f8000000e0f7421 */ /* 0x020fc60000010000 */
[----:B------:R-:W1:Y:S08]  /*2e20*/  MUFU.RCP R11, R10 ;  /* 0x0000000a000b7308 */ /* 0x000e700000001000 */
[----:B--2---:R-:W2:Y:S01]  /*2e30*/  MUFU.RCP R16, R15 ;  /* 0x0000000f00107308 */ /* 0x004ea20000001000 */
        /* <DEDUP_REMOVED lines=8> */
.L_x_1031:
[----:B0---4-:R-:W-:Y:S01]  /*2ec0*/  FMUL.FTZ R3, R12, UR6 ;  /* 0x000000060c037c20 */ /* 0x011fe20008410000 */
[----:B------:R-:W-:Y:S01]  /*2ed0*/  FMUL.FTZ R13, R13, UR6 ;  /* 0x000000060d0d7c20 */ /* 0x000fe20008410000 */
[----:B------:R-:W-:Y:S04]  /*2ee0*/  BSSY.RECONVERGENT B0, `(.L_x_1032) ;  /* 0x0000013000007945 */ /* 0x000fe80003800200 */
[----:B------:R-:W-:Y:S05]  /*2ef0*/  @P0 BRA `(.L_x_1033) ;  /* 0x0000000000440947 */ /* 0x000fea0003800000 */
[----:B------:R-:W0:Y:S01]  /*2f00*/  LDCU.64 UR8, c[0x0][0x3f8] ;  /* 0x00007f00ff0877ac */ /* 0x000e220008000a00 */
[----:B-1-3--:R-:W-:Y:S01]  /*2f10*/  SHF.R.S32.HI R10, RZ, 0x1f, R33 ;  /* 0x0000001fff0a7819 */ /* 0x00afe20000011421 */
[----:B------:R-:W-:Y:S01]  /*2f20*/  FFMA.FTZ R0, R0, R3, R13 ;  /* 0x0000000300007223 */ /* 0x000fe2000001000d */
[----:B------:R-:W-:Y:S01]  /*2f30*/  MOV R35, R37 ;  /* 0x0000002500237202 */ /* 0x000fe20000000f00 */
[----:B------:R-:W1:Y:S02]  /*2f40*/  LDCU.64 UR6, c[0x0][0x380] ;  /* 0x00007000ff0677ac */ /* 0x000e640008000a00 */
[----:B------:R-:W-:-:S04]  /*2f50*/  FFMA.FTZ R0, R5, R8, -R0 ;  /* 0x0000000805007223 */ /* 0x000fc80000010800 */
[----:B------:R-:W-:Y:S01]  /*2f60*/  FMUL.FTZ R8, R0, UR17 ;  /* 0x0000001100087c20 */ /* 0x000fe20008410000 */
[----:B0-----:R-:W-:Y:S02]  /*2f70*/  IMAD R10, R10, UR8, RZ ;  /* 0x000000080a0a7c24 */ /* 0x001fe4000f8e02ff */
[----:B------:R-:W-:-:S04]  /*2f80*/  IMAD.WIDE.U32 R34, R33, UR8, R34 ;  /* 0x0000000821227c25 */ /* 0x000fc8000f8e0022 */
[----:B------:R-:W-:Y:S02]  /*2f90*/  IMAD R11, R33, UR9, R10 ;  /* 0x00000009210b7c24 */ /* 0x000fe4000f8e020a */
[----:B------:R-:W-:Y:S01]  /*2fa0*/  FFMA.FTZ R10, R2, R3, R13 ;  /* 0x00000003020a7223 */ /* 0x000fe2000001000d */
[----:B-1----:R-:W-:Y:S02]  /*2fb0*/  LEA R2, P0, R34, UR6, 0x2 ;  /* 0x0000000622027c11 */ /* 0x002fe4000f8010ff */
[----:B------:R-:W-:Y:S01]  /*2fc0*/  IADD3 R11, PT, PT, R35, R11, RZ ;  /* 0x0000000b230b7210 */ /* 0x000fe20007ffe0ff */
[----:B------:R-:W-:-:S03]  /*2fd0*/  FFMA.FTZ R10, R7, R9, -R10 ;  /* 0x00000009070a7223 */ /* 0x000fc6000001080a */
[----:B------:R-:W-:Y:S01]  /*2fe0*/  LEA.HI.X R3, R34, UR7, R11, 0x2, P0 ;  /* 0x0000000722037c11 */ /* 0x000fe200080f140b */
[----:B------:R-:W-:-:S05]  /*2ff0*/  FMUL.FTZ R9, R10, UR17 ;  /* 0x000000110a097c20 */ /* 0x000fca0008410000 */
[----:B------:R0:W-:Y:S02]  /*3000*/  STG.E.64 desc[UR14][R2.64], R8 ;  /* 0x0000000802007986 */ /* 0x0001e4000c101b0e */
.L_x_1033:
[----:B------:R-:W-:Y:S05]  /*3010*/  BSYNC.RECONVERGENT B0 ;  /* 0x0000000000007941 */ /* 0x000fea0003800200 */
.L_x_1032:
[----:B------:R-:W-:Y:S02]  /*3020*/  UIADD3 UR11, UPT, UPT, UR21, UR11, URZ ;  /* 0x0000000b150b7290 */ /* 0x000fe4000fffe0ff */
[----:B------:R-:W-:Y:S02]  /*3030*/  UIADD3 UR4, UPT, UPT, UR4, 0x1, URZ ;  /* 0x0000000104047890 */ /* 0x000fe4000fffe0ff */
[----:B------:R-:W-:-:S09]  /*3040*/  UISETP.GE.AND UP0, UPT, UR11, UR5, UPT ;  /* 0x000000050b00728c */ /* 0x000fd2000bf06270 */
[----:B------:R-:W-:Y:S05]  /*3050*/  BRA.U !UP0, `(.L_x_1034) ;  /* 0xffffffd1087c7547 */ /* 0x000fea000b83ffff */
.L_x_1012:
[----:B------:R-:W4:Y:S01]  /*3060*/  LDC R4, c[0x0][0x370] ;  /* 0x0000dc00ff047b82 */ /* 0x000f220000000800 */
[----:B------:R-:W-:Y:S01]  /*3070*/  ISETP.NE.AND P2, PT, R28, RZ, PT ;  /* 0x000000ff1c00720c */ /* 0x000fe20003f45270 */
[----:B------:R-:W-:Y:S06]  /*3080*/  BSSY.RECONVERGENT B0, `(.L_x_1035) ;  /* 0x0000011000007945 */ /* 0x000fec0003800200 */
[----:B------:R-:W5:Y:S08]  /*3090*/  LDC R7, c[0x0][0x374] ;  /* 0x0000dd00ff077b82 */ /* 0x000f700000000800 */
[----:B0-----:R-:W0:Y:S01]  /*30a0*/  LDC.64 R2, c[0x0][0x3c8] ;  /* 0x0000f200ff027b82 */ /* 0x001e220000000a00 */
[----:B----4-:R-:W-:-:S02]  /*30b0*/  IADD3 R5, PT, PT, R4, -0x1, RZ ;  /* 0xffffffff04057810 */ /* 0x010fc40007ffe0ff */
[----:B------:R-:W-:Y:S02]  /*30c0*/  ISETP.NE.AND P1, PT, R4, 0x1, PT ;  /* 0x000000010400780c */ /* 0x000fe40003f25270 */
[----:B-----5:R-:W-:-:S04]  /*30d0*/  IADD3 R0, PT, PT, R7, -0x1, RZ ;  /* 0xffffffff07007810 */ /* 0x020fc80007ffe0ff */
        /* <DEDUP_REMOVED lines=11> */
.L_x_1036:
[----:B------:R-:W-:Y:S05]  /*3190*/  BSYNC.RECONVERGENT B0 ;  /* 0x0000000000007941 */ /* 0x000fea0003800200 */
.L_x_1035:
[----:B------:R-:W-:Y:S05]  /*31a0*/  @P0 EXIT ;  /* 0x000000000000094d */ /* 0x000fea0003800000 */
[----:B------:R-:W-:Y:S05]  /*31b0*/  @P2 BRA `(.L_x_1037) ;  /* 0x0000000000202947 */ /* 0x000fea0003800000 */
[----:B------:R-:W-:-:S05]  /*31c0*/  IMAD R0, R4, R7, RZ ;  /* 0x0000000704007224 */ /* 0x000fca00078e02ff */
[----:B------:R-:W-:-:S13]  /*31d0*/  ISETP.NE.AND P0, PT, R0, -0x1, PT ;  /* 0xffffffff0000780c */ /* 0x000fda0003f05270 */
[----:B------:R-:W-:Y:S05]  /*31e0*/  @!P0 BRA `(.L_x_1037) ;  /* 0x0000000000148947 */ /* 0x000fea0003800000 */
.L_x_1038:
[----:B0-----:R-:W4:Y:S04]  /*31f0*/  LDG.E.STRONG.GPU R5, desc[UR14][R2.64] ;  /* 0x0000000e02057981 */ /* 0x001f28000c1ef900 */
[----:B----4-:R-:W-:Y:S01]  /*3200*/  CCTL.IVALL ;  /* 0x00000000ff00798f */ /* 0x010fe20002000000 */
[----:B------:R-:W-:Y:S05]  /*3210*/  YIELD ;  /* 0x0000000000007946 */ /* 0x000fea0003800000 */
[----:B------:R-:W-:-:S13]  /*3220*/  ISETP.NE.AND P0, PT, R5, R0, PT ;  /* 0x000000000500720c */ /* 0x000fda0003f05270 */
[----:B------:R-:W-:Y:S05]  /*3230*/  @P0 BRA `(.L_x_1038) ;  /* 0xfffffffc00ec0947 */ /* 0x000fea000383ffff */
.L_x_1037:
[----:B------:R-:W-:Y:S05]  /*3240*/  WARPSYNC.ALL ;  /* 0x0000000000007948 */ /* 0x000fea0003800000 */
[----:B------:R-:W4:Y:S02]  /*3250*/  LDCU.64 UR10, c[0x0][0x3f8] ;  /* 0x00007f00ff0a77ac */ /* 0x000f240008000a00 */
[----:B----4-:R-:W-:-:S04]  /*3260*/  ULEA.HI UR8, UP0, UR11, UR10, URZ, 0x1 ;  /* 0x0000000a0b087291 */ /* 0x010fc8000f8108ff */
        /* <DEDUP_REMOVED lines=10> */
[----:B---3--:R-:W-:Y:S01]  /*3310*/  MOV R29, RZ ;  /* 0x000000ff001d7202 */ /* 0x008fe20000000f00 */
        /* <DEDUP_REMOVED lines=17> */
[----:B-1----:R-:W-:-:S04]  /*3430*/  SEL R11, RZ, 0x1, !P0 ;  /* 0x00000001ff0b7807 */ /* 0x002fc80004000000 */
        /* <DEDUP_REMOVED lines=24> */
[----:B------:R-:W3:Y:S01]  /*35c0*/  LDCU.64 UR18, c[0x0][0x388] ;  /* 0x00007100ff1277ac */ /* 0x000ee20008000a00 */
[----:B------:R-:W-:Y:S02]  /*35d0*/  MOV R0, UR8 ;  /* 0x0000000800007c02 */ /* 0x000fe40008000f00 */
[----:B------:R-:W-:Y:S01]  /*35e0*/  MOV R3, UR9 ;  /* 0x0000000900037c02 */ /* 0x000fe20008000f00 */
[----:B------:R-:W-:Y:S01]  /*35f0*/  USHF.L.U32 UR5, UR11, 0x2, URZ ;  /* 0x000000020b057899 */ /* 0x000fe200080006ff */
[----:B------:R-:W-:Y:S01]  /*3600*/  LOP3.LUT R5, R5, 0x3, RZ, 0xc0, !PT ;  /* 0x0000000305057812 */ /* 0x000fe200078ec0ff */
[----:B------:R-:W-:Y:S01]  /*3610*/  UMOV UR4, URZ ;  /* 0x000000ff00047c82 */ /* 0x000fe20008000000 */
[----:B------:R-:W-:-:S02]  /*3620*/  MOV R2, UR10 ;  /* 0x0000000a00027c02 */ /* 0x000fc40008000f00 */
[----:B--2---:R-:W-:Y:S02]  /*3630*/  SHF.L.U32 R16, R28, 0x2, RZ ;  /* 0x000000021c107819 */ /* 0x004fe400000006ff */
[----:B------:R-:W-:Y:S01]  /*3640*/  SHF.L.U64.HI R0, R0, 0x2, R3 ;  /* 0x0000000200007819 */ /* 0x000fe20000010203 */
[----:B------:R-:W-:Y:S01]  /*3650*/  IMAD.WIDE.U32 R2, R2, 0x4, RZ ;  /* 0x0000000402027825 */ /* 0x000fe200078e00ff */
[--C-:B------:R-:W-:Y:S02]  /*3660*/  SHF.L.U64.HI R17, R28, 0x2, R29.reuse ;  /* 0x000000021c117819 */ /* 0x100fe4000001021d */
[C---:B0-----:R-:W-:Y:S01]  /*3670*/  IADD3 R21, P1, PT, R16.reuse, UR12, RZ ;  /* 0x0000000c10157c10 */ /* 0x041fe2000ff3e0ff */
[----:B------:R-:W-:Y:S01]  /*3680*/  IMAD.WIDE.U32 R28, R5, 0x280, R28 ;  /* 0x00000280051c7825 */ /* 0x000fe200078e001c */
[C---:B-1----:R-:W-:Y:S02]  /*3690*/  IADD3 R18, P2, PT, R16.reuse, UR16, RZ ;  /* 0x0000001010127c10 */ /* 0x042fe4000ff5e0ff */
[----:B---3--:R-:W-:-:S02]  /*36a0*/  IADD3 R16, P3, PT, R16, UR18, RZ ;  /* 0x0000001210107c10 */ /* 0x008fc4000ff7e0ff */
[----:B------:R-:W-:Y:S02]  /*36b0*/  IADD3 R12, P4, PT, RZ, -R5, RZ ;  /* 0x80000005ff0c7210 */ /* 0x000fe40007f9e0ff */
[C---:B------:R-:W-:Y:S02]  /*36c0*/  IADD3.X R20, PT, PT, R17.reuse, UR13, RZ, P1, !PT ;  /* 0x0000000d11147c10 */ /* 0x040fe40008ffe4ff */
[----:B------:R-:W-:Y:S02]  /*36d0*/  IADD3.X R19, PT, PT, R17, UR17, RZ, P2, !PT ;  /* 0x0000001111137c10 */ /* 0x000fe400097fe4ff */
[----:B------:R-:W-:Y:S02]  /*36e0*/  IADD3 R29, PT, PT, R29, UR4, RZ ;  /* 0x000000041d1d7c10 */ /* 0x000fe4000fffe0ff */
[----:B------:R-:W-:Y:S02]  /*36f0*/  IADD3.X R17, PT, PT, R17, UR19, RZ, P3, !PT ;  /* 0x0000001311117c10 */ /* 0x000fe40009ffe4ff */
[----:B------:R-:W-:-:S02]  /*3700*/  IADD3 R25, PT, PT, R3, UR5, RZ ;  /* 0x0000000503197c10 */ /* 0x000fc4000fffe0ff */
[----:B------:R-:W-:-:S07]  /*3710*/  IADD3.X R14, PT, PT, RZ, -0x1, RZ, P4, !PT ;  /* 0xffffffffff0e7810 */ /* 0x000fce00027fe4ff */
.L_x_1041:
        /* <DEDUP_REMOVED lines=33> */
.L_x_1040:
[----:B------:R-:W-:Y:S05]  /*3930*/  BSYNC.RECONVERGENT B0 ;  /* 0x0000000000007941 */ /* 0x000fea0003800200 */
.L_x_1039:
[----:B------:R-:W-:Y:S05]  /*3940*/  @!P0 EXIT ;  /* 0x000000000000894d */ /* 0x000fea0003800000 */
[----:B------:R-:W-:Y:S01]  /*3950*/  BSSY.RECONVERGENT B0, `(.L_x_1042) ;  /* 0x0000061000007945 */ /* 0x000fe20003800200 */
[----:B------:R-:W-:Y:S02]  /*3960*/  USHF.L.U64.HI UR5, UR10, 0x2, UR11 ;  /* 0x000000020a057899 */ /* 0x000fe4000801020b */
[----:B------:R-:W-:Y:S02]  /*3970*/  USHF.L.U32 UR4, UR10, 0x2, URZ ;  /* 0x000000020a047899 */ /* 0x000fe400080006ff */
[----:B------:R-:W-:Y:S01]  /*3980*/  USHF.L.U64.HI UR7, UR6, 0x2, UR7 ;  /* 0x0000000206077899 */ /* 0x000fe20008010207 */
[----:B------:R-:W1:Y:S01]  /*3990*/  LDCU.64 UR12, c[0x0][0x3d8] ;  /* 0x00007b00ff0c77ac */ /* 0x000e620008000a00 */
[----:B------:R-:W3:Y:S01]  /*39a0*/  LDCU.64 UR16, c[0x0][0x388] ;  /* 0x00007100ff1077ac */ /* 0x000ee20008000a00 */
[----:B------:R-:W4:Y:S01]  /*39b0*/  LDCU.64 UR18, c[0x0][0x390] ;  /* 0x00007200ff1277ac */ /* 0x000f220008000a00 */
[----:B------:R-:W-:Y:S02]  /*39c0*/  USHF.L.U64.HI UR10, UR8, 0x2, UR9 ;  /* 0x00000002080a7899 */ /* 0x000fe40008010209 */
[----:B------:R-:W-:-:S02]  /*39d0*/  USHF.L.U32 UR11, UR8, 0x2, URZ ;  /* 0x00000002080b7899 */ /* 0x000fc400080006ff */
[----:B------:R-:W-:-:S12]  /*39e0*/  USHF.L.U32 UR6, UR6, 0x2, URZ ;  /* 0x0000000206067899 */ /* 0x000fd800080006ff */
.L_x_1043:
[C---:B------:R-:W-:Y:S02]  /*39f0*/  SHF.L.U32 R0, R28.reuse, 0x2, RZ ;  /* 0x000000021c007819 */ /* 0x040fe400000006ff */
[----:B01----:R-:W-:Y:S02]  /*3a00*/  SHF.L.U64.HI R4, R28, 0x2, R29 ;  /* 0x000000021c047819 */ /* 0x003fe4000001021d */
[----:B-1----:R-:W-:-:S04]  /*3a10*/  IADD3 R2, P0, PT, R0, UR12, RZ ;  /* 0x0000000c00027c10 */ /* 0x002fc8000ff1e0ff */
[----:B------:R-:W-:Y:S02]  /*3a20*/  IADD3.X R3, PT, PT, R4, UR13, RZ, P0, !PT ;  /* 0x0000000d04037c10 */ /* 0x000fe400087fe4ff */
[C---:B------:R-:W-:Y:S02]  /*3a30*/  IADD3 R6, P0, PT, R2.reuse, UR11, RZ ;  /* 0x0000000b02067c10 */ /* 0x040fe4000ff1e0ff */
[C---:B------:R-:W-:Y:S02]  /*3a40*/  IADD3 R10, P2, PT, R2.reuse, UR6, RZ ;  /* 0x00000006020a7c10 */ /* 0x040fe4000ff5e0ff */
[C---:B------:R-:W-:Y:S02]  /*3a50*/  IADD3.X R7, PT, PT, R3.reuse, UR10, RZ, P0, !PT ;  /* 0x0000000a03077c10 */ /* 0x040fe400087fe4ff */
[----:B------:R-:W-:Y:S02]  /*3a60*/  IADD3 R8, P1, PT, R2, UR4, RZ ;  /* 0x0000000402087c10 */ /* 0x000fe4000ff3e0ff */
[C---:B------:R-:W-:Y:S01]  /*3a70*/  IADD3.X R11, PT, PT, R3.reuse, UR7, RZ, P2, !PT ;  /* 0x00000007030b7c10 */ /* 0x040fe200097fe4ff */
[----:B------:R0:W5:Y:S01]  /*3a80*/  LDG.E R2, desc[UR14][R2.64] ;  /* 0x0000000e02027981 */ /* 0x000162000c1e1900 */
[----:B------:R-:W-:-:S03]  /*3a90*/  IADD3.X R9, PT, PT, R3, UR5, RZ, P1, !PT ;  /* 0x0000000503097c10 */ /* 0x000fc60008ffe4ff */
[----:B------:R-:W5:Y:S04]  /*3aa0*/  LDG.E R7, desc[UR14][R6.64] ;  /* 0x0000000e06077981 */ /* 0x000f68000c1e1900 */
[----:B------:R-:W5:Y:S04]  /*3ab0*/  LDG.E R8, desc[UR14][R8.64] ;  /* 0x0000000e08087981 */ /* 0x000f68000c1e1900 */
[----:B------:R-:W5:Y:S01]  /*3ac0*/  LDG.E R11, desc[UR14][R10.64] ;  /* 0x0000000e0a0b7981 */ /* 0x000f62000c1e1900 */
[----:B------:R-:W-:Y:S02]  /*3ad0*/  LOP3.LUT R15, R0, 0xfffffffc, RZ, 0xc0, !PT ;  /* 0xfffffffc000f7812 */ /* 0x000fe400078ec0ff */
[----:B--2---:R-:W-:-:S02]  /*3ae0*/  LOP3.LUT R16, R4, 0x1, RZ, 0xc0, !PT ;  /* 0x0000000104107812 */ /* 0x004fc400078ec0ff */
[C---:B---3--:R-:W-:Y:S02]  /*3af0*/  IADD3 R12, P0, PT, R15.reuse, UR16, RZ ;  /* 0x000000100f0c7c10 */ /* 0x048fe4000ff1e0ff */
[----:B0-----:R-:W-:Y:S02]  /*3b00*/  LOP3.LUT R3, R4, 0x3, RZ, 0xc0, !PT ;  /* 0x0000000304037812 */ /* 0x001fe400078ec0ff */
[----:B------:R-:W-:Y:S02]  /*3b10*/  IADD3.X R13, PT, PT, R16, UR17, RZ, P0, !PT ;  /* 0x00000011100d7c10 */ /* 0x000fe400087fe4ff */
[----:B----4-:R-:W-:Y:S02]  /*3b20*/  IADD3 R14, P0, PT, R15, UR18, RZ ;  /* 0x000000120f0e7c10 */ /* 0x010fe4000ff1e0ff */
[----:B-----5:R-:W-:Y:S02]  /*3b30*/  F2FP.BF16.F32.PACK_AB R5, R7, R2 ;  /* 0x000000020705723e */ /* 0x020fe400000010ff */
[----:B------:R-:W-:-:S02]  /*3b40*/  IADD3 R2, P1, PT, R15, UR12, RZ ;  /* 0x0000000c0f027c10 */ /* 0x000fc4000ff3e0ff */
[----:B------:R-:W-:Y:S02]  /*3b50*/  IADD3.X R15, PT, PT, R16, UR19, RZ, P0, !PT ;  /* 0x00000013100f7c10 */ /* 0x000fe400087fe4ff */
[----:B------:R-:W-:Y:S02]  /*3b60*/  IADD3.X R3, PT, PT, R3, UR13, RZ, P1, !PT ;  /* 0x0000000d03037c10 */ /* 0x000fe40008ffe4ff */
[----:B------:R-:W-:Y:S02]  /*3b70*/  F2FP.BF16.F32.PACK_AB R19, R11, R8 ;  /* 0x000000080b13723e */ /* 0x000fe400000010ff */
        /* <DEDUP_REMOVED lines=10> */
[----:B------:R-:W3:Y:S04]  /*3c20*/  LDG.E R20, desc[UR14][R6.64+0xa00] ;  /* 0x000a000e06147981 */ /* 0x000ee8000c1e1900 */
[----:B------:R-:W3:Y:S01]  /*3c30*/  LDG.E R21, desc[UR14][R8.64+0xa00] ;  /* 0x000a000e08157981 */ /* 0x000ee2000c1e1900 */
        /* <DEDUP_REMOVED lines=28> */
[----:B------:R-:W3:Y:S04]  /*3e00*/  LDG.E R2, desc[UR14][R2.64+0x1e00] ;  /* 0x001e000e02027981 */ /* 0x000ee8000c1e1900 */
[----:B------:R-:W3:Y:S04]  /*3e10*/  LDG.E R11, desc[UR14][R10.64+0x1e00] ;  /* 0x001e000e0a0b7981 */ /* 0x000ee8000c1e1900 */
[----:B------:R-:W4:Y:S04]  /*3e20*/  LDG.E R6, desc[UR14][R6.64+0x1e00] ;  /* 0x001e000e06067981 */ /* 0x000f28000c1e1900 */
[----:B------:R-:W4:Y:S01]  /*3e30*/  LDG.E R9, desc[UR14][R8.64+0x1e00] ;  /* 0x001e000e08097981 */ /* 0x000f22000c1e1900 */
        /* <DEDUP_REMOVED lines=13> */
[----:B---3--:R-:W-:Y:S02]  /*3f10*/  F2FP.BF16.F32.PACK_AB R11, R11, R2 ;  /* 0x000000020b0b723e */ /* 0x008fe400000010ff */
[----:B----4-:R-:W-:-:S03]  /*3f20*/  F2FP.BF16.F32.PACK_AB R3, R9, R6 ;  /* 0x000000060903723e */ /* 0x010fc600000010ff */
[----:B------:R1:W-:Y:S04]  /*3f30*/  STG.E desc[UR14][R4.64], R11 ;  /* 0x0000000b04007986 */ /* 0x0003e8000c10190e */
[----:B------:R1:W-:Y:S02]  /*3f40*/  STG.E desc[UR14][R14.64], R3 ;  /* 0x000000030e007986 */ /* 0x0003e4000c10190e */
[----:B------:R-:W-:Y:S05]  /*3f50*/  @P0 BRA `(.L_x_1043) ;  /* 0xfffffff800a40947 */ /* 0x000fea000383ffff */
[----:B------:R-:W-:Y:S05]  /*3f60*/  BSYNC.RECONVERGENT B0 ;  /* 0x0000000000007941 */ /* 0x000fea0003800200 */
.L_x_1042:
[----:B------:R-:W-:Y:S05]  /*3f70*/  EXIT ;  /* 0x000000000000794d */ /* 0x000fea0003800000 */
.L_x_1044:
        /* <DEDUP_REMOVED lines=16> */
.L_x_2085:


//--------------------- .text._Z35group_norm_nhwc_bwd_one_pass_kernelI11Fp32IOBf16WLi128ELi10ELi640EEv26Group_norm_nhwc_bwd_params --------------------------
	.section	.text._Z35group_norm_nhwc_bwd_one_pass_kernelI11Fp32IOBf16WLi128ELi10ELi640EEv26Group_norm_nhwc_bwd_params,"ax",@progbits
	.align	128
        .global         _Z35group_norm_nhwc_bwd_one_pass_kernelI11Fp32IOBf16WLi128ELi10ELi640EEv26Group_norm_nhwc_bwd_params
        .type           _Z35group_norm_nhwc_bwd_one_pass_kernelI11Fp32IOBf16WLi128ELi10ELi640EEv26Group_norm_nhwc_bwd_params,@function
        .size           _Z35group_norm_nhwc_bwd_one_pass_kernelI11Fp32IOBf16WLi128ELi10ELi640EEv26Group_norm_nhwc_bwd_params,(.L_x_2086 - _Z35group_norm_nhwc_bwd_one_pass_kernelI11Fp32IOBf16WLi128ELi10ELi640EEv26Group_norm_nhwc_bwd_params)
        .other          _Z35group_norm_nhwc_bwd_one_pass_kernelI11Fp32IOBf16WLi128ELi10ELi640EEv26Group_norm_nhwc_bwd_params,@"STO_CUDA_ENTRY STV_DEFAULT"
_Z35group_norm_nhwc_bwd_one_pass_kernelI11Fp32IOBf16WLi128ELi10ELi640EEv26Group_norm_nhwc_bwd_params:
.text._Z35group_norm_nhwc_bwd_one_pass_kernelI11Fp32IOBf16WLi128ELi10ELi640EEv26Group_norm_nhwc_bwd_params:
        /* <DEDUP_REMOVED lines=37> */
.L_x_1067:
        /* <DEDUP_REMOVED lines=118> */
.L_x_1046:
        /* <DEDUP_REMOVED lines=44> */
.L_x_1048:
[----:B------:R-:W-:Y:S05]  /*0c70*/  BSYNC.RECONVERGENT B0 ;  /* 0x0000000000007941 */ /* 0x000fea0003800200 */
.L_x_1047:
        /* <DEDUP_REMOVED lines=54> */
.L_x_1050:
[----:B------:R-:W-:Y:S05]  /*0fe0*/  BSYNC.RECONVERGENT B0 ;  /* 0x0000000000007941 */ /* 0x000fea0003800200 */
.L_x_1049:
        /* <DEDUP_REMOVED lines=40> */
.L_x_1053:
        /* <DEDUP_REMOVED lines=204> */
.L_x_1052:
[----:B------:R-:W-:Y:S05]  /*1f30*/  BSYNC.RECONVERGENT B0 ;  /* 0x0000000000007941 */ /* 0x000fea0003800200 */
.L_x_1051:
        /* <DEDUP_REMOVED lines=29> */
.L_x_1055:
[----:B------:R-:W-:Y:S05]  /*2110*/  BSYNC.RECONVERGENT B0 ;  /* 0x0000000000007941 */ /* 0x000fea0003800200 */
.L_x_1054:
        /* <DEDUP_REMOVED lines=30> */
.L_x_1058:
[----:B0-----:R-:W2:Y:S04]  /*2300*/  LDG.E.STRONG.GPU R3, desc[UR14][R12.64] ;  /* 0x0000000e0c037981 */ /* 0x001ea8000c1ef900 */
[----:B--2---:R-:W-:Y:S01]  /*2310*/  CCTL.IVALL ;  /* 0x00000000ff00798f */ /* 0x004fe20002000000 */
[----:B------:R-:W-:Y:S05]  /*2320*/  YIELD ;  /* 0x0000000000007946 */ /* 0x000fea0003800000 */
[----:B------:R-:W-:-:S13]  /*2330*/  ISETP.NE.AND P1, PT, R3, R16, PT ;  /* 0x000000100300720c */ /* 0x000fda0003f25270 */
[----:B------:R-:W-:Y:S05]  /*2340*/  @P1 BRA `(.L_x_1058) ;  /* 0xfffffffc00ec1947 */ /* 0x000fea000383ffff */
.L_x_1057:
[----:B------:R-:W-:Y:S05]  /*2350*/  WARPSYNC.ALL ;  /* 0x0000000000007948 */ /* 0x000fea0003800000 */
[----:B------:R-:W-:Y:S01]  /*2360*/  BAR.SYNC.DEFER_BLOCKING 0x0 ;  /* 0x0000000000007b1d */ /* 0x000fe20000010000 */
[----:B0-----:R-:W-:-:S05]  /*2370*/  HFMA2 R3, -RZ, RZ, 0, 0 ;  /* 0x00000000ff037431 */ /* 0x001fca00000001ff */
[----:B------:R-:W-:Y:S05]  /*2380*/  @!P4 BRA `(.L_x_1059) ;  /* 0x00000004002cc947 */ /* 0x000fea0003800000 */
[----:B------:R-:W-:-:S07]  /*2390*/  MOV R3, RZ ;  /* 0x000000ff00037202 */ /* 0x000fce0000000f00 */
.L_x_1060:
        /* <DEDUP_REMOVED lines=74> */
.L_x_1059:
        /* <DEDUP_REMOVED lines=43> */
.L_x_1061:
        /* <DEDUP_REMOVED lines=23> */
.L_x_1062:
        /* <DEDUP_REMOVED lines=11> */
.L_x_1063:
[----:B------:R-:W-:Y:S05]  /*2d10*/  BSYNC.RECONVERGENT B0 ;  /* 0x0000000000007941 */ /* 0x000fea0003800200 */
.L_x_1056:
        /* <DEDUP_REMOVED lines=26> */
.L_x_1064:
        /* <DEDUP_REMOVED lines=21> */
.L_x_1066:
[----:B------:R-:W-:Y:S05]  /*3010*/  BSYNC.RECONVERGENT B0 ;  /* 0x0000000000007941 */ /* 0x000fea0003800200 */
.L_x_1065:
[----:B------:R-:W-:Y:S02]  /*3020*/  UIADD3 UR11, UPT, UPT, UR21, UR11, URZ ;  /* 0x0000000b150b7290 */ /* 0x000fe4000fffe0ff */
[----:B------:R-:W-:Y:S02]  /*3030*/  UIADD3 UR4, UPT, UPT, UR4, 0x1, URZ ;  /* 0x0000000104047890 */ /* 0x000fe4000fffe0ff */
[----:B------:R-:W-:-:S09]  /*3040*/  UISETP.GE.AND UP0, UPT, UR11, UR5, UPT ;  /* 0x000000050b00728c */ /* 0x000fd2000bf06270 */
[----:B------:R-:W-:Y:S05]  /*3050*/  BRA.U !UP0, `(.L_x_1067) ;  /* 0xffffffd1087c7547 */ /* 0x000fea000b83ffff */
.L_x_1045:
        /* <DEDUP_REMOVED lines=19> */
.L_x_1069:
[----:B------:R-:W-:Y:S05]  /*3190*/  BSYNC.RECONVERGENT B0 ;  /* 0x0000000000007941 */ /* 0x000fea0003800200 */
.L_x_1068:
[----:B------:R-:W-:Y:S05]  /*31a0*/  @P0 EXIT ;  /* 0x000000000000094d */ /* 0x000fea0003800000 */
[----:B------:R-:W-:Y:S05]  /*31b0*/  @P2 BRA `(.L_x_1070) ;  /* 0x0000000000202947 */ /* 0x000fea0003800000 */
[----:B------:R-:W-:-:S05]  /*31c0*/  IMAD R0, R4, R7, RZ ;  /* 0x0000000704007224 */ /* 0x000fca00078e02ff */
[----:B------:R-:W-:-:S13]  /*31d0*/  ISETP.NE.AND P0, PT, R0, -0x1, PT ;  /* 0xffffffff0000780c */ /* 0x000fda0003f05270 */
[----:B------:R-:W-:Y:S05]  /*31e0*/  @!P0 BRA `(.L_x_1070) ;  /* 0x0000000000148947 */ /* 0x000fea0003800000 */
.L_x_1071:
[----:B0-----:R-:W4:Y:S04]  /*31f0*/  LDG.E.STRONG.GPU R5, desc[UR14][R2.64] ;  /* 0x0000000e02057981 */ /* 0x001f28000c1ef900 */
[----:B----4-:R-:W-:Y:S01]  /*3200*/  CCTL.IVALL ;  /* 0x00000000ff00798f */ /* 0x010fe20002000000 */
[----:B------:R-:W-:Y:S05]  /*3210*/  YIELD ;  /* 0x0000000000007946 */ /* 0x000fea0003800000 */
[----:B------:R-:W-:-:S13]  /*3220*/  ISETP.NE.AND P0, PT, R5, R0, PT ;  /* 0x000000000500720c */ /* 0x000fda0003f05270 */
[----:B------:R-:W-:Y:S05]  /*3230*/  @P0 BRA `(.L_x_1071) ;  /* 0xfffffffc00ec0947 */ /* 0x000fea000383ffff */
.L_x_1070:
        /* <DEDUP_REMOVED lines=78> */
.L_x_1074:
        /* <DEDUP_REMOVED lines=33> */
.L_x_1073:
[----:B------:R-:W-:Y:S05]  /*3930*/  BSYNC.RECONVERGENT B0 ;  /* 0x0000000000007941 */ /* 0x000fea0003800200 */
.L_x_1072:
        /* <DEDUP_REMOVED lines=11> */
.L_x_1076:
        /* <DEDUP_REMOVED lines=88> */
.L_x_1075:
[----:B------:R-:W-:Y:S05]  /*3f70*/  EXIT ;  /* 0x000000000000794d */ /* 0x000fea0003800000 */
.L_x_1077:
        /* <DEDUP_REMOVED lines=16> */
.L_x_2086:


//--------------------- .text._Z35group_norm_nhwc_bwd_one_pass_kernelI11Fp32IOBf16WLi256ELi10ELi640EEv26Group_norm_nhwc_bwd_params --------------------------
	.section	.text._Z35group_norm_nhwc_bwd_one_pass_kernelI11Fp32IOBf16WLi256ELi10ELi640EEv26Group_norm_nhwc_bwd_params,"ax",@progbits
	.align	128
        .global         _Z35group_norm_nhwc_bwd_one_pass_kernelI11Fp32IOBf16WLi256ELi10ELi640EEv26Group_norm_nhwc_bwd_params
        .type           _Z35group_norm_nhwc_bwd_one_pass_kernelI11Fp32IOBf16WLi256ELi10ELi640EEv26Group_norm_nhwc_bwd_params,@function
        .size           _Z35group_norm_nhwc_bwd_one_pass_kernelI11Fp32IOBf16WLi256ELi10ELi640EEv26Group_norm_nhwc_bwd_params,(.L_x_2087 - _Z35group_norm_nhwc_bwd_one_pass_kernelI11Fp32IOBf16WLi256ELi10ELi640EEv26Group_norm_nhwc_bwd_params)
        .other          _Z35group_norm_nhwc_bwd_one_pass_kernelI11Fp32IOBf16WLi256ELi10ELi640EEv26Group_norm_nhwc_bwd_params,@"STO_CUDA_ENTRY STV_DEFAULT"
_Z35group_norm_nhwc_bwd_one_pass_kernelI11Fp32IOBf16WLi256ELi10ELi640EEv26Group_norm_nhwc_bwd_params:
.text._Z35group_norm_nhwc_bwd_one_pass_kernelI11Fp32IOBf16WLi256ELi10ELi640EEv26Group_norm_nhwc_bwd_params:
        /* <DEDUP_REMOVED lines=30> */
.L_x_1104:
[----:B0-----:R-:W0:Y:S01]  /*01e0*/  LDC R6, c[0x0][0x410] ;  /* 0x00010400ff067b82 */ /* 0x001e220000000800 */
[----:B-1----:R-:W1:Y:S01]  /*01f0*/  LDCU.64 UR4, c[0x0][0x3b8] ;  /* 0x00007700ff0477ac */ /* 0x002e620008000a00 */
[----:B--2---:R-:W2:Y:S01]  /*0200*/  LDCU.128 UR16, c[0x0][0x400] ;  /* 0x00008000ff1077ac */ /* 0x004ea20008000c00 */
[----:B------:R-:W-:-:S05]  /*0210*/  ISETP.LE.AND P2, PT, RZ, UR7, PT ;  /* 0x00000007ff007c0c */ /* 0x000fca000bf43270 */
[----:B---3--:R-:W3:Y:S01]  /*0220*/  LDC.64 R8, c[0x0][0x3a8] ;  /* 0x0000ea00ff087b82 */ /* 0x008ee20000000a00 */
[----:B-1----:R-:W-:Y:S01]  /*0230*/  UIMAD.WIDE UR4, UR7, 0x8, UR4 ;  /* 0x00000008070478a5 */ /* 0x002fe2000f8e0204 */
[----:B--2---:R-:W-:Y:S02]  /*0240*/  ISETP.GE.U32.AND P0, PT, R35, UR16, PT ;  /* 0x0000001023007c0c */ /* 0x004fe4000bf06070 */
[----:B0-----:R-:W-:-:S03]  /*0250*/  IABS R5, R6 ;  /* 0x0000000600057213 */ /* 0x001fc60000000000 */
[----:B------:R-:W-:Y:S01]  /*0260*/  MOV R16, UR4 ;  /* 0x0000000400107c02 */ /* 0x000fe20008000f00 */
[----:B------:R-:W0:Y:S01]  /*0270*/  I2F.RP R0, R5 ;  /* 0x0000000500007306 */ /* 0x000e220000209400 */
[----:B------:R-:W-:-:S06]  /*0280*/  MOV R17, UR5 ;  /* 0x0000000500117c02 */ /* 0x000fcc0008000f00 */
        /* <DEDUP_REMOVED lines=16> */
[-C--:B------:R-:W-:Y:S02]  /*0390*/  ISETP.GT.U32.AND P5, PT, R5, R0.reuse, PT ;  /* 0x000000000500720c */ /* 0x080fe40003fa4070 */
[----:B------:R-:W-:Y:S02]  /*03a0*/  IADD3 R5, PT, PT, R0, -R5, RZ ;  /* 0x8000000500057210 */ /* 0x000fe40007ffe0ff */
[----:B------:R-:W-:Y:S02]  /*03b0*/  ISETP.GE.AND P3, PT, R2, RZ, PT ;  /* 0x000000ff0200720c */ /* 0x000fe40003f66270 */
[----:B------:R-:W-:Y:S02]  /*03c0*/  @!P1 IADD3 R3, PT, PT, R3, 0x1, RZ ;  /* 0x0000000103039810 */ /* 0x000fe40007ffe0ff */
[----:B------:R-:W-:-:S02]  /*03d0*/  SEL R0, R5, R0, !P5 ;  /* 0x0000000005007207 */ /* 0x000fc40006800000 */
[----:B------:R-:W-:Y:S02]  /*03e0*/  ISETP.GE.AND.EX P0, PT, R45, UR17, PT, P0 ;  /* 0x000000112d007c0c */ /* 0x000fe4000bf06300 */
[----:B------:R-:W-:Y:S02]  /*03f0*/  ISETP.GE.U32.AND P1, PT, R41, UR16, PT ;  /* 0x0000001029007c0c */ /* 0x000fe4000bf26070 */
[----:B------:R-:W-:Y:S02]  /*0400*/  @P4 IADD3 R3, PT, PT, R3, 0x1, RZ ;  /* 0x0000000103034810 */ /* 0x000fe40007ffe0ff */
[----:B------:R-:W-:Y:S02]  /*0410*/  ISETP.NE.AND P4, PT, R6, RZ, PT ;  /* 0x000000ff0600720c */ /* 0x000fe40003f85270 */
[----:B------:R-:W-:Y:S02]  /*0420*/  LOP3.LUT R5, RZ, R6, RZ, 0x33, !PT ;  /* 0x00000006ff057212 */ /* 0x000fe400078e33ff */
[----:B------:R-:W-:-:S02]  /*0430*/  @!P2 IADD3 R0, PT, PT, -R0, RZ, RZ ;  /* 0x000000ff0000a210 */ /* 0x000fc40007ffe1ff */
[----:B------:R-:W-:Y:S01]  /*0440*/  ISETP.GE.AND.EX P1, PT, R44, UR17, PT, P1 ;  /* 0x000000112c007c0c */ /* 0x000fe2000bf26310 */
[----:B------:R-:W0:Y:S01]  /*0450*/  @!P0 LDC.64 R20, c[0x0][0x3f8] ;  /* 0x0000fe00ff148b82 */ /* 0x000e220000000a00 */
[----:B------:R-:W-:Y:S02]  /*0460*/  SEL R39, R5, R0, !P4 ;  /* 0x0000000005277207 */ /* 0x000fe40006000000 */
[----:B------:R-:W-:-:S03]  /*0470*/  @!P3 IADD3 R3, PT, PT, -R3, RZ, RZ ;  /* 0x000000ff0303b210 */ /* 0x000fc60007ffe1ff */
[----:B------:R-:W-:Y:S01]  /*0480*/  IMAD R25, R39, 0xa, RZ ;  /* 0x0000000a27197824 */ /* 0x000fe200078e02ff */
[----:B------:R-:W-:Y:S01]  /*0490*/  SEL R3, R5, R3, !P4 ;  /* 0x0000000305037207 */ /* 0x000fe20006000000 */
[----:B------:R-:W1:Y:S03]  /*04a0*/  @!P0 LDC.64 R18, c[0x0][0x398] ;  /* 0x0000e600ff128b82 */ /* 0x000e660000000a00 */
[----:B------:R-:W-:Y:S02]  /*04b0*/  IADD3 R30, P2, PT, R25, R40, RZ ;  /* 0x00000028191e7210 */ /* 0x000fe40007f5e0ff */
[----:B------:R-:W-:-:S03]  /*04c0*/  SHF.R.S32.HI R0, RZ, 0x1f, R3 ;  /* 0x0000001fff007819 */ /* 0x000fc60000011403 */
[----:B------:R-:W4:Y:S01]  /*04d0*/  @!P1 LDC.64 R10, c[0x0][0x3f8] ;  /* 0x0000fe00ff0a9b82 */ /* 0x000f220000000a00 */
[----:B------:R-:W-:Y:S02]  /*04e0*/  LEA.HI.X.SX32 R31, R25, RZ, 0x1, P2 ;  /* 0x000000ff191f7211 */ /* 0x000fe400010f0eff */
[----:B------:R-:W-:Y:S01]  /*04f0*/  ISETP.NE.AND P2, PT, RZ, UR15, PT ;  /* 0x0000000fff007c0c */ /* 0x000fe2000bf45270 */
[----:B------:R-:W-:Y:S02]  /*0500*/  IMAD R0, R0, UR18, RZ ;  /* 0x0000001200007c24 */ /* 0x000fe4000f8e02ff */
[C---:B------:R-:W-:Y:S02]  /*0510*/  IMAD.WIDE.U32 R30, R3.reuse, UR18, R30 ;  /* 0x00000012031e7c25 */ /* 0x040fe4000f8e001e */
[----:B------:R-:W3:Y:S02]  /*0520*/  @!P1 LDC.64 R12, c[0x0][0x3a0] ;  /* 0x0000e800ff0c9b82 */ /* 0x000ee40000000a00 */
[----:B------:R-:W-:-:S06]  /*0530*/  IMAD R5, R3, UR19, R0 ;  /* 0x0000001303057c24 */ /* 0x000fcc000f8e0200 */
[----:B------:R-:W1:Y:S01]  /*0540*/  @!P0 LDC.64 R2, c[0x0][0x3a0] ;  /* 0x0000e800ff028b82 */ /* 0x000e620000000a00 */
[----:B0-----:R-:W-:Y:S01]  /*0550*/  @!P0 IMAD R0, R45, R20, RZ ;  /* 0x000000142d008224 */ /* 0x001fe200078e02ff */
[----:B------:R-:W-:Y:S02]  /*0560*/  IADD3 R5, PT, PT, R31, R5, RZ ;  /* 0x000000051f057210 */ /* 0x000fe40007ffe0ff */
[----:B------:R-:W-:-:S04]  /*0570*/  @!P0 MOV R4, R30 ;  /* 0x0000001e00048202 */ /* 0x000fc80000000f00 */
[----:B------:R-:W0:Y:S01]  /*0580*/  @P2 LDC.64 R6, c[0x0][0x3b0] ;  /* 0x0000ec00ff062b82 */ /* 0x000e220000000a00 */
[C---:B------:R-:W-:Y:S01]  /*0590*/  @!P0 IMAD R27, R35.reuse, R21, R0 ;  /* 0x00000015231b8224 */ /* 0x040fe200078e0200 */
[----:B------:R-:W-:Y:S01]  /*05a0*/  @!P1 MOV R22, R30 ;  /* 0x0000001e00169202 */ /* 0x000fe20000000f00 */
[----:B----4-:R-:W-:Y:S01]  /*05b0*/  @!P1 IMAD R0, R44, R10, RZ ;  /* 0x0000000a2c009224 */ /* 0x010fe200078e02ff */
[----:B------:R-:W-:Y:S01]  /*05c0*/  @!P1 MOV R23, R5 ;  /* 0x0000000500179202 */ /* 0x000fe20000000f00 */
[----:B------:R-:W-:Y:S01]  /*05d0*/  @!P0 IMAD.WIDE.U32 R20, R35, R20, R4 ;  /* 0x0000001423148225 */ /* 0x000fe200078e0004 */
[----:B------:R-:W-:Y:S02]  /*05e0*/  LOP3.LUT R40, R42, 0xffff, RZ, 0xc0, !PT ;  /* 0x0000ffff2a287812 */ /* 0x000fe400078ec0ff */
[----:B------:R-:W4:Y:S01]  /*05f0*/  @!P1 LDC.64 R14, c[0x0][0x398] ;  /* 0x0000e600ff0e9b82 */ /* 0x000f220000000a00 */
[----:B------:R-:W-:Y:S01]  /*0600*/  @!P1 IMAD R29, R41, R11, R0 ;  /* 0x0000000b291d9224 */ /* 0x000fe200078e0200 */
[----:B------:R-:W-:Y:S01]  /*0610*/  @!P0 IADD3 R21, PT, PT, R21, R27, RZ ;  /* 0x0000001b15158210 */ /* 0x000fe20007ffe0ff */
[----:B------:R-:W-:Y:S01]  /*0620*/  @!P1 IMAD.WIDE.U32 R10, R41, R10, R22 ;  /* 0x0000000a290a9225 */ /* 0x000fe200078e0016 */
[----:B------:R-:W-:-:S02]  /*0630*/  @!P0 SHF.L.U32 R23, R20, 0x2, RZ ;  /* 0x0000000214178819 */ /* 0x000fc400000006ff */
[----:B------:R-:W-:Y:S02]  /*0640*/  @!P0 SHF.L.U64.HI R20, R20, 0x2, R21 ;  /* 0x0000000214148819 */ /* 0x000fe40000010215 */
[C---:B-1----:R-:W-:Y:S02]  /*0650*/  @!P0 IADD3 R2, P3, PT, R23.reuse, R2, RZ ;  /* 0x0000000217028210 */ /* 0x042fe40007f7e0ff */
[----:B------:R-:W-:Y:S02]  /*0660*/  @!P0 IADD3 R18, P4, PT, R23, R18, RZ ;  /* 0x0000001217128210 */ /* 0x000fe40007f9e0ff */
[----:B------:R-:W-:Y:S02]  /*0670*/  @!P1 IADD3 R21, PT, PT, R11, R29, RZ ;  /* 0x0000001d0b159210 */ /* 0x000fe40007ffe0ff */
[----:B------:R-:W-:Y:S02]  /*0680*/  IADD3 R23, PT, PT, R25, R40, RZ ;  /* 0x0000002819177210 */ /* 0x000fe40007ffe0ff */
[----:B------:R-:W-:-:S02]  /*0690*/  @!P1 SHF.L.U32 R11, R10, 0x2, RZ ;  /* 0x000000020a0b9819 */ /* 0x000fc400000006ff */
[----:B------:R-:W-:Y:S02]  /*06a0*/  @!P1 SHF.L.U64.HI R10, R10, 0x2, R21 ;  /* 0x000000020a0a9819 */ /* 0x000fe40000010215 */
[C---:B------:R-:W-:Y:S02]  /*06b0*/  @!P0 IADD3.X R3, PT, PT, R20.reuse, R3, RZ, P3, !PT ;  /* 0x0000000314038210 */ /* 0x040fe40001ffe4ff */
[----:B------:R-:W-:Y:S01]  /*06c0*/  @!P0 IADD3.X R19, PT, PT, R20, R19, RZ, P4, !PT ;  /* 0x0000001314138210 */ /* 0x000fe200027fe4ff */
[----:B0-----:R-:W-:Y:S01]  /*06d0*/  @P2 IMAD.WIDE R20, R23, 0x2, R6 ;  /* 0x0000000217142825 */ /* 0x001fe200078e0206 */
[----:B------:R-:W-:-:S03]  /*06e0*/  CS2R R6, SRZ ;  /* 0x0000000000067805 */ /* 0x000fc6000001ff00 */
[----:B---3--:R-:W-:Y:S01]  /*06f0*/  IMAD.WIDE R22, R23, 0x2, R8 ;  /* 0x0000000217167825 */ /* 0x008fe200078e0208 */
[----:B------:R-:W3:Y:S04]  /*0700*/  @P2 LDG.E.U16 R25, desc[UR10][R20.64] ;  /* 0x0000000a14192981 */ /* 0x000ee8000c1e1500 */
[----:B------:R0:W5:Y:S04]  /*0710*/  @!P0 LDG.E.64 R6, desc[UR10][R2.64] ;  /* 0x0000000a02068981 */ /* 0x000168000c1e1b00 */
[----:B------:R-:W3:Y:S04]  /*0720*/  @P2 LDG.E.U16 R24, desc[UR10][R20.64+0x2] ;  /* 0x0000020a14182981 */ /* 0x000ee8000c1e1500 */
[----:B------:R-:W3:Y:S01]  /*0730*/  LDG.E.U16 R33, desc[UR10][R22.64] ;  /* 0x0000000a16217981 */ /* 0x000ee2000c1e1500 */
[----:B0-----:R-:W-:-:S02]  /*0740*/  MOV R3, RZ ;  /* 0x000000ff00037202 */ /* 0x001fc40000000f00 */
[----:B------:R-:W-:Y:S01]  /*0750*/  MOV R2, RZ ;  /* 0x000000ff00027202 */ /* 0x000fe20000000f00 */
[----:B------:R-:W3:Y:S05]  /*0760*/  LDG.E.U16 R32, desc[UR10][R22.64+0x2] ;  /* 0x0000020a16207981 */ /* 0x000eea000c1e1500 */
[----:B------:R0:W5:Y:S01]  /*0770*/  @!P0 LDG.E.64 R2, desc[UR10][R18.64] ;  /* 0x0000000a12028981 */ /* 0x000162000c1e1b00 */
[C---:B------:R-:W-:Y:S02]  /*0780*/  @!P1 IADD3 R12, P5, PT, R11.reuse, R12, RZ ;  /* 0x0000000c0b0c9210 */ /* 0x040fe40007fbe0ff */
[----:B----4-:R-:W-:Y:S02]  /*0790*/  @!P1 IADD3 R14, P6, PT, R11, R14, RZ ;  /* 0x0000000e0b0e9210 */ /* 0x010fe40007fde0ff */
[----:B------:R-:W-:-:S02]  /*07a0*/  CS2R R8, SRZ ;  /* 0x0000000000087805 */ /* 0x000fc4000001ff00 */
[C---:B------:R-:W-:Y:S02]  /*07b0*/  @!P1 IADD3.X R13, PT, PT, R10.reuse, R13, RZ, P5, !PT ;  /* 0x0000000d0a0d9210 */ /* 0x040fe40002ffe4ff */
[----:B------:R-:W-:Y:S02]  /*07c0*/  @!P1 IADD3.X R15, PT, PT, R10, R15, RZ, P6, !PT ;  /* 0x0000000f0a0f9210 */ /* 0x000fe400037fe4ff */
[----:B------:R-:W-:Y:S01]  /*07d0*/  CS2R R10, SRZ ;  /* 0x00000000000a7805 */ /* 0x000fe2000001ff00 */
[----:B------:R0:W5:Y:S05]  /*07e0*/  @!P1 LDG.E.64 R8, desc[UR10][R12.64] ;  /* 0x0000000a0c089981 */ /* 0x00016a000c1e1b00 */
[----:B------:R0:W5:Y:S01]  /*07f0*/  @!P1 LDG.E.64 R10, desc[UR10][R14.64] ;  /* 0x0000000a0e0a9981 */ /* 0x000162000c1e1b00 */
[----:B--2---:R-:W-:-:S13]  /*0800*/  R2UR UR16, R16 ;  /* 0x00000000101072ca */ /* 0x004fda00000e0000 */
        /* <DEDUP_REMOVED lines=9> */
[----:B------:R-:W-:Y:S01]  /*08a0*/  CS2R R36, SRZ ;  /* 0x0000000000247805 */ /* 0x000fe2000001ff00 */
[----:B------:R-:W-:Y:S01]  /*08b0*/  UMOV UR9, 0x3f800000 ;  /* 0x3f80000000097882 */ /* 0x000fe20000000000 */
[----:B-1----:R-:W-:-:S13]  /*08c0*/  @P1 R2UR UR4, R0 ;  /* 0x00000000000412ca */ /* 0x002fda00000e0000 */
[----:B------:R-:W-:Y:S01]  /*08d0*/  @UP0 UMOV UR9, UR4 ;  /* 0x0000000400090c82 */ /* 0x000fe20008000000 */
[----:B---3--:R-:W-:Y:S02]  /*08e0*/  @P2 SHF.L.U32 R37, R25, 0x10, RZ ;  /* 0x0000001019252819 */ /* 0x008fe400000006ff */
[----:B------:R-:W-:Y:S02]  /*08f0*/  @P2 SHF.L.U32 R36, R24, 0x10, RZ ;  /* 0x0000001018242819 */ /* 0x000fe400000006ff */
[----:B------:R-:W-:Y:S02]  /*0900*/  SHF.L.U32 R33, R33, 0x10, RZ ;  /* 0x0000001021217819 */ /* 0x000fe400000006ff */
[----:B------:R-:W-:Y:S01]  /*0910*/  SHF.L.U32 R32, R32, 0x10, RZ ;  /* 0x0000001020207819 */ /* 0x000fe200000006ff */
[----:B0-----:R-:W-:Y:S06]  /*0920*/  BRA.U UP1, `(.L_x_1079) ;  /* 0x0000000101747547 */ /* 0x001fec000b800000 */
        /* <DEDUP_REMOVED lines=29> */
.L_x_1079:
        /* <DEDUP_REMOVED lines=29> */
[----:B------:R-:W0:Y:S01]  /*0cd0*/  MUFU.RCP R18, R18 ;  /* 0x0000001200127308 */ /* 0x000e220000001000 */
[----:B-1----:R-:W-:Y:S01]  /*0ce0*/  FADD.FTZ R24, -R20, 1 ;  /* 0x3f80000014187421 */ /* 0x002fe20000010100 */
[----:B------:R-:W-:-:S03]  /*0cf0*/  FMUL.FTZ R20, R3, R20 ;  /* 0x0000001403147220 */ /* 0x000fc60000410000 */
[----:B------:R-:W-:Y:S01]  /*0d00*/  FFMA.FTZ R19, R17, R24, 1 ;  /* 0x3f80000011137423 */ /* 0x000fe20000010018 */
[----:B------:R-:W-:Y:S01]  /*0d10*/  FMUL.FTZ R17, R2, R23 ;  /* 0x0000001702117220 */ /* 0x000fe20000410000 */
[----:B--2---:R-:W-:-:S03]  /*0d20*/  FADD.FTZ R25, -R21, 1 ;  /* 0x3f80000015197421 */ /* 0x004fc60000010100 */
[----:B------:R-:W-:Y:S01]  /*0d30*/  FMUL.FTZ R17, R17, R22 ;  /* 0x0000001611117220 */ /* 0x000fe20000410000 */
[----:B------:R-:W-:Y:S01]  /*0d40*/  FMUL.FTZ R23, R10, R21 ;  /* 0x000000150a177220 */ /* 0x000fe20000410000 */
[----:B------:R-:W-:Y:S01]  /*0d50*/  FMUL.FTZ R19, R20, R19 ;  /* 0x0000001314137220 */ /* 0x000fe20000410000 */
[----:B------:R-:W-:Y:S01]  /*0d60*/  FFMA.FTZ R16, R16, R25, 1 ;  /* 0x3f80000010107423 */ /* 0x000fe20000010019 */
[----:B------:R-:W-:Y:S01]  /*0d70*/  FMUL.FTZ R21, R33, R17 ;  /* 0x0000001121157220 */ /* 0x000fe20000410000 */
[----:B0-----:R-:W-:Y:S01]  /*0d80*/  FADD.FTZ R25, -R18, 1 ;  /* 0x3f80000012197421 */ /* 0x001fe20000010100 */
[----:B------:R-:W-:Y:S02]  /*0d90*/  FMUL.FTZ R18, R11, R18 ;  /* 0x000000120b127220 */ /* 0x000fe40000410000 */
[----:B------:R-:W-:Y:S01]  /*0da0*/  FFMA.FTZ R20, R0, R21, RZ ;  /* 0x0000001500147223 */ /* 0x000fe200000100ff */
[----:B------:R-:W-:Y:S01]  /*0db0*/  FFMA.FTZ R25, R14, R25, 1 ;  /* 0x3f8000000e197423 */ /* 0x000fe20000010019 */
[----:B------:R-:W-:Y:S01]  /*0dc0*/  FMUL.FTZ R14, R23, R16 ;  /* 0x00000010170e7220 */ /* 0x000fe20000410000 */
[----:B------:R-:W-:Y:S01]  /*0dd0*/  FMUL.FTZ R16, R32, R19 ;  /* 0x0000001320107220 */ /* 0x000fe20000410000 */
[----:B------:R-:W-:Y:S01]  /*0de0*/  FADD.FTZ R23, RZ, R21 ;  /* 0x00000015ff177221 */ /* 0x000fe20000010000 */
[----:B------:R-:W-:Y:S01]  /*0df0*/  FMUL.FTZ R18, R18, R25 ;  /* 0x0000001912127220 */ /* 0x000fe20000410000 */
[----:B------:R-:W-:Y:S01]  /*0e00*/  FMUL.FTZ R22, R33, R14 ;  /* 0x0000000e21167220 */ /* 0x000fe20000410000 */
[----:B------:R-:W-:Y:S01]  /*0e10*/  FFMA.FTZ R21, R13, R16, R20 ;  /* 0x000000100d157223 */ /* 0x000fe20000010014 */
[----:B------:R-:W-:Y:S01]  /*0e20*/  FADD.FTZ R23, R16, R23 ;  /* 0x0000001710177221 */ /* 0x000fe20000010000 */
[----:B------:R-:W-:-:S02]  /*0e30*/  FMUL.FTZ R20, R32, R18 ;  /* 0x0000001220147220 */ /* 0x000fc40000410000 */
        /* <DEDUP_REMOVED lines=12> */
.L_x_1080:
[----:B------:R-:W0:Y:S01]  /*0f00*/  S2R R21, SR_LANEID ;  /* 0x0000000000157919 */ /* 0x000e220000000000 */
[----:B------:R-:W-:Y:S01]  /*0f10*/  MOV R17, R16 ;  /* 0x0000001000117202 */ /* 0x000fe20000000f00 */
[----:B------:R-:W1:Y:S01]  /*0f20*/  S2UR UR12, SR_CgaCtaId ;  /* 0x00000000000c79c3 */ /* 0x000e620000008800 */
[----:B------:R-:W-:Y:S01]  /*0f30*/  MOV R29, R0 ;  /* 0x00000000001d7202 */ /* 0x000fe20000000f00 */
        /* <DEDUP_REMOVED lines=43> */
.L_x_1082:
[----:B------:R-:W-:Y:S05]  /*11f0*/  BSYNC.RECONVERGENT B0 ;  /* 0x0000000000007941 */ /* 0x000fea0003800200 */
.L_x_1081:
        /* <DEDUP_REMOVED lines=52> */
.L_x_1084:
[----:B------:R-:W-:Y:S05]  /*1540*/  BSYNC.RECONVERGENT B0 ;  /* 0x0000000000007941 */ /* 0x000fea0003800200 */
.L_x_1083:
        /* <DEDUP_REMOVED lines=40> */
.L_x_1087:
        /* <DEDUP_REMOVED lines=204> */
.L_x_1086:
[----:B------:R-:W-:Y:S05]  /*2490*/  BSYNC.RECONVERGENT B0 ;  /* 0x0000000000007941 */ /* 0x000fea0003800200 */
.L_x_1085:
[----:B------:R-:W-:Y:S04]  /*24a0*/  BSSY.RECONVERGENT B0, `(.L_x_1088) ;  /* 0x000001d000007945 */ /* 0x000fe80003800200 */
[----:B------:R-:W-:Y:S05]  /*24b0*/  @P1 BRA `(.L_x_1089) ;  /* 0x00000000006c1947 */ /* 0x000fea0003800000 */
[----:B-1-3--:R-:W2:Y:S01]  /*24c0*/  LDC.64 R16, c[0x0][0x3f8] ;  /* 0x0000fe00ff107b82 */ /* 0x00aea20000000a00 */
[----:B------:R-:W-:-:S07]  /*24d0*/  IMAD R39, R39, 0x5, R43 ;  /* 0x0000000527277824 */ /* 0x000fce00078e022b */
[----:B------:R-:W1:Y:S01]  /*24e0*/  LDC.64 R22, c[0x0][0x3d8] ;  /* 0x0000f600ff167b82 */ /* 0x000e620000000a00 */
[----:B--2---:R-:W-:Y:S01]  /*24f0*/  IMAD.WIDE.U32 R18, R16, 0x3, RZ ;  /* 0x0000000310127825 */ /* 0x004fe200078e00ff */
[C---:B------:R-:W-:Y:S02]  /*2500*/  LEA R25, R17.reuse, R17, 0x1 ;  /* 0x0000001111197211 */ /* 0x040fe400078e08ff */
[----:B------:R-:W-:Y:S02]  /*2510*/  LEA.HI R21, P1, R17, R16, RZ, 0x1 ;  /* 0x0000001011157211 */ /* 0x000fe400078308ff */
[----:B------:R-:W-:Y:S02]  /*2520*/  IADD3 R25, PT, PT, R19, R25, RZ ;  /* 0x0000001913197210 */ /* 0x000fe40007ffe0ff */
[----:B------:R-:W-:Y:S01]  /*2530*/  SHF.L.U32 R19, R21, 0x1, RZ ;  /* 0x0000000115137819 */ /* 0x000fe200000006ff */
[----:B-1----:R-:W-:Y:S01]  /*2540*/  IMAD.WIDE R22, R39, 0x4, R22 ;  /* 0x0000000427167825 */ /* 0x002fe200078e0216 */
        /* <DEDUP_REMOVED lines=18> */
.L_x_1089:
[----:B------:R-:W-:Y:S05]  /*2670*/  BSYNC.RECONVERGENT B0 ;  /* 0x0000000000007941 */ /* 0x000fea0003800200 */
.L_x_1088:
[----:B------:R-:W-:Y:S05]  /*2680*/  @!P4 BRA `(.L_x_1090) ;  /* 0x0000000800a8c947 */ /* 0x000fea0003800000 */
[----:B0---4-:R-:W0:Y:S01]  /*2690*/  LDC.64 R14, c[0x0][0x3d0] ;  /* 0x0000f400ff0e7b82 */ /* 0x011e220000000a00 */
[----:B------:R-:W-:Y:S02]  /*26a0*/  LOP3.LUT R0, R38, 0x1, RZ, 0xc0, !PT ;  /* 0x0000000126007812 */ /* 0x000fe400078ec0ff */
[----:B------:R-:W-:-:S03]  /*26b0*/  ISETP.GE.U32.AND P4, PT, R34, 0x8, PT ;  /* 0x000000082200780c */ /* 0x000fc60003f86070 */
[----:B-1----:R-:W-:-:S04]  /*26c0*/  IMAD R17, R0, UR14, RZ ;  /* 0x0000000e00117c24 */ /* 0x002fc8000f8e02ff */
        /* <DEDUP_REMOVED lines=9> */
[----:B--2---:R-:W-:Y:S02]  /*2760*/  MOV R19, UR4 ;  /* 0x0000000400137c02 */ /* 0x004fe40008000f00 */
        /* <DEDUP_REMOVED lines=10> */
.L_x_1092:
[----:B------:R-:W2:Y:S04]  /*2810*/  LDG.E.STRONG.GPU R0, desc[UR10][R12.64] ;  /* 0x0000000a0c007981 */ /* 0x000ea8000c1ef900 */
[----:B--2---:R-:W-:Y:S01]  /*2820*/  CCTL.IVALL ;  /* 0x00000000ff00798f */ /* 0x004fe20002000000 */
[----:B------:R-:W-:Y:S05]  /*2830*/  YIELD ;  /* 0x0000000000007946 */ /* 0x000fea0003800000 */
[----:B------:R-:W-:-:S13]  /*2840*/  ISETP.NE.AND P1, PT, R0, R21, PT ;  /* 0x000000150000720c */ /* 0x000fda0003f25270 */
[----:B------:R-:W-:Y:S05]  /*2850*/  @P1 BRA `(.L_x_1092) ;  /* 0xfffffffc00ec1947 */ /* 0x000fea000383ffff */
.L_x_1091:
[----:B------:R-:W-:Y:S05]  /*2860*/  WARPSYNC.ALL ;  /* 0x0000000000007948 */ /* 0x000fea0003800000 */
[----:B------:R-:W-:Y:S01]  /*2870*/  BAR.SYNC.DEFER_BLOCKING 0x0 ;  /* 0x0000000000007b1d */ /* 0x000fe20000010000 */
[----:B------:R-:W-:-:S05]  /*2880*/  HFMA2 R0, -RZ, RZ, 0, 0 ;  /* 0x00000000ff007431 */ /* 0x000fca00000001ff */
[----:B------:R-:W-:Y:S05]  /*2890*/  @!P4 BRA `(.L_x_1093) ;  /* 0x000000040010c947 */ /* 0x000fea0003800000 */
[----:B0-----:R-:W-:Y:S02]  /*28a0*/  MOV R12, RZ ;  /* 0x000000ff000c7202 */ /* 0x001fe40000000f00 */
[----:B------:R-:W-:-:S07]  /*28b0*/  LOP3.LUT R0, R34, 0x7ffffff8, RZ, 0xc0, !PT ;  /* 0x7ffffff822007812 */ /* 0x000fce00078ec0ff */
.L_x_1094:
[C---:B--2---:R-:W-:Y:S02]  /*28c0*/  IADD3 R19, PT, PT, R12.reuse, 0x1, RZ ;  /* 0x000000010c137810 */ /* 0x044fe40007ffe0ff */
        /* <DEDUP_REMOVED lines=8> */
[----:B------:R-:W-:Y:S02]  /*2950*/  MOV R18, UR14 ;  /* 0x0000000e00127c02 */ /* 0x000fe40008000f00 */
        /* <DEDUP_REMOVED lines=56> */
.L_x_1093:
[----:B0-----:R-:W-:-:S13]  /*2ce0*/  LOP3.LUT P1, R12, R34, 0x7, RZ, 0xc0, !PT ;  /* 0x00000007220c7812 */ /* 0x001fda000782c0ff */
[----:B------:R-:W-:Y:S05]  /*2cf0*/  @!P1 BRA `(.L_x_1090) ;  /* 0x00000004000c9947 */ /* 0x000fea0003800000 */
[----:B------:R-:W-:Y:S02]  /*2d00*/  IADD3 R12, PT, PT, R12, -0x1, RZ ;  /* 0xffffffff0c0c7810 */ /* 0x000fe40007ffe0ff */
[----:B------:R-:W-:Y:S02]  /*2d10*/  LOP3.LUT P1, R20, R34, 0x3, RZ, 0xc0, !PT ;  /* 0x0000000322147812 */ /* 0x000fe4000782c0ff */
[----:B------:R-:W-:-:S13]  /*2d20*/  ISETP.GE.U32.AND P4, PT, R12, 0x3, PT ;  /* 0x000000030c00780c */ /* 0x000fda0003f86070 */
[----:B------:R-:W-:Y:S05]  /*2d30*/  @!P4 BRA `(.L_x_1095) ;  /* 0x000000000080c947 */ /* 0x000fea0003800000 */
[----:B------:R-:W-:Y:S02]  /*2d40*/  ISETP.EQ.OR P6, PT, R0, UR13, P3 ;  /* 0x0000000d00007c0c */ /* 0x000fe40009fc2670 */
[----:B------:R-:W-:-:S11]  /*2d50*/  MOV R13, UR14 ;  /* 0x0000000e000d7c02 */ /* 0x000fd60008000f00 */
[----:B------:R-:W-:-:S04]  /*2d60*/  @!P6 IMAD R13, R0, R13, UR8 ;  /* 0x00000008000dee24 */ /* 0x000fc8000f8e020d */
[----:B------:R-:W-:-:S06]  /*2d70*/  @!P6 IMAD.WIDE.U32 R12, R13, 0x8, R14 ;  /* 0x000000080d0ce825 */ /* 0x000fcc00078e000e */
[----:B------:R-:W4:Y:S01]  /*2d80*/  @!P6 LDG.E.64 R12, desc[UR10][R12.64] ;  /* 0x0000000a0c0ce981 */ /* 0x000f22000c1e1b00 */
[C---:B---3--:R-:W-:Y:S02]  /*2d90*/  IADD3 R16, PT, PT, R0.reuse, 0x1, RZ ;  /* 0x0000000100107810 */ /* 0x048fe40007ffe0ff */
[----:B--2---:R-:W-:Y:S02]  /*2da0*/  IADD3 R19, PT, PT, R0, 0x2, RZ ;  /* 0x0000000200137810 */ /* 0x004fe40007ffe0ff */
[----:B------:R-:W-:Y:S02]  /*2db0*/  ISETP.EQ.OR P5, PT, R16, UR13, P3 ;  /* 0x0000000d10007c0c */ /* 0x000fe40009fa2670 */
[----:B------:R-:W-:Y:S02]  /*2dc0*/  IADD3 R17, PT, PT, R0, 0x3, RZ ;  /* 0x0000000300117810 */ /* 0x000fe40007ffe0ff */
[----:B------:R-:W-:Y:S02]  /*2dd0*/  ISETP.EQ.OR P4, PT, R19, UR13, P3 ;  /* 0x0000000d13007c0c */ /* 0x000fe40009f82670 */
[----:B------:R-:W-:-:S02]  /*2de0*/  MOV R21, UR14 ;  /* 0x0000000e00157c02 */ /* 0x000fc40008000f00 */
[----:B------:R-:W-:-:S09]  /*2df0*/  MOV R18, UR14 ;  /* 0x0000000e00127c02 */ /* 0x000fd20008000f00 */
[----:B------:R-:W-:-:S04]  /*2e00*/  @!P4 IMAD R19, R19, R18, UR8 ;  /* 0x000000081313ce24 */ /* 0x000fc8000f8e0212 */
[----:B------:R-:W-:-:S06]  /*2e10*/  @!P4 IMAD.WIDE.U32 R18, R19, 0x8, R14 ;  /* 0x000000081312c825 */ /* 0x000fcc00078e000e */
[----:B------:R-:W2:Y:S01]  /*2e20*/  @!P4 LDG.E.64 R18, desc[UR10][R18.64] ;  /* 0x0000000a1212c981 */ /* 0x000ea2000c1e1b00 */
[----:B----4-:R-:W-:Y:S01]  /*2e30*/  @!P6 FADD.FTZ R28, R28, R12 ;  /* 0x0000000c1c1ce221 */ /* 0x010fe20000010000 */
[----:B------:R-:W-:Y:S01]  /*2e40*/  @!P6 FADD.FTZ R29, R29, R13 ;  /* 0x0000000d1d1de221 */ /* 0x000fe20000010000 */
[----:B------:R-:W-:Y:S01]  /*2e50*/  ISETP.EQ.OR P6, PT, R17, UR13, P3 ;  /* 0x0000000d11007c0c */ /* 0x000fe20009fc2670 */
[----:B------:R-:W-:Y:S01]  /*2e60*/  @!P5 IMAD R13, R16, R21, UR8 ;  /* 0x00000008100dde24 */ /* 0x000fe2000f8e0215 */
[----:B------:R-:W-:-:S03]  /*2e70*/  MOV R16, UR14 ;  /* 0x0000000e00107c02 */ /* 0x000fc60008000f00 */
[----:B------:R-:W-:-:S06]  /*2e80*/  @!P5 IMAD.WIDE.U32 R12, R13, 0x8, R14 ;  /* 0x000000080d0cd825 */ /* 0x000fcc00078e000e */
[----:B------:R-:W3:Y:S02]  /*2e90*/  @!P5 LDG.E.64 R12, desc[UR10][R12.64] ;  /* 0x0000000a0c0cd981 */ /* 0x000ee4000c1e1b00 */
[----:B------:R-:W-:-:S04]  /*2ea0*/  @!P6 IMAD R17, R17, R16, UR8 ;  /* 0x000000081111ee24 */ /* 0x000fc8000f8e0210 */
[----:B------:R-:W-:-:S06]  /*2eb0*/  @!P6 IMAD.WIDE.U32 R16, R17, 0x8, R14 ;  /* 0x000000081110e825 */ /* 0x000fcc00078e000e */
[----:B------:R-:W4:Y:S01]  /*2ec0*/  @!P6 LDG.E.64 R16, desc[UR10][R16.64] ;  /* 0x0000000a1010e981 */ /* 0x000f22000c1e1b00 */
[----:B------:R-:W-:Y:S01]  /*2ed0*/  IADD3 R0, PT, PT, R0, 0x4, RZ ;  /* 0x0000000400007810 */ /* 0x000fe20007ffe0ff */
[----:B---3--:R-:W-:Y:S01]  /*2ee0*/  @!P5 FADD.FTZ R28, R28, R12 ;  /* 0x0000000c1c1cd221 */ /* 0x008fe20000010000 */
[----:B------:R-:W-:-:S03]  /*2ef0*/  @!P5 FADD.FTZ R29, R29, R13 ;  /* 0x0000000d1d1dd221 */ /* 0x000fc60000010000 */
[----:B--2---:R-:W-:Y:S01]  /*2f00*/  @!P4 FADD.FTZ R28, R28, R18 ;  /* 0x000000121c1cc221 */ /* 0x004fe20000010000 */
[----:B------:R-:W-:-:S03]  /*2f10*/  @!P4 FADD.FTZ R29, R29, R19 ;  /* 0x000000131d1dc221 */ /* 0x000fc60000010000 */
[----:B----4-:R-:W-:Y:S01]  /*2f20*/  @!P6 FADD.FTZ R28, R28, R16 ;  /* 0x000000101c1ce221 */ /* 0x010fe20000010000 */
[----:B------:R-:W-:-:S07]  /*2f30*/  @!P6 FADD.FTZ R29, R29, R17 ;  /* 0x000000111d1de221 */ /* 0x000fce0000010000 */
.L_x_1095:
[----:B------:R-:W-:Y:S05]  /*2f40*/  @!P1 BRA `(.L_x_1090) ;  /* 0x0000000000789947 */ /* 0x000fea0003800000 */
[----:B------:R-:W-:Y:S02]  /*2f50*/  ISETP.NE.AND P1, PT, R20, 0x1, PT ;  /* 0x000000011400780c */ /* 0x000fe40003f25270 */
[----:B------:R-:W-:-:S11]  /*2f60*/  LOP3.LUT R18, R34, 0x1, RZ, 0xc0, !PT ;  /* 0x0000000122127812 */ /* 0x000fd600078ec0ff */
[----:B------:R-:W-:Y:S05]  /*2f70*/  @!P1 BRA `(.L_x_1096) ;  /* 0x0000000000409947 */ /* 0x000fea0003800000 */
        /* <DEDUP_REMOVED lines=16> */
.L_x_1096:
[----:B------:R-:W-:Y:S01]  /*3080*/  ISETP.EQ.OR P1, PT, R0, UR13, P3 ;  /* 0x0000000d00007c0c */ /* 0x000fe20009f22670 */
[----:B------:R-:W-:Y:S03]  /*3090*/  BSSY.RECONVERGENT B0, `(.L_x_1090) ;  /* 0x0000009000007945 */ /* 0x000fe60003800200 */
[----:B------:R-:W-:-:S13]  /*30a0*/  ISETP.NE.U32.OR P1, PT, R18, 0x1, P1 ;  /* 0x000000011200780c */ /* 0x000fda0000f25470 */
[----:B------:R-:W-:Y:S05]  /*30b0*/  @P1 BRA `(.L_x_1097) ;  /* 0x0000000000181947 */ /* 0x000fea0003800000 */
[----:B------:R-:W-:-:S05]  /*30c0*/  MOV R13, UR14 ;  /* 0x0000000e000d7c02 */ /* 0x000fca0008000f00 */
[----:B------:R-:W-:-:S04]  /*30d0*/  IMAD R13, R0, R13, UR8 ;  /* 0x00000008000d7e24 */ /* 0x000fc8000f8e020d */
[----:B------:R-:W-:-:S06]  /*30e0*/  IMAD.WIDE.U32 R14, R13, 0x8, R14 ;  /* 0x000000080d0e7825 */ /* 0x000fcc00078e000e */
[----:B------:R-:W3:Y:S02]  /*30f0*/  LDG.E.64 R14, desc[UR10][R14.64] ;  /* 0x0000000a0e0e7981 */ /* 0x000ee4000c1e1b00 */
[----:B---3--:R-:W-:Y:S01]  /*3100*/  FADD.FTZ R28, R28, R14 ;  /* 0x0000000e1c1c7221 */ /* 0x008fe20000010000 */
[----:B------:R-:W-:-:S07]  /*3110*/  FADD.FTZ R29, R29, R15 ;  /* 0x0000000f1d1d7221 */ /* 0x000fce0000010000 */
.L_x_1097:
[----:B------:R-:W-:Y:S05]  /*3120*/  BSYNC.RECONVERGENT B0 ;  /* 0x0000000000007941 */ /* 0x000fea0003800200 */
.L_x_1090:
[----:B------:R-:W5:Y:S01]  /*3130*/  S2UR UR5, SR_CgaCtaId ;  /* 0x00000000000579c3 */ /* 0x000f620000008800 */
[----:B------:R-:W-:Y:S01]  /*3140*/  UMOV UR4, 0x400 ;  /* 0x0000040000047882 */ /* 0x000fe20000000000 */
[----:B------:R-:W-:Y:S01]  /*3150*/  FADD.FTZ R6, R6, -UR16 ;  /* 0x8000001006067e21 */ /* 0x000fe20008010000 */
[----:B------:R-:W-:Y:S01]  /*3160*/  FADD.FTZ R7, R7, -UR16 ;  /* 0x8000001007077e21 */ /* 0x000fe20008010000 */
[----:B0---4-:R-:W-:Y:S01]  /*3170*/  FADD.FTZ R14, R9, -UR16 ;  /* 0x80000010090e7e21 */ /* 0x011fe20008010000 */
        /* <DEDUP_REMOVED lines=13> */
[----:B------:R-:W-:Y:S01]  /*3250*/  FMUL.FTZ R15, R7, -1.4426950216293334961 ;  /* 0xbfb8aa3b070f7820 */ /* 0x000fe20000410000 */
[----:B------:R-:W-:-:S05]  /*3260*/  FMUL.FTZ R18, R8, -1.4426950216293334961 ;  /* 0xbfb8aa3b08127820 */ /* 0x000fca0000410000 */
[----:B------:R-:W3:Y:S04]  /*3270*/  MUFU.EX2 R15, R15 ;  /* 0x0000000f000f7308 */ /* 0x000ee80000000800 */
[----:B------:R-:W2:Y:S01]  /*3280*/  MUFU.EX2 R18, R18 ;  /* 0x0000001200127308 */ /* 0x000ea20000000800 */
[----:B---3--:R-:W-:Y:S01]  /*3290*/  FADD.FTZ R16, R15, 1 ;  /* 0x3f8000000f107421 */ /* 0x008fe20000010000 */
[----:B--2---:R-:W-:-:S03]  /*32a0*/  FADD.FTZ R19, R18, 1 ;  /* 0x3f80000012137421 */ /* 0x004fc60000010000 */
[----:B-1----:R-:W0:Y:S08]  /*32b0*/  MUFU.RCP R17, R16 ;  /* 0x0000001000117308 */ /* 0x002e300000001000 */
        /* <DEDUP_REMOVED lines=9> */
.L_x_1098:
[----:B------:R-:W-:Y:S04]  /*3350*/  BSSY.RECONVERGENT B0, `(.L_x_1099) ;  /* 0x0000013000007945 */ /* 0x000fe80003800200 */
[----:B------:R-:W-:Y:S05]  /*3360*/  @P0 BRA `(.L_x_1100) ;  /* 0x0000000000440947 */ /* 0x000fea0003800000 */
[----:B------:R-:W3:Y:S01]  /*3370*/  LDCU.64 UR18, c[0x0][0x3f8] ;  /* 0x00007f00ff1277ac */ /* 0x000ee20008000a00 */
[C-C-:B------:R-:W-:Y:S01]  /*3380*/  FFMA.FTZ R8, R12.reuse, R6, R13.reuse ;  /* 0x000000060c087223 */ /* 0x140fe2000001000d */
[----:B------:R-:W-:Y:S01]  /*3390*/  MOV R6, R30 ;  /* 0x0000001e00067202 */ /* 0x000fe20000000f00 */
[----:B------:R-:W-:Y:S01]  /*33a0*/  FFMA.FTZ R9, R12, R9, R13 ;  /* 0x000000090c097223 */ /* 0x000fe2000001000d */
[----:B------:R-:W0:Y:S01]  /*33b0*/  LDCU.64 UR4, c[0x0][0x380] ;  /* 0x00007000ff0477ac */ /* 0x000e220008000a00 */
[----:B------:R-:W-:Y:S01]  /*33c0*/  MOV R7, R5 ;  /* 0x0000000500077202 */ /* 0x000fe20000000f00 */
[----:B------:R-:W-:Y:S01]  /*33d0*/  FFMA.FTZ R8, R33, R2, -R8 ;  /* 0x0000000221087223 */ /* 0x000fe20000010808 */
[----:B------:R-:W-:-:S03]  /*33e0*/  FFMA.FTZ R9, R32, R3, -R9 ;  /* 0x0000000320097223 */ /* 0x000fc60000010809 */
[----:B------:R-:W-:Y:S01]  /*33f0*/  FMUL.FTZ R8, R8, UR9 ;  /* 0x0000000908087c20 */ /* 0x000fe20008410000 */
[----:B------:R-:W-:Y:S01]  /*3400*/  FMUL.FTZ R9, R9, UR9 ;  /* 0x0000000909097c20 */ /* 0x000fe20008410000 */
[----:B---3--:R-:W-:Y:S02]  /*3410*/  IMAD R16, R45, UR18, RZ ;  /* 0x000000122d107c24 */ /* 0x008fe4000f8e02ff */
[----:B------:R-:W-:-:S04]  /*3420*/  IMAD.WIDE.U32 R6, R35, UR18, R6 ;  /* 0x0000001223067c25 */ /* 0x000fc8000f8e0006 */
[----:B------:R-:W-:Y:S01]  /*3430*/  IMAD R15, R35, UR19, R16 ;  /* 0x00000013230f7c24 */ /* 0x000fe2000f8e0210 */
[----:B0-----:R-:W-:-:S04]  /*3440*/  LEA R2, P0, R6, UR4, 0x2 ;  /* 0x0000000406027c11 */ /* 0x001fc8000f8010ff */
[----:B------:R-:W-:-:S04]  /*3450*/  IADD3 R15, PT, PT, R7, R15, RZ ;  /* 0x0000000f070f7210 */ /* 0x000fc80007ffe0ff */
[----:B------:R-:W-:-:S05]  /*3460*/  LEA.HI.X R3, R6, UR5, R15, 0x2, P0 ;  /* 0x0000000506037c11 */ /* 0x000fca00080f140f */
[----:B------:R0:W-:Y:S02]  /*3470*/  STG.E.64 desc[UR10][R2.64], R8 ;  /* 0x0000000802007986 */ /* 0x0001e4000c101b0a */
.L_x_1100:
[----:B------:R-:W-:Y:S05]  /*3480*/  BSYNC.RECONVERGENT B0 ;  /* 0x0000000000007941 */ /* 0x000fea0003800200 */
.L_x_1099:
[----:B------:R-:W-:Y:S01]  /*3490*/  UISETP.NE.AND UP0, UPT, UR15, URZ, UPT ;  /* 0x000000ff0f00728c */ /* 0x000fe2000bf05270 */
[----:B---3--:R-:W-:Y:S01]  /*34a0*/  FMUL.FTZ R16, R0, UR9 ;  /* 0x0000000900107c20 */ /* 0x008fe20008410000 */
[----:B------:R-:W-:-:S07]  /*34b0*/  FMUL.FTZ R15, R14, UR9 ;  /* 0x000000090e0f7c20 */ /* 0x000fce0008410000 */
[----:B------:R-:W-:Y:S05]  /*34c0*/  BRA.U !UP0, `(.L_x_1101) ;  /* 0x0000000108487547 */ /* 0x000fea000b800000 */
[----:B------:R-:W-:Y:S01]  /*34d0*/  FFMA.FTZ R37, R33, R16, R37 ;  /* 0x0000001021257223 */ /* 0x000fe20000010025 */
[----:B------:R-:W-:-:S03]  /*34e0*/  FFMA.FTZ R36, R32, R15, R36 ;  /* 0x0000000f20247223 */ /* 0x000fc60000010024 */
[----:B------:R-:W-:Y:S01]  /*34f0*/  FMUL.FTZ R0, R37, -1.4426950216293334961 ;  /* 0xbfb8aa3b25007820 */ /* 0x000fe20000410000 */
[----:B------:R-:W-:-:S05]  /*3500*/  FMUL.FTZ R6, R36, -1.4426950216293334961 ;  /* 0xbfb8aa3b24067820 */ /* 0x000fca0000410000 */
[----:B------:R-:W0:Y:S04]  /*3510*/  MUFU.EX2 R0, R0 ;  /* 0x0000000000007308 */ /* 0x000e280000000800 */
[----:B------:R-:W3:Y:S01]  /*3520*/  MUFU.EX2 R6, R6 ;  /* 0x0000000600067308 */ /* 0x000ee20000000800 */
[----:B0-----:R-:W-:Y:S01]  /*3530*/  FADD.FTZ R2, R0, 1 ;  /* 0x3f80000000027421 */ /* 0x001fe20000010000 */
[----:B---3--:R-:W-:-:S03]  /*3540*/  FADD.FTZ R7, R6, 1 ;  /* 0x3f80000006077421 */ /* 0x008fc60000010000 */
        /* <DEDUP_REMOVED lines=10> */
.L_x_1101:
[----:B------:R-:W3:Y:S01]  /*35f0*/  LDCU.64 UR4, c[0x0][0x400] ;  /* 0x00008000ff0477ac */ /* 0x000ee20008000a00 */
[C-C-:B------:R-:W-:Y:S01]  /*3600*/  FFMA.FTZ R0, R12.reuse, R16, R13.reuse ;  /* 0x000000100c007223 */ /* 0x140fe2000001000d */
[----:B------:R-:W-:Y:S01]  /*3610*/  FFMA.FTZ R13, R12, R15, R13 ;  /* 0x0000000f0c0d7223 */ /* 0x000fe2000001000d */
[----:B------:R-:W-:Y:S02]  /*3620*/  BSSY.RECONVERGENT B0, `(.L_x_1102) ;  /* 0x0000012000007945 */ /* 0x000fe40003800200 */
[----:B------:R-:W-:Y:S01]  /*3630*/  FFMA.FTZ R0, R33, R10, -R0 ;  /* 0x0000000a21007223 */ /* 0x000fe20000010800 */
[----:B------:R-:W-:-:S03]  /*3640*/  FFMA.FTZ R13, R32, R11, -R13 ;  /* 0x0000000b200d7223 */ /* 0x000fc6000001080d */
[----:B------:R-:W-:Y:S01]  /*3650*/  FMUL.FTZ R12, R0, UR9 ;  /* 0x00000009000c7c20 */ /* 0x000fe20008410000 */
[----:B------:R-:W-:Y:S01]  /*3660*/  FMUL.FTZ R13, R13, UR9 ;  /* 0x000000090d0d7c20 */ /* 0x000fe20008410000 */
[----:B---3--:R-:W-:-:S04]  /*3670*/  ISETP.GE.U32.AND P0, PT, R41, UR4, PT ;  /* 0x0000000429007c0c */ /* 0x008fc8000bf06070 */
[----:B------:R-:W-:-:S13]  /*3680*/  ISETP.GE.AND.EX P0, PT, R44, UR5, PT, P0 ;  /* 0x000000052c007c0c */ /* 0x000fda000bf06300 */
[----:B------:R-:W-:Y:S05]  /*3690*/  @P0 BRA `(.L_x_1103) ;  /* 0x0000000000280947 */ /* 0x000fea0003800000 */
[----:B------:R-:W3:Y:S01]  /*36a0*/  LDCU.64 UR4, c[0x0][0x3f8] ;  /* 0x00007f00ff0477ac */ /* 0x000ee20008000a00 */
[----:B------:R-:W-:Y:S01]  /*36b0*/  MOV R4, R30 ;  /* 0x0000001e00047202 */ /* 0x000fe20000000f00 */
[----:B------:R-:W4:Y:S01]  /*36c0*/  LDCU.64 UR16, c[0x0][0x380] ;  /* 0x00007000ff1077ac */ /* 0x000f220008000a00 */
[----:B---3--:R-:W-:-:S03]  /*36d0*/  IMAD R0, R44, UR4, RZ ;  /* 0x000000042c007c24 */ /* 0x008fc6000f8e02ff */
[----:B------:R-:W-:-:S04]  /*36e0*/  IMAD.WIDE.U32 R4, R41, UR4, R4 ;  /* 0x0000000429047c25 */ /* 0x000fc8000f8e0004 */
[----:B0-----:R-:W-:Y:S01]  /*36f0*/  IMAD R3, R41, UR5, R0 ;  /* 0x0000000529037c24 */ /* 0x001fe2000f8e0200 */
[----:B----4-:R-:W-:-:S04]  /*3700*/  LEA R2, P0, R4, UR16, 0x2 ;  /* 0x0000001004027c11 */ /* 0x010fc8000f8010ff */
[----:B------:R-:W-:-:S04]  /*3710*/  IADD3 R3, PT, PT, R5, R3, RZ ;  /* 0x0000000305037210 */ /* 0x000fc80007ffe0ff */
[----:B------:R-:W-:-:S05]  /*3720*/  LEA.HI.X R3, R4, UR17, R3, 0x2, P0 ;  /* 0x0000001104037c11 */ /* 0x000fca00080f1403 */
[----:B------:R3:W-:Y:S02]  /*3730*/  STG.E.64 desc[UR10][R2.64], R12 ;  /* 0x0000000c02007986 */ /* 0x0007e4000c101b0a */
.L_x_1103:
[----:B------:R-:W-:Y:S05]  /*3740*/  BSYNC.RECONVERGENT B0 ;  /* 0x0000000000007941 */ /* 0x000fea0003800200 */
.L_x_1102:
[----:B------:R-:W-:Y:S01]  /*3750*/  UIADD3 UR7, UPT, UPT, UR14, UR7, URZ ;  /* 0x000000070e077290 */ /* 0x000fe2000fffe0ff */
[----:B------:R-:W-:-:S03]  /*3760*/  IADD3 R38, PT, PT, R38, 0x1, RZ ;  /* 0x0000000126267810 */ /* 0x000fc60007ffe0ff */
[----:B------:R-:W-:-:S09]  /*3770*/  UISETP.GE.AND UP0, UPT, UR7, UR6, UPT ;  /* 0x000000060700728c */ /* 0x000fd2000bf06270 */
[----:B------:R-:W-:Y:S05]  /*3780*/  BRA.U !UP0, `(.L_x_1104) ;  /* 0xffffffc908947547 */ /* 0x000fea000b83ffff */
.L_x_1078:
[----:B------:R-:W4:Y:S01]  /*3790*/  LDC R4, c[0x0][0x370] ;  /* 0x0000dc00ff047b82 */ /* 0x000f220000000800 */
[----:B------:R-:W-:Y:S01]  /*37a0*/  ISETP.NE.AND P2, PT, R43, RZ, PT ;  /* 0x000000ff2b00720c */ /* 0x000fe20003f45270 */
[----:B------:R-:W-:Y:S06]  /*37b0*/  BSSY.RECONVERGENT B0, `(.L_x_1105) ;  /* 0x0000011000007945 */ /* 0x000fec0003800200 */
[----:B------:R-:W5:Y:S08]  /*37c0*/  LDC R7, c[0x0][0x374] ;  /* 0x0000dd00ff077b82 */ /* 0x000f700000000800 */
[----:B0--3--:R-:W0:Y:S01]  /*37d0*/  LDC.64 R2, c[0x0][0x3c8] ;  /* 0x0000f200ff027b82 */ /* 0x009e220000000a00 */
        /* <DEDUP_REMOVED lines=14> */
.L_x_1106:
[----:B------:R-:W-:Y:S05]  /*38c0*/  BSYNC.RECONVERGENT B0 ;  /* 0x0000000000007941 */ /* 0x000fea0003800200 */
.L_x_1105:
[----:B------:R-:W-:Y:S05]  /*38d0*/  @P0 EXIT ;  /* 0x000000000000094d */ /* 0x000fea0003800000 */
[----:B------:R-:W-:Y:S05]  /*38e0*/  @P2 BRA `(.L_x_1107) ;  /* 0x0000000000202947 */ /* 0x000fea0003800000 */
[----:B------:R-:W-:-:S05]  /*38f0*/  IMAD R0, R4, R7, RZ ;  /* 0x0000000704007224 */ /* 0x000fca00078e02ff */
[----:B------:R-:W-:-:S13]  /*3900*/  ISETP.NE.AND P0, PT, R0, -0x1, PT ;  /* 0xffffffff0000780c */ /* 0x000fda0003f05270 */
[----:B------:R-:W-:Y:S05]  /*3910*/  @!P0 BRA `(.L_x_1107) ;  /* 0x0000000000148947 */ /* 0x000fea0003800000 */
.L_x_1108:
[----:B0-----:R-:W3:Y:S04]  /*3920*/  LDG.E.STRONG.GPU R5, desc[UR10][R2.64] ;  /* 0x0000000a02057981 */ /* 0x001ee8000c1ef900 */
[----:B---3--:R-:W-:Y:S01]  /*3930*/  CCTL.IVALL ;  /* 0x00000000ff00798f */ /* 0x008fe20002000000 */
[----:B------:R-:W-:Y:S05]  /*3940*/  YIELD ;  /* 0x0000000000007946 */ /* 0x000fea0003800000 */
[----:B------:R-:W-:-:S13]  /*3950*/  ISETP.NE.AND P0, PT, R5, R0, PT ;  /* 0x000000000500720c */ /* 0x000fda0003f05270 */
[----:B------:R-:W-:Y:S05]  /*3960*/  @P0 BRA `(.L_x_1108) ;  /* 0xfffffffc00ec0947 */ /* 0x000fea000383ffff */
.L_x_1107:
        /* <DEDUP_REMOVED lines=51> */
[----:B------:R-:W3:Y:S01]  /*3ca0*/  LDCU.64 UR6, c[0x0][0x3d8] ;  /* 0x00007b00ff0677ac */ /* 0x000ee20008000a00 */
[----:B------:R-:W-:Y:S02]  /*3cb0*/  LOP3.LUT R9, R9, 0x3, RZ, 0xc0, !PT ;  /* 0x0000000309097812 */ /* 0x000fe400078ec0ff */
[----:B------:R-:W-:Y:S01]  /*3cc0*/  MOV R7, R2 ;  /* 0x0000000200077202 */ /* 0x000fe20000000f00 */
[----:B------:R-:W4:Y:S01]  /*3cd0*/  LDCU.64 UR12, c[0x0][0x388] ;  /* 0x00007100ff0c77ac */ /* 0x000f220008000a00 */
[C---:B------:R-:W-:Y:S02]  /*3ce0*/  SHF.L.U32 R22, R43.reuse, 0x2, RZ ;  /* 0x000000022b167819 */ /* 0x040fe400000006ff */
[----:B------:R-:W-:Y:S01]  /*3cf0*/  SHF.L.U64.HI R23, R43, 0x2, R2 ;  /* 0x000000022b177819 */ /* 0x000fe20000010202 */
[----:B------:R-:W-:Y:S01]  /*3d00*/  IMAD.WIDE.U32 R6, R9, 0x280, R6 ;  /* 0x0000028009067825 */ /* 0x000fe200078e0006 */
[----:B------:R-:W-:Y:S01]  /*3d10*/  UMOV UR4, URZ ;  /* 0x000000ff00047c82 */ /* 0x000fe20008000000 */
[----:B------:R-:W-:-:S02]  /*3d20*/  SHF.L.U64.HI R30, R0, 0x2, R3 ;  /* 0x00000002001e7819 */ /* 0x000fc40000010203 */
[----:B------:R-:W-:Y:S02]  /*3d30*/  SHF.L.U64.HI R26, R14, 0x2, R15 ;  /* 0x000000020e1a7819 */ /* 0x000fe4000001020f */
[C---:B0-----:R-:W-:Y:S02]  /*3d40*/  IADD3 R24, P2, PT, R22.reuse, UR8, RZ ;  /* 0x0000000816187c10 */ /* 0x041fe4000ff5e0ff */
[----:B------:R-:W-:Y:S02]  /*3d50*/  IADD3 R2, PT, PT, R7, UR4, RZ ;  /* 0x0000000407027c10 */ /* 0x000fe4000fffe0ff */
[----:B---3--:R-:W-:Y:S02]  /*3d60*/  IADD3 R27, P1, PT, R22, UR6, RZ ;  /* 0x00000006161b7c10 */ /* 0x008fe4000ff3e0ff */
[----:B------:R-:W-:Y:S01]  /*3d70*/  MOV R43, R6 ;  /* 0x00000006002b7202 */ /* 0x000fe20000000f00 */
[----:B------:R-:W-:Y:S01]  /*3d80*/  IMAD.WIDE.U32 R6, R4, 0x4, RZ ;  /* 0x0000000404067825 */ /* 0x000fe200078e00ff */
[----:B------:R-:W-:-:S02]  /*3d90*/  IADD3.X R25, PT, PT, R23, UR9, RZ, P2, !PT ;  /* 0x0000000917197c10 */ /* 0x000fc400097fe4ff */
[----:B-1----:R-:W-:Y:S02]  /*3da0*/  IADD3.X R17, PT, PT, R23, UR7, RZ, P1, !PT ;  /* 0x0000000717117c10 */ /* 0x002fe40008ffe4ff */
[----:B------:R-:W-:Y:S02]  /*3db0*/  IADD3 R18, P2, PT, RZ, -R9, RZ ;  /* 0x80000009ff127210 */ /* 0x000fe40007f5e0ff */
[----:B----4-:R-:W-:Y:S02]  /*3dc0*/  IADD3 R22, P1, PT, R22, UR12, RZ ;  /* 0x0000000c16167c10 */ /* 0x010fe4000ff3e0ff */
[----:B------:R-:W-:Y:S02]  /*3dd0*/  SHF.L.U32 R9, R5, 0x2, RZ ;  /* 0x0000000205097819 */ /* 0x000fe400000006ff */
[----:B------:R-:W-:Y:S02]  /*3de0*/  IADD3.X R23, PT, PT, R23, UR13, RZ, P1, !PT ;  /* 0x0000000d17177c10 */ /* 0x000fe40008ffe4ff */
[----:B------:R-:W-:-:S02]  /*3df0*/  IADD3 R28, PT, PT, R7, R9, RZ ;  /* 0x00000009071c7210 */ /* 0x000fc40007ffe0ff */
[----:B------:R-:W-:-:S07]  /*3e00*/  IADD3.X R20, PT, PT, RZ, -0x1, RZ, P2, !PT ;  /* 0xffffffffff147810 */ /* 0x000fce00017fe4ff */
.L_x_1111:
[-C--:B0-----:R-:W-:Y:S02]  /*3e10*/  LEA R8, P3, R14, R27.reuse, 0x2 ;  /* 0x0000001b0e087211 */ /* 0x081fe400078610ff */
[-C--:B------:R-:W-:Y:S02]  /*3e20*/  LEA R12, P1, R0, R27.reuse, 0x2 ;  /* 0x0000001b000c7211 */ /* 0x080fe400078210ff */
[----:B------:R-:W-:Y:S02]  /*3e30*/  IADD3 R10, P2, PT, R27, R6, RZ ;  /* 0x000000061b0a7210 */ /* 0x000fe40007f5e0ff */
[C---:B------:R-:W-:Y:S02]  /*3e40*/  IADD3.X R9, PT, PT, R17.reuse, R26, RZ, P3, !PT ;  /* 0x0000001a11097210 */ /* 0x040fe40001ffe4ff */
[----:B------:R-:W-:Y:S02]  /*3e50*/  IADD3.X R13, PT, PT, R17, R30, RZ, P1, !PT ;  /* 0x0000001e110d7210 */ /* 0x000fe40000ffe4ff */
[----:B------:R-:W-:-:S02]  /*3e60*/  MOV R16, R27 ;  /* 0x0000001b00107202 */ /* 0x000fc40000000f00 */
[----:B------:R-:W-:Y:S01]  /*3e70*/  IADD3.X R11, PT, PT, R17, R28, RZ, P2, !PT ;  /* 0x0000001c110b7210 */ /* 0x000fe200017fe4ff */
[----:B------:R0:W3:Y:S04]  /*3e80*/  LDG.E R9, desc[UR10][R8.64] ;  /* 0x0000000a08097981 */ /* 0x0000e8000c1e1900 */
[----:B------:R1:W3:Y:S04]  /*3e90*/  LDG.E R10, desc[UR10][R10.64] ;  /* 0x0000000a0a0a7981 */ /* 0x0002e8000c1e1900 */
[----:B------:R4:W2:Y:S04]  /*3ea0*/  LDG.E R16, desc[UR10][R16.64] ;  /* 0x0000000a10107981 */ /* 0x0008a8000c1e1900 */
[----:B------:R-:W2:Y:S01]  /*3eb0*/  LDG.E R13, desc[UR10][R12.64] ;  /* 0x0000000a0c0d7981 */ /* 0x000ea2000c1e1900 */
[----:B0-----:R-:W-:-:S02]  /*3ec0*/  MOV R8, R22 ;  /* 0x0000001600087202 */ /* 0x001fc40000000f00 */
[----:B-1----:R-:W-:Y:S02]  /*3ed0*/  MOV R11, R25 ;  /* 0x00000019000b7202 */ /* 0x002fe40000000f00 */
[----:B------:R-:W-:-:S04]  /*3ee0*/  IADD3 R18, P1, PT, R18, 0x1, RZ ;  /* 0x0000000112127810 */ /* 0x000fc80007f3e0ff */
[----:B------:R-:W-:Y:S02]  /*3ef0*/  IADD3.X R20, PT, PT, RZ, R20, RZ, P1, !PT ;  /* 0x00000014ff147210 */ /* 0x000fe40000ffe4ff */
[----:B------:R-:W-:-:S04]  /*3f00*/  ISETP.NE.U32.AND P1, PT, R18, RZ, PT ;  /* 0x000000ff1200720c */ /* 0x000fc80003f25070 */
[----:B------:R-:W-:Y:S02]  /*3f10*/  ISETP.NE.AND.EX P1, PT, R20, RZ, PT, P1 ;  /* 0x000000ff1400720c */ /* 0x000fe40003f25310 */
[----:B------:R-:W-:Y:S02]  /*3f20*/  IADD3 R27, P2, PT, R27, 0xa00, RZ ;  /* 0x00000a001b1b7810 */ /* 0x000fe40007f5e0ff */
[----:B------:R-:W-:Y:S02]  /*3f30*/  IADD3 R22, P4, PT, R22, 0xa00, RZ ;  /* 0x00000a0016167810 */ /* 0x000fe40007f9e0ff */
[----:B----4-:R-:W-:Y:S02]  /*3f40*/  IADD3.X R17, PT, PT, RZ, R17, RZ, P2, !PT ;  /* 0x00000011ff117210 */ /* 0x010fe400017fe4ff */
[----:B---3--:R-:W-:Y:S02]  /*3f50*/  F2FP.BF16.F32.PACK_AB R21, R9, R10 ;  /* 0x0000000a0915723e */ /* 0x008fe400000010ff */
[----:B------:R-:W-:-:S02]  /*3f60*/  MOV R9, R23 ;  /* 0x0000001700097202 */ /* 0x000fc40000000f00 */
[----:B------:R-:W-:Y:S02]  /*3f70*/  MOV R10, R24 ;  /* 0x00000018000a7202 */ /* 0x000fe40000000f00 */
[----:B--2---:R-:W-:-:S05]  /*3f80*/  F2FP.BF16.F32.PACK_AB R19, R13, R16 ;  /* 0x000000100d13723e */ /* 0x004fca00000010ff */
[----:B------:R0:W-:Y:S04]  /*3f90*/  STG.E desc[UR10][R8.64], R19 ;  /* 0x0000001308007986 */ /* 0x0001e8000c10190a */
[----:B------:R0:W-:Y:S01]  /*3fa0*/  STG.E desc[UR10][R10.64], R21 ;  /* 0x000000150a007986 */ /* 0x0001e2000c10190a */
[----:B------:R-:W-:Y:S02]  /*3fb0*/  IADD3 R24, P3, PT, R24, 0xa00, RZ ;  /* 0x00000a0018187810 */ /* 0x000fe40007f7e0ff */
[----:B------:R-:W-:Y:S02]  /*3fc0*/  IADD3.X R23, PT, PT, RZ, R23, RZ, P4, !PT ;  /* 0x00000017ff177210 */ /* 0x000fe400027fe4ff */
[----:B------:R-:W-:Y:S01]  /*3fd0*/  IADD3.X R25, PT, PT, RZ, R25, RZ, P3, !PT ;  /* 0x00000019ff197210 */ /* 0x000fe20001ffe4ff */
[----:B------:R-:W-:Y:S08]  /*3fe0*/  @P1 BRA `(.L_x_1111) ;  /* 0xfffffffc00881947 */ /* 0x000ff0000383ffff */
.L_x_1110:
[----:B------:R-:W-:Y:S05]  /*3ff0*/  BSYNC.RECONVERGENT B0 ;  /* 0x0000000000007941 */ /* 0x000fea0003800200 */
.L_x_1109:
[----:B------:R-:W-:Y:S05]  /*4000*/  @!P0 EXIT ;  /* 0x000000000000894d */ /* 0x000fea0003800000 */
[C---:B------:R-:W-:Y:S01]  /*4010*/  SHF.L.U64.HI R5, R4.reuse, 0x2, R5 ;  /* 0x0000000204057819 */ /* 0x040fe20000010205 */
[----:B------:R-:W3:Y:S01]  /*4020*/  LDCU.64 UR4, c[0x0][0x3d8] ;  /* 0x00007b00ff0477ac */ /* 0x000ee20008000a00 */
[----:B------:R-:W-:Y:S02]  /*4030*/  SHF.L.U32 R4, R4, 0x2, RZ ;  /* 0x0000000204047819 */ /* 0x000fe400000006ff */
[C---:B------:R-:W-:Y:S01]  /*4040*/  SHF.L.U64.HI R6, R14.reuse, 0x2, R15 ;  /* 0x000000020e067819 */ /* 0x040fe2000001020f */
[----:B------:R-:W4:Y:S01]  /*4050*/  LDCU.64 UR6, c[0x0][0x388] ;  /* 0x00007100ff0677ac */ /* 0x000f220008000a00 */
[----:B0-----:R-:W-:Y:S02]  /*4060*/  SHF.L.U32 R9, R14, 0x2, RZ ;  /* 0x000000020e097819 */ /* 0x001fe400000006ff */
[C---:B------:R-:W-:Y:S01]  /*4070*/  SHF.L.U64.HI R7, R0.reuse, 0x2, R3 ;  /* 0x0000000200077819 */ /* 0x040fe20000010203 */
[----:B------:R-:W0:Y:S01]  /*4080*/  LDCU.64 UR8, c[0x0][0x390] ;  /* 0x00007200ff0877ac */ /* 0x000e220008000a00 */
[----:B------:R-:W-:-:S07]  /*4090*/  SHF.L.U32 R8, R0, 0x2, RZ ;  /* 0x0000000200087819 */ /* 0x000fce00000006ff */
.L_x_1112:
[C---:B0-----:R-:W-:Y:S02]  /*40a0*/  SHF.L.U32 R10, R43.reuse, 0x2, RZ ;  /* 0x000000022b0a7819 */ /* 0x041fe400000006ff */
[----:B------:R-:W-:Y:S02]  /*40b0*/  SHF.L.U64.HI R2, R43, 0x2, R2 ;  /* 0x000000022b027819 */ /* 0x000fe40000010202 */
[----:B---3--:R-:W-:-:S04]  /*40c0*/  IADD3 R12, P0, PT, R10, UR4, RZ ;  /* 0x000000040a0c7c10 */ /* 0x008fc8000ff1e0ff */
[----:B------:R-:W-:Y:S02]  /*40d0*/  IADD3.X R13, PT, PT, R2, UR5, RZ, P0, !PT ;  /* 0x00000005020d7c10 */ /* 0x000fe400087fe4ff */
[C---:B------:R-:W-:Y:S02]  /*40e0*/  IADD3 R18, P2, PT, R12.reuse, R9, RZ ;  /* 0x000000090c127210 */ /* 0x040fe40007f5e0ff */
[C---:B------:R-:W-:Y:S01]  /*40f0*/  IADD3 R14, P0, PT, R12.reuse, R8, RZ ;  /* 0x000000080c0e7210 */ /* 0x040fe20007f1e0ff */
[----:B------:R3:W5:Y:S01]  /*4100*/  LDG.E R11, desc[UR10][R12.64] ;  /* 0x0000000a0c0b7981 */ /* 0x000762000c1e1900 */
[----:B------:R-:W-:Y:S02]  /*4110*/  IADD3 R16, P1, PT, R12, R4, RZ ;  /* 0x000000040c107210 */ /* 0x000fe40007f3e0ff */
[C---:B--2---:R-:W-:Y:S02]  /*4120*/  IADD3.X R19, PT, PT, R13.reuse, R6, RZ, P2, !PT ;  /* 0x000000060d137210 */ /* 0x044fe400017fe4ff */
[----:B------:R-:W-:-:S02]  /*4130*/  IADD3.X R15, PT, PT, R13, R7, RZ, P0, !PT ;  /* 0x000000070d0f7210 */ /* 0x000fc400007fe4ff */
[----:B-1----:R-:W-:Y:S02]  /*4140*/  IADD3.X R17, PT, PT, R13, R5, RZ, P1, !PT ;  /* 0x000000050d117210 */ /* 0x002fe40000ffe4ff */
[----:B------:R1:W2:Y:S04]  /*4150*/  LDG.E R19, desc[UR10][R18.64] ;  /* 0x0000000a12137981 */ /* 0x0002a8000c1e1900 */
[----:B------:R-:W5:Y:S04]  /*4160*/  LDG.E R14, desc[UR10][R14.64] ;  /* 0x0000000a0e0e7981 */ /* 0x000f68000c1e1900 */
[----:B------:R-:W2:Y:S01]  /*4170*/  LDG.E R16, desc[UR10][R16.64] ;  /* 0x0000000a10107981 */ /* 0x000ea2000c1e1900 */
[----:B------:R-:W-:-:S02]  /*4180*/  LOP3.LUT R22, R10, 0xfffffffc, RZ, 0xc0, !PT ;  /* 0xfffffffc0a167812 */ /* 0x000fc400078ec0ff */
[----:B------:R-:W-:Y:S02]  /*4190*/  LOP3.LUT R23, R2, 0x1, RZ, 0xc0, !PT ;  /* 0x0000000102177812 */ /* 0x000fe400078ec0ff */
[----:B----4-:R-:W-:Y:S02]  /*41a0*/  IADD3 R20, P0, PT, R22, UR6, RZ ;  /* 0x0000000616147c10 */ /* 0x010fe4000ff1e0ff */
[----:B---3--:R-:W-:Y:S02]  /*41b0*/  LOP3.LUT R13, R2, 0x3, RZ, 0xc0, !PT ;  /* 0x00000003020d7812 */ /* 0x008fe400078ec0ff */
[----:B------:R-:W-:Y:S02]  /*41c0*/  IADD3.X R21, PT, PT, R23, UR7, RZ, P0, !PT ;  /* 0x0000000717157c10 */ /* 0x000fe400087fe4ff */
[C---:B0-----:R-:W-:Y:S02]  /*41d0*/  IADD3 R24, P0, PT, R22.reuse, UR8, RZ ;  /* 0x0000000816187c10 */ /* 0x041fe4000ff1e0ff */
[----:B------:R-:W-:-:S02]  /*41e0*/  IADD3 R12, P1, PT, R22, UR4, RZ ;  /* 0x00000004160c7c10 */ /* 0x000fc4000ff3e0ff */
[----:B------:R-:W-:Y:S02]  /*41f0*/  IADD3.X R25, PT, PT, R23, UR9, RZ, P0, !PT ;  /* 0x0000000917197c10 */ /* 0x000fe400087fe4ff */
[----:B------:R-:W-:Y:S02]  /*4200*/  IADD3.X R13, PT, PT, R13, UR5, RZ, P1, !PT ;  /* 0x000000050d0d7c10 */ /* 0x000fe40008ffe4ff */
[----:B-1----:R-:W-:Y:S02]  /*4210*/  IADD3 R18, P0, PT, R12, R8, RZ ;  /* 0x000000080c127210 */ /* 0x002fe40007f1e0ff */
[----:B-----5:R-:W-:Y:S02]  /*4220*/  F2FP.BF16.F32.PACK_AB R11, R14, R11 ;  /* 0x0000000b0e0b723e */ /* 0x020fe400000010ff */
[----:B------:R-:W-:Y:S02]  /*4230*/  IADD3 R14, P1, PT, R12, R4, RZ ;  /* 0x000000040c0e7210 */ /* 0x000fe40007f3e0ff */
[----:B--2---:R-:W-:-:S02]  /*4240*/  F2FP.BF16.F32.PACK_AB R27, R19, R16 ;  /* 0x00000010131b723e */ /* 0x004fc400000010ff */
[----:B------:R-:W-:Y:S02]  /*4250*/  IADD3 R16, P2, PT, R12, R9, RZ ;  /* 0x000000090c107210 */ /* 0x000fe40007f5e0ff */
[C---:B------:R-:W-:Y:S02]  /*4260*/  IADD3.X R19, PT, PT, R13.reuse, R7, RZ, P0, !PT ;  /* 0x000000070d137210 */ /* 0x040fe400007fe4ff */
[C---:B------:R-:W-:Y:S02]  /*4270*/  IADD3.X R15, PT, PT, R13.reuse, R5, RZ, P1, !PT ;  /* 0x000000050d0f7210 */ /* 0x040fe40000ffe4ff */
[----:B------:R-:W-:Y:S01]  /*4280*/  IADD3.X R17, PT, PT, R13, R6, RZ, P2, !PT ;  /* 0x000000060d117210 */ /* 0x000fe200017fe4ff */
        /* <DEDUP_REMOVED lines=38> */
[----:B--2---:R-:W-:-:S04]  /*44f0*/  IADD3 R20, P0, PT, R10, 0x1e00, RZ ;  /* 0x00001e000a147810 */ /* 0x004fc80007f1e0ff */
[----:B------:R-:W-:Y:S02]  /*4500*/  IADD3.X R2, PT, PT, RZ, R2, RZ, P0, !PT ;  /* 0x00000002ff027210 */ /* 0x000fe400007fe4ff */
[----:B------:R-:W-:Y:S02]  /*4510*/  LOP3.LUT R20, R20, 0xfffffffc, RZ, 0xc0, !PT ;  /* 0xfffffffc14147812 */ /* 0x000fe400078ec0ff */
[----:B------:R-:W-:Y:S02]  /*4520*/  LOP3.LUT R2, R2, 0x1, RZ, 0xc0, !PT ;  /* 0x0000000102027812 */ /* 0x000fe400078ec0ff */
[C---:B------:R-:W-:Y:S02]  /*4530*/  IADD3 R10, P0, PT, R20.reuse, UR6, RZ ;  /* 0x00000006140a7c10 */ /* 0x040fe4000ff1e0ff */
[----:B------:R-:W-:Y:S02]  /*4540*/  IADD3 R20, P1, PT, R20, UR8, RZ ;  /* 0x0000000814147c10 */ /* 0x000fe4000ff3e0ff */
[----:B------:R-:W-:-:S02]  /*4550*/  IADD3.X R11, PT, PT, R2, UR7, RZ, P0, !PT ;  /* 0x00000007020b7c10 */ /* 0x000fc400087fe4ff */
[----:B------:R-:W-:Y:S02]  /*4560*/  IADD3.X R21, PT, PT, R2, UR9, RZ, P1, !PT ;  /* 0x0000000902157c10 */ /* 0x000fe40008ffe4ff */
[----:B------:R-:W-:-:S04]  /*4570*/  IADD3 R43, PT, PT, R43, 0xa00, RZ ;  /* 0x00000a002b2b7810 */ /* 0x000fc80007ffe0ff */
[----:B------:R-:W-:-:S04]  /*4580*/  ISETP.GT.U32.AND P0, PT, R0, R43, PT ;  /* 0x0000002b0000720c */ /* 0x000fc80003f04070 */
[----:B------:R-:W-:Y:S01]  /*4590*/  ISETP.GT.AND.EX P0, PT, R3, RZ, PT, P0 ;  /* 0x000000ff0300720c */ /* 0x000fe20003f04300 */
[----:B------:R-:W-:Y:S01]  /*45a0*/  HFMA2 R2, -RZ, RZ, 0, 0 ;  /* 0x00000000ff027431 */ /* 0x000fe200000001ff */
[----:B---3--:R-:W-:Y:S02]  /*45b0*/  F2FP.BF16.F32.PACK_AB R19, R19, R12 ;  /* 0x0000000c1313723e */ /* 0x008fe400000010ff */
[----:B----4-:R-:W-:-:S03]  /*45c0*/  F2FP.BF16.F32.PACK_AB R13, R17, R14 ;  /* 0x0000000e110d723e */ /* 0x010fc600000010ff */
[----:B------:R0:W-:Y:S04]  /*45d0*/  STG.E desc[UR10][R10.64], R19 ;  /* 0x000000130a007986 */ /* 0x0001e8000c10190a */
[----:B------:R0:W-:Y:S02]  /*45e0*/  STG.E desc[UR10][R20.64], R13 ;  /* 0x0000000d14007986 */ /* 0x0001e4000c10190a */
[----:B------:R-:W-:Y:S05]  /*45f0*/  @P0 BRA `(.L_x_1112) ;  /* 0xfffffff800a80947 */ /* 0x000fea000383ffff */
[----:B------:R-:W-:Y:S05]  /*4600*/  EXIT ;  /* 0x000000000000794d */ /* 0x000fea0003800000 */
.L_x_1113:
        /* <DEDUP_REMOVED lines=15> */
.L_x_2087:


//--------------------- .text._Z35group_norm_nhwc_bwd_one_pass_kernelI11Fp32IOBf16WLi512ELi10ELi640EEv26Group_norm_nhwc_bwd_params --------------------------
	.section	.text._Z35group_norm_nhwc_bwd_one_pass_kernelI11Fp32IOBf16WLi512ELi10ELi640EEv26Group_norm_nhwc_bwd_params,"ax",@progbits
	.align	128
        .global         _Z35group_norm_nhwc_bwd_one_pass_kernelI11Fp32IOBf16WLi512ELi10ELi640EEv26Group_norm_nhwc_bwd_params
        .type           _Z35group_norm_nhwc_bwd_one_pass_kernelI11Fp32IOBf16WLi512ELi10ELi640EEv26Group_norm_nhwc_bwd_params,@function
        .size           _Z35group_norm_nhwc_bwd_one_pass_kernelI11Fp32IOBf16WLi512ELi10ELi640EEv26Group_norm_nhwc_bwd_params,(.L_x_2088 - _Z35group_norm_nhwc_bwd_one_pass_kernelI11Fp32IOBf16WLi512ELi10ELi640EEv26Group_norm_nhwc_bwd_params)
        .other          _Z35group_norm_nhwc_bwd_one_pass_kernelI11Fp32IOBf16WLi512ELi10ELi640EEv26Group_norm_nhwc_bwd_params,@"STO_CUDA_ENTRY STV_DEFAULT"
_Z35group_norm_nhwc_bwd_one_pass_kernelI11Fp32IOBf16WLi512ELi10ELi640EEv26Group_norm_nhwc_bwd_params:
.text._Z35group_norm_nhwc_bwd_one_pass_kernelI11Fp32IOBf16WLi512ELi10ELi640EEv26Group_norm_nhwc_bwd_params:
        /* <DEDUP_REMOVED lines=22> */
.L_x_1146:
[----:B0-----:R-:W0:Y:S01]  /*0160*/  LDC R6, c[0x0][0x410] ;  /* 0x00010400ff067b82 */ /* 0x001e220000000800 */
[----:B-1----:R-:W1:Y:S01]  /*0170*/  S2R R43, SR_CTAID.X ;  /* 0x00000000002b7919 */ /* 0x002e620000002500 */
[----:B------:R-:W1:Y:S01]  /*0180*/  LDCU UR5, c[0x0][0x41c] ;  /* 0x00008380ff0577ac */ /* 0x000e620008000800 */
[----:B------:R-:W-:Y:S01]  /*0190*/  ISETP.LE.AND P1, PT, RZ, UR7, PT ;  /* 0x00000007ff007c0c */ /* 0x000fe2000bf23270 */
[----:B--2---:R-:W2:Y:S01]  /*01a0*/  LDCU.128 UR16, c[0x0][0x400] ;  /* 0x00008000ff1077ac */ /* 0x004ea20008000c00 */
[----:B------:R-:W3:Y:S01]  /*01b0*/  LDCU.64 UR8, c[0x0][0x3b8] ;  /* 0x00007700ff0877ac */ /* 0x000ee20008000a00 */
[----:B0-----:R-:W-:Y:S02]  /*01c0*/  IABS R5, R6 ;  /* 0x0000000600057213 */ /* 0x001fe40000000000 */
[----:B------:R-:W-:Y:S02]  /*01d0*/  ISETP.NE.AND P2, PT, R6, RZ, PT ;  /* 0x000000ff0600720c */ /* 0x000fe40003f45270 */
[----:B------:R-:W0:Y:S01]  /*01e0*/  I2F.RP R0, R5 ;  /* 0x0000000500007306 */ /* 0x000e220000209400 */
[----:B---3--:R-:W-:Y:S01]  /*01f0*/  UIMAD.WIDE UR8, UR7, 0x8, UR8 ;  /* 0x00000008070878a5 */ /* 0x008fe2000f8e0208 */
[----:B-1----:R-:W-:-:S05]  /*0200*/  IMAD R13, R43, UR5, R40 ;  /* 0x000000052b0d7c24 */ /* 0x002fca000f8e0228 */
[----:B------:R-:W-:Y:S02]  /*0210*/  MOV R14, UR8 ;  /* 0x00000008000e7c02 */ /* 0x000fe40008000f00 */
[----:B------:R-:W-:Y:S02]  /*0220*/  MOV R15, UR9 ;  /* 0x00000009000f7c02 */ /* 0x000fe40008000f00 */
[----:B------:R-:W-:Y:S01]  /*0230*/  SHF.R.S32.HI R23, RZ, 0x1f, R13 ;  /* 0x0000001fff177819 */ /* 0x000fe2000001140d */
[----:B------:R-:W1:Y:S01]  /*0240*/  LDCU.U8 UR8, c[0x0][0x414] ;  /* 0x00008280ff0877ac */ /* 0x000e620008000000 */
[C---:B------:R-:W-:Y:S01]  /*0250*/  IADD3 R17, PT, PT, R13.reuse, 0x80, RZ ;  /* 0x000000800d117810 */ /* 0x040fe20007ffe0ff */
[----:B0-----:R-:W0:Y:S01]  /*0260*/  MUFU.RCP R0, R0 ;  /* 0x0000000000007308 */ /* 0x001e220000001000 */
[----:B------:R-:W-:Y:S01]  /*0270*/  IADD3 R21, PT, PT, R13, 0x100, RZ ;  /* 0x000001000d157810 */ /* 0x000fe20007ffe0ff */
[----:B------:R-:W3:Y:S01]  /*0280*/  LDG.E.64 R14, desc[UR12][R14.64] ;  /* 0x0000000c0e0e7981 */ /* 0x000ee2000c1e1b00 */
[----:B------:R-:W-:-:S02]  /*0290*/  SHF.R.S32.HI R11, RZ, 0x1f, R17 ;  /* 0x0000001fff0b7819 */ /* 0x000fc40000011411 */
[----:B------:R-:W-:Y:S02]  /*02a0*/  SHF.R.S32.HI R25, RZ, 0x1f, R21 ;  /* 0x0000001fff197819 */ /* 0x000fe40000011415 */
[----:B------:R-:W-:Y:S02]  /*02b0*/  IADD3 R33, PT, PT, R13, 0x180, RZ ;  /* 0x000001800d217810 */ /* 0x000fe40007ffe0ff */
[----:B0-----:R-:W-:-:S04]  /*02c0*/  IADD3 R2, PT, PT, R0, 0xffffffe, RZ ;  /* 0x0ffffffe00027810 */ /* 0x001fc80007ffe0ff */
[----:B------:R0:W4:Y:S02]  /*02d0*/  F2I.FTZ.U32.TRUNC.NTZ R3, R2 ;  /* 0x0000000200037305 */ /* 0x000124000021f000 */
[----:B0-----:R-:W-:Y:S01]  /*02e0*/  HFMA2 R2, -RZ, RZ, 0, 0 ;  /* 0x00000000ff027431 */ /* 0x001fe200000001ff */
[----:B----4-:R-:W-:-:S05]  /*02f0*/  IADD3 R4, PT, PT, RZ, -R3, RZ ;  /* 0x80000003ff047210 */ /* 0x010fca0007ffe0ff */
        /* <DEDUP_REMOVED lines=14> */
[----:B------:R-:W-:-:S04]  /*03e0*/  IADD3 R5, PT, PT, R0, -R5, RZ ;  /* 0x8000000500057210 */ /* 0x000fc80007ffe0ff */
[----:B------:R-:W-:Y:S02]  /*03f0*/  SEL R0, R5, R0, !P0 ;  /* 0x0000000005007207 */ /* 0x000fe40004000000 */
[----:B--2---:R-:W-:Y:S02]  /*0400*/  ISETP.GE.U32.AND P0, PT, R13, UR16, PT ;  /* 0x000000100d007c0c */ /* 0x004fe4000bf06070 */
[----:B------:R-:W-:Y:S02]  /*0410*/  @!P1 IADD3 R0, PT, PT, -R0, RZ, RZ ;  /* 0x000000ff00009210 */ /* 0x000fe40007ffe1ff */
[----:B------:R-:W-:Y:S02]  /*0420*/  ISETP.GE.AND.EX P0, PT, R23, UR17, PT, P0 ;  /* 0x0000001117007c0c */ /* 0x000fe4000bf06300 */
[----:B------:R-:W-:Y:S02]  /*0430*/  ISETP.GE.U32.AND P1, PT, R17, UR16, PT ;  /* 0x0000001011007c0c */ /* 0x000fe4000bf26070 */
[----:B------:R-:W-:-:S02]  /*0440*/  @P4 IADD3 R3, PT, PT, R3, 0x1, RZ ;  /* 0x0000000103034810 */ /* 0x000fc40007ffe0ff */
[----:B------:R-:W-:Y:S02]  /*0450*/  ISETP.GE.AND.EX P1, PT, R11, UR17, PT, P1 ;  /* 0x000000110b007c0c */ /* 0x000fe4000bf26310 */
[----:B------:R-:W-:Y:S02]  /*0460*/  SEL R41, R7, R0, !P2 ;  /* 0x0000000007297207 */ /* 0x000fe40005000000 */
[----:B------:R-:W-:-:S03]  /*0470*/  @!P3 IADD3 R3, PT, PT, -R3, RZ, RZ ;  /* 0x000000ff0303b210 */ /* 0x000fc60007ffe1ff */
[----:B------:R-:W0:Y:S01]  /*0480*/  @!P0 LDC.64 R4, c[0x0][0x3f8] ;  /* 0x0000fe00ff048b82 */ /* 0x000e220000000a00 */
[----:B------:R-:W-:Y:S01]  /*0490*/  IMAD R9, R41, 0xa, RZ ;  /* 0x0000000a29097824 */ /* 0x000fe200078e02ff */
[----:B------:R-:W-:Y:S02]  /*04a0*/  SEL R3, R7, R3, !P2 ;  /* 0x0000000307037207 */ /* 0x000fe40005000000 */
[----:B------:R-:W-:Y:S02]  /*04b0*/  ISETP.GE.U32.AND P2, PT, R21, UR16, PT ;  /* 0x0000001015007c0c */ /* 0x000fe4000bf46070 */
[----:B------:R-:W-:Y:S02]  /*04c0*/  IADD3 R28, P3, PT, R9, R42, RZ ;  /* 0x0000002a091c7210 */ /* 0x000fe40007f7e0ff */
[----:B------:R-:W2:Y:S01]  /*04d0*/  @!P1 LDC.64 R18, c[0x0][0x3f8] ;  /* 0x0000fe00ff129b82 */ /* 0x000ea20000000a00 */
[----:B------:R-:W-:Y:S02]  /*04e0*/  SHF.R.S32.HI R0, RZ, 0x1f, R3 ;  /* 0x0000001fff007819 */ /* 0x000fe40000011403 */
[----:B------:R-:W-:-:S02]  /*04f0*/  ISETP.GE.AND.EX P2, PT, R25, UR17, PT, P2 ;  /* 0x0000001119007c0c */ /* 0x000fc4000bf46320 */
[----:B------:R-:W-:Y:S01]  /*0500*/  LEA.HI.X.SX32 R29, R9, RZ, 0x1, P3 ;  /* 0x000000ff091d7211 */ /* 0x000fe200018f0eff */
[----:B------:R-:W-:Y:S01]  /*0510*/  IMAD R0, R0, UR18, RZ ;  /* 0x0000001200007c24 */ /* 0x000fe2000f8e02ff */
[----:B------:R-:W-:Y:S01]  /*0520*/  ISETP.GE.U32.AND P3, PT, R33, UR16, PT ;  /* 0x0000001021007c0c */ /* 0x000fe2000bf66070 */
[----:B------:R-:W4:Y:S02]  /*0530*/  @!P0 LDC.64 R26, c[0x0][0x3a0] ;  /* 0x0000e800ff1a8b82 */ /* 0x000f240000000a00 */
[C---:B------:R-:W-:Y:S02]  /*0540*/  IMAD R7, R3.reuse, UR19, R0 ;  /* 0x0000001303077c24 */ /* 0x040fe4000f8e0200 */
[----:B------:R-:W-:Y:S01]  /*0550*/  IMAD.WIDE.U32 R28, R3, UR18, R28 ;  /* 0x00000012031c7c25 */ /* 0x000fe2000f8e001c */
[----:B------:R-:W-:-:S03]  /*0560*/  SHF.R.S32.HI R3, RZ, 0x1f, R33 ;  /* 0x0000001fff037819 */ /* 0x000fc60000011421 */
[----:B------:R-:W4:Y:S01]  /*0570*/  @!P0 LDC.64 R8, c[0x0][0x398] ;  /* 0x0000e600ff088b82 */ /* 0x000f220000000a00 */
[----:B0-----:R-:W-:Y:S01]  /*0580*/  @!P0 IMAD R0, R23, R4, RZ ;  /* 0x0000000417008224 */ /* 0x001fe200078e02ff */
[----:B------:R-:W-:Y:S02]  /*0590*/  IADD3 R7, PT, PT, R29, R7, RZ ;  /* 0x000000071d077210 */ /* 0x000fe40007ffe0ff */
[----:B------:R-:W-:Y:S01]  /*05a0*/  @!P0 MOV R6, R28 ;  /* 0x0000001c00068202 */ /* 0x000fe20000000f00 */
[----:B------:R-:W-:Y:S01]  /*05b0*/  @!P0 IMAD R35, R13, R5, R0 ;  /* 0x000000050d238224 */ /* 0x000fe200078e0200 */
[----:B------:R-:W-:Y:S02]  /*05c0*/  ISETP.GE.AND.EX P3, PT, R3, UR17, PT, P3 ;  /* 0x0000001103007c0c */ /* 0x000fe4000bf66330 */
[----:B------:R-:W0:Y:S01]  /*05d0*/  @!P2 LDC.64 R30, c[0x0][0x3f8] ;  /* 0x0000fe00ff1eab82 */ /* 0x000e220000000a00 */
[----:B------:R-:W-:Y:S01]  /*05e0*/  @!P0 IMAD.WIDE.U32 R4, R13, R4, R6 ;  /* 0x000000040d048225 */ /* 0x000fe200078e0006 */
[----:B------:R-:W-:-:S03]  /*05f0*/  @!P1 MOV R10, R28 ;  /* 0x0000001c000a9202 */ /* 0x000fc60000000f00 */
[-C--:B--2---:R-:W-:Y:S01]  /*0600*/  @!P1 IMAD R2, R11, R18.reuse, RZ ;  /* 0x000000120b029224 */ /* 0x084fe200078e02ff */
[----:B------:R-:W-:Y:S02]  /*0610*/  @!P0 IADD3 R5, PT, PT, R5, R35, RZ ;  /* 0x0000002305058210 */ /* 0x000fe40007ffe0ff */
[----:B------:R-:W-:Y:S01]  /*0620*/  @!P1 MOV R11, R7 ;  /* 0x00000007000b9202 */ /* 0x000fe20000000f00 */
[C---:B------:R-:W-:Y:S01]  /*0630*/  @!P1 IMAD R37, R17.reuse, R19, R2 ;  /* 0x0000001311259224 */ /* 0x040fe200078e0202 */
[C---:B------:R-:W-:Y:S01]  /*0640*/  @!P0 SHF.L.U32 R35, R4.reuse, 0x2, RZ ;  /* 0x0000000204238819 */ /* 0x040fe200000006ff */
[----:B------:R-:W2:Y:S01]  /*0650*/  @!P1 LDC.64 R22, c[0x0][0x3a0] ;  /* 0x0000e800ff169b82 */ /* 0x000ea20000000a00 */
[----:B------:R-:W-:Y:S01]  /*0660*/  @!P0 SHF.L.U64.HI R0, R4, 0x2, R5 ;  /* 0x0000000204008819 */ /* 0x000fe20000010205 */
[----:B------:R-:W-:Y:S01]  /*0670*/  @!P1 IMAD.WIDE.U32 R18, R17, R18, R10 ;  /* 0x0000001211129225 */ /* 0x000fe200078e000a */
[----:B-1----:R-:W-:-:S05]  /*0680*/  ISETP.NE.AND P4, PT, RZ, UR8, PT ;  /* 0x00000008ff007c0c */ /* 0x002fca000bf85270 */
[----:B------:R-:W1:Y:S01]  /*0690*/  @!P3 LDC.64 R4, c[0x0][0x3f8] ;  /* 0x0000fe00ff04bb82 */ /* 0x000e620000000a00 */
[----:B------:R-:W-:-:S07]  /*06a0*/  @!P1 IADD3 R19, PT, PT, R19, R37, RZ ;  /* 0x0000002513139210 */ /* 0x000fce0007ffe0ff */
[----:B------:R-:W2:Y:S01]  /*06b0*/  @!P1 LDC.64 R12, c[0x0][0x398] ;  /* 0x0000e600ff0c9b82 */ /* 0x000ea20000000a00 */
[C---:B----4-:R-:W-:Y:S02]  /*06c0*/  @!P0 IADD3 R26, P5, PT, R35.reuse, R26, RZ ;  /* 0x0000001a231a8210 */ /* 0x050fe40007fbe0ff */
[----:B------:R-:W-:Y:S01]  /*06d0*/  @!P0 IADD3 R8, P6, PT, R35, R8, RZ ;  /* 0x0000000823088210 */ /* 0x000fe20007fde0ff */
[----:B0-----:R-:W-:Y:S01]  /*06e0*/  @!P2 IMAD R20, R25, R30, RZ ;  /* 0x0000001e1914a224 */ /* 0x001fe200078e02ff */
[C---:B------:R-:W-:Y:S02]  /*06f0*/  @!P1 SHF.L.U32 R35, R18.reuse, 0x2, RZ ;  /* 0x0000000212239819 */ /* 0x040fe400000006ff */
[----:B------:R-:W-:Y:S01]  /*0700*/  @!P1 SHF.L.U64.HI R2, R18, 0x2, R19 ;  /* 0x0000000212029819 */ /* 0x000fe20000010213 */
[----:B------:R-:W0:Y:S01]  /*0710*/  @!P2 LDC.64 R10, c[0x0][0x3a0] ;  /* 0x0000e800ff0aab82 */ /* 0x000e220000000a00 */
[----:B------:R-:W-:Y:S02]  /*0720*/  @!P2 MOV R18, R28 ;  /* 0x0000001c0012a202 */ /* 0x000fe40000000f00 */
[----:B------:R-:W-:Y:S01]  /*0730*/  @!P2 MOV R19, R7 ;  /* 0x000000070013a202 */ /* 0x000fe20000000f00 */
[----:B------:R-:W-:-:S04]  /*0740*/  @!P2 IMAD R37, R21, R31, R20 ;  /* 0x0000001f1525a224 */ /* 0x000fc800078e0214 */
[----:B------:R-:W4:Y:S01]  /*0750*/  @!P2 LDC.64 R16, c[0x0][0x398] ;  /* 0x0000e600ff10ab82 */ /* 0x000f220000000a00 */
[----:B------:R-:W-:-:S07]  /*0760*/  @!P2 IMAD.WIDE.U32 R30, R21, R30, R18 ;  /* 0x0000001e151ea225 */ /* 0x000fce00078e0012 */
[----:B------:R-:W0:Y:S01]  /*0770*/  @P4 LDC.64 R24, c[0x0][0x3b0] ;  /* 0x0000ec00ff184b82 */ /* 0x000e220000000a00 */
[----:B------:R-:W-:-:S07]  /*0780*/  @!P2 IADD3 R37, PT, PT, R31, R37, RZ ;  /* 0x000000251f25a210 */ /* 0x000fce0007ffe0ff */
[----:B------:R-:W4:Y:S01]  /*0790*/  @!P3 LDC.64 R18, c[0x0][0x3a0] ;  /* 0x0000e800ff12bb82 */ /* 0x000f220000000a00 */
[----:B------:R-:W-:-:S07]  /*07a0*/  @!P0 IADD3.X R27, PT, PT, R0, R27, RZ, P5, !PT ;  /* 0x0000001b001b8210 */ /* 0x000fce0002ffe4ff */
[----:B------:R-:W3:Y:S01]  /*07b0*/  @!P3 LDC.64 R20, c[0x0][0x398] ;  /* 0x0000e600ff14bb82 */ /* 0x000ee20000000a00 */
[----:B------:R-:W-:Y:S01]  /*07c0*/  @!P0 IADD3.X R9, PT, PT, R0, R9, RZ, P6, !PT ;  /* 0x0000000900098210 */ /* 0x000fe200037fe4ff */
[----:B-1----:R-:W-:Y:S01]  /*07d0*/  @!P3 IMAD R36, R3, R4, RZ ;  /* 0x000000040324b224 */ /* 0x002fe200078e02ff */
[C---:B------:R-:W-:Y:S02]  /*07e0*/  @!P2 SHF.L.U32 R32, R30.reuse, 0x2, RZ ;  /* 0x000000021e20a819 */ /* 0x040fe400000006ff */
[----:B------:R-:W-:Y:S02]  /*07f0*/  @!P2 SHF.L.U64.HI R0, R30, 0x2, R37 ;  /* 0x000000021e00a819 */ /* 0x000fe40000010225 */
[----:B------:R-:W-:Y:S02]  /*0800*/  @!P3 MOV R30, R28 ;  /* 0x0000001c001eb202 */ /* 0x000fe40000000f00 */
[----:B------:R-:W-:Y:S02]  /*0810*/  @!P3 MOV R31, R7 ;  /* 0x00000007001fb202 */ /* 0x000fe40000000f00 */
[----:B--2---:R-:W-:-:S02]  /*0820*/  @!P1 IADD3 R22, P6, PT, R35, R22, RZ ;  /* 0x0000001623169210 */ /* 0x004fc40007fde0ff */
[----:B------:R-:W-:Y:S02]  /*0830*/  @!P1 IADD3 R12, P5, PT, R35, R12, RZ ;  /* 0x0000000c230c9210 */ /* 0x000fe40007fbe0ff */
[----:B------:R-:W1:Y:S01]  /*0840*/  LDC.64 R34, c[0x0][0x3a8] ;  /* 0x0000ea00ff227b82 */ /* 0x000e620000000a00 */
[----:B------:R-:W-:Y:S01]  /*0850*/  LOP3.LUT R42, R44, 0xffff, RZ, 0xc0, !PT ;  /* 0x0000ffff2c2a7812 */ /* 0x000fe200078ec0ff */
[C---:B------:R-:W-:Y:S02]  /*0860*/  @!P3 IMAD R3, R33.reuse, R5, R36 ;  /* 0x000000052103b224 */ /* 0x040fe400078e0224 */
[----:B------:R-:W-:Y:S01]  /*0870*/  @!P3 IMAD.WIDE.U32 R4, R33, R4, R30 ;  /* 0x000000042104b225 */ /* 0x000fe200078e001e */
[----:B------:R-:W-:-:S03]  /*0880*/  @!P1 IADD3.X R23, PT, PT, R2, R23, RZ, P6, !PT ;  /* 0x0000001702179210 */ /* 0x000fc600037fe4ff */
[----:B------:R-:W-:Y:S01]  /*0890*/  IMAD R30, R41, 0xa, R42 ;  /* 0x0000000a291e7824 */ /* 0x000fe200078e022a */
[----:B------:R-:W-:Y:S02]  /*08a0*/  @!P1 IADD3.X R13, PT, PT, R2, R13, RZ, P5, !PT ;  /* 0x0000000d020d9210 */ /* 0x000fe40002ffe4ff */
[----:B------:R-:W-:Y:S01]  /*08b0*/  @!P3 IADD3 R31, PT, PT, R5, R3, RZ ;  /* 0x00000003051fb210 */ /* 0x000fe20007ffe0ff */
[----:B0-----:R-:W-:Y:S01]  /*08c0*/  @P4 IMAD.WIDE R2, R30, 0x2, R24 ;  /* 0x000000021e024825 */ /* 0x001fe200078e0218 */
[C---:B------:R-:W-:Y:S02]  /*08d0*/  @!P2 IADD3 R10, P6, PT, R32.reuse, R10, RZ ;  /* 0x0000000a200aa210 */ /* 0x040fe40007fde0ff */
[----:B----4-:R-:W-:Y:S02]  /*08e0*/  @!P2 IADD3 R16, P5, PT, R32, R16, RZ ;  /* 0x000000102010a210 */ /* 0x010fe40007fbe0ff */
[----:B------:R-:W-:Y:S02]  /*08f0*/  @!P3 SHF.L.U32 R5, R4, 0x2, RZ ;  /* 0x000000020405b819 */ /* 0x000fe400000006ff */
[----:B------:R-:W-:-:S02]  /*0900*/  @!P2 IADD3.X R11, PT, PT, R0, R11, RZ, P6, !PT ;  /* 0x0000000b000ba210 */ /* 0x000fc400037fe4ff */
[----:B------:R-:W-:Y:S02]  /*0910*/  @!P2 IADD3.X R17, PT, PT, R0, R17, RZ, P5, !PT ;  /* 0x000000110011a210 */ /* 0x000fe40002ffe4ff */
[----:B------:R-:W-:Y:S02]  /*0920*/  @!P3 SHF.L.U64.HI R0, R4, 0x2, R31 ;  /* 0x000000020400b819 */ /* 0x000fe4000001021f */
[C---:B------:R-:W-:Y:S01]  /*0930*/  @!P3 IADD3 R18, P5, PT, R5.reuse, R18, RZ ;  /* 0x000000120512b210 */ /* 0x040fe20007fbe0ff */
[----:B------:R-:W2:Y:S01]  /*0940*/  @P4 LDG.E.U16 R4, desc[UR12][R2.64] ;  /* 0x0000000c02044981 */ /* 0x000ea2000c1e1500 */
[----:B---3--:R-:W-:-:S03]  /*0950*/  @!P3 IADD3 R20, P6, PT, R5, R20, RZ ;  /* 0x000000140514b210 */ /* 0x008fc60007fde0ff */
[----:B------:R0:W3:Y:S01]  /*0960*/  @P4 LDG.E.U16 R5, desc[UR12][R2.64+0x2] ;  /* 0x0000020c02054981 */ /* 0x0000e2000c1e1500 */
[----:B------:R-:W-:Y:S01]  /*0970*/  CS2R R32, SRZ ;  /* 0x0000000000207805 */ /* 0x000fe2000001ff00 */
[----:B-1----:R-:W-:-:S04]  /*0980*/  IMAD.WIDE R34, R30, 0x2, R34 ;  /* 0x000000021e227825 */ /* 0x002fc800078e0222 */
[----:B0-----:R-:W-:Y:S01]  /*0990*/  HFMA2 R3, -RZ, RZ, 0, 0 ;  /* 0x00000000ff037431 */ /* 0x001fe200000001ff */
[----:B------:R-:W-:Y:S01]  /*09a0*/  MOV R2, RZ ;  /* 0x000000ff00027202 */ /* 0x000fe20000000f00 */
[----:B------:R-:W4:Y:S01]  /*09b0*/  LDG.E.U16 R24, desc[UR12][R34.64] ;  /* 0x0000000c22187981 */ /* 0x000f22000c1e1500 */
[C---:B------:R-:W-:Y:S02]  /*09c0*/  @!P3 IADD3.X R19, PT, PT, R0.reuse, R19, RZ, P5, !PT ;  /* 0x000000130013b210 */ /* 0x040fe40002ffe4ff */
[----:B------:R-:W-:Y:S01]  /*09d0*/  @!P3 IADD3.X R21, PT, PT, R0, R21, RZ, P6, !PT ;  /* 0x000000150015b210 */ /* 0x000fe200037fe4ff */
[----:B------:R0:W5:Y:S04]  /*09e0*/  @!P2 LDG.E.64 R32, desc[UR12][R10.64] ;  /* 0x0000000c0a20a981 */ /* 0x000168000c1e1b00 */
[----:B------:R1:W5:Y:S01]  /*09f0*/  @!P0 LDG.E.64 R2, desc[UR12][R8.64] ;  /* 0x0000000c08028981 */ /* 0x000362000c1e1b00 */
[----:B------:R-:W-:-:S03]  /*0a00*/  CS2R R30, SRZ ;  /* 0x00000000001e7805 */ /* 0x000fc6000001ff00 */
[----:B------:R1:W4:Y:S01]  /*0a10*/  LDG.E.U16 R0, desc[UR12][R34.64+0x2] ;  /* 0x0000020c22007981 */ /* 0x000322000c1e1500 */
[----:B0-----:R-:W-:-:S03]  /*0a20*/  CS2R R10, SRZ ;  /* 0x00000000000a7805 */ /* 0x001fc6000001ff00 */
[----:B------:R-:W5:Y:S01]  /*0a30*/  @!P3 LDG.E.64 R30, desc[UR12][R18.64] ;  /* 0x0000000c121eb981 */ /* 0x000f62000c1e1b00 */
[----:B-1----:R-:W-:-:S03]  /*0a40*/  CS2R R8, SRZ ;  /* 0x0000000000087805 */ /* 0x002fc6000001ff00 */
[----:B------:R-:W5:Y:S01]  /*0a50*/  @!P2 LDG.E.64 R10, desc[UR12][R16.64] ;  /* 0x0000000c100aa981 */ /* 0x000f62000c1e1b00 */
[----:B------:R-:W-:-:S03]  /*0a60*/  CS2R R34, SRZ ;  /* 0x0000000000227805 */ /* 0x000fc6000001ff00 */
[----:B------:R0:W5:Y:S04]  /*0a70*/  @!P1 LDG.E.64 R8, desc[UR12][R12.64] ;  /* 0x0000000c0c089981 */ /* 0x000168000c1e1b00 */
[----:B------:R1:W5:Y:S01]  /*0a80*/  @!P1 LDG.E.64 R34, desc[UR12][R22.64] ;  /* 0x0000000c16229981 */ /* 0x000362000c1e1b00 */
[----:B0-----:R-:W-:-:S06]  /*0a90*/  CS2R R12, SRZ ;  /* 0x00000000000c7805 */ /* 0x001fcc000001ff00 */
[----:B------:R1:W5:Y:S01]  /*0aa0*/  @!P3 LDG.E.64 R12, desc[UR12][R20.64] ;  /* 0x0000000c140cb981 */ /* 0x000362000c1e1b00 */
[----:B------:R-:W-:Y:S02]  /*0ab0*/  R2UR UR15, R14 ;  /* 0x000000000e0f72ca */ /* 0x000fe400000e0000 */
[----:B------:R-:W-:-:S06]  /*0ac0*/  CS2R R36, SRZ ;  /* 0x0000000000247805 */ /* 0x000fcc000001ff00 */
[----:B------:R1:W5:Y:S05]  /*0ad0*/  @!P0 LDG.E.64 R36, desc[UR12][R26.64] ;  /* 0x0000000c1a248981 */ /* 0x00036a000c1e1b00 */
        /* <DEDUP_REMOVED lines=9> */
[----:B------:R-:W-:Y:S01]  /*0b70*/  CS2R R38, SRZ ;  /* 0x0000000000267805 */ /* 0x000fe2000001ff00 */
[----:B------:R-:W-:Y:S01]  /*0b80*/  UMOV UR14, 0x3f800000 ;  /* 0x3f800000000e7882 */ /* 0x000fe20000000000 */
[----:B0-----:R-:W-:-:S13]  /*0b90*/  @P0 R2UR UR5, R14 ;  /* 0x000000000e0502ca */ /* 0x001fda00000e0000 */
[----:B------:R-:W-:Y:S01]  /*0ba0*/  @UP0 UMOV UR14, UR5 ;  /* 0x00000005000e0c82 */ /* 0x000fe20008000000 */
[----:B--2---:R-:W-:Y:S02]  /*0bb0*/  @P4 SHF.L.U32 R39, R4, 0x10, RZ ;  /* 0x0000001004274819 */ /* 0x004fe400000006ff */
[----:B---3--:R-:W-:Y:S02]  /*0bc0*/  @P4 SHF.L.U32 R38, R5, 0x10, RZ ;  /* 0x0000001005264819 */ /* 0x008fe400000006ff */
[----:B----4-:R-:W-:Y:S02]  /*0bd0*/  SHF.L.U32 R5, R24, 0x10, RZ ;  /* 0x0000001018057819 */ /* 0x010fe400000006ff */
[----:B------:R-:W-:Y:S01]  /*0be0*/  SHF.L.U32 R0, R0, 0x10, RZ ;  /* 0x0000001000007819 */ /* 0x000fe200000006ff */
[----:B-1----:R-:W-:Y:S06]  /*0bf0*/  BRA.U UP1, `(.L_x_1115) ;  /* 0x0000000101e47547 */ /* 0x002fec000b800000 */
        /* <DEDUP_REMOVED lines=38> */
[----:B------:R-:W-:Y:S01]  /*0e60*/  FADD.FTZ R18, R31, -UR15 ;  /* 0x8000000f1f127e21 */ /* 0x000fe20008010000 */
[----:B------:R-:W-:Y:S01]  /*0e70*/  FADD.FTZ R20, R20, R19 ;  /* 0x0000001314147221 */ /* 0x000fe20000010000 */
[----:B------:R-:W-:Y:S01]  /*0e80*/  FFMA.FTZ R23, R15, R19, R14 ;  /* 0x000000130f177223 */ /* 0x000fe2000001000e */
[----:B------:R-:W-:Y:S01]  /*0e90*/  FADD.FTZ R19, RZ, R2 ;  /* 0x00000002ff137221 */ /* 0x000fe20000010000 */
[----:B------:R-:W-:Y:S01]  /*0ea0*/  FADD.FTZ R14, RZ, R3 ;  /* 0x00000003ff0e7221 */ /* 0x000fe20000010000 */
[----:B------:R-:W-:Y:S01]  /*0eb0*/  FFMA.FTZ R17, R10, R16, R17 ;  /* 0x000000100a117223 */ /* 0x000fe20000010011 */
[----:B------:R-:W-:Y:S01]  /*0ec0*/  FMUL.FTZ R21, R13, R0 ;  /* 0x000000000d157220 */ /* 0x000fe20000410000 */
[----:B------:R-:W-:Y:S01]  /*0ed0*/  FADD.FTZ R19, R8, R19 ;  /* 0x0000001308137221 */ /* 0x000fe20000010000 */
[----:B------:R-:W-:Y:S01]  /*0ee0*/  FADD.FTZ R16, R9, R14 ;  /* 0x0000000e09107221 */ /* 0x000fe20000010000 */
[----:B------:R-:W-:Y:S01]  /*0ef0*/  FMUL.FTZ R18, R18, UR14 ;  /* 0x0000000e12127c20 */ /* 0x000fe20008410000 */
[----:B------:R-:W-:Y:S01]  /*0f00*/  FADD.FTZ R20, R21, R20 ;  /* 0x0000001415147221 */ /* 0x000fe20000010000 */
[----:B------:R-:W-:Y:S01]  /*0f10*/  FADD.FTZ R19, R10, R19 ;  /* 0x000000130a137221 */ /* 0x000fe20000010000 */
[----:B------:R-:W-:Y:S01]  /*0f20*/  FADD.FTZ R22, R11, R16 ;  /* 0x000000100b167221 */ /* 0x000fe20000010000 */
[----:B------:R-:W-:Y:S01]  /*0f30*/  FFMA.FTZ R16, R12, R15, R17 ;  /* 0x0000000f0c107223 */ /* 0x000fe20000010011 */
[----:B------:R-:W-:Y:S01]  /*0f40*/  FFMA.FTZ R14, R18, R21, R23 ;  /* 0x00000015120e7223 */ /* 0x000fe20000010017 */
[C---:B------:R-:W-:Y:S01]  /*0f50*/  FFMA.FTZ R17, R13.reuse, R18, R4 ;  /* 0x000000120d117223 */ /* 0x040fe20000010004 */
[----:B------:R-:W-:Y:S01]  /*0f60*/  FADD.FTZ R18, R12, R19 ;  /* 0x000000130c127221 */ /* 0x000fe20000010000 */
[----:B------:R-:W-:Y:S01]  /*0f70*/  FADD.FTZ R19, R13, R22 ;  /* 0x000000160d137221 */ /* 0x000fe20000010000 */
[----:B------:R-:W-:Y:S06]  /*0f80*/  BRA `(.L_x_1116) ;  /* 0x0000000800007947 */ /* 0x000fec0003800000 */
.L_x_1115:
        /* <DEDUP_REMOVED lines=29> */
[----:B------:R0:W3:Y:S01]  /*1160*/  MUFU.RCP R22, R26 ;  /* 0x0000001a00167308 */ /* 0x0000e20000001000 */
[----:B-1----:R-:W-:-:S04]  /*1170*/  FADD.FTZ R25, -R24, 1 ;  /* 0x3f80000018197421 */ /* 0x002fc80000010100 */
[----:B0-----:R-:W-:Y:S01]  /*1180*/  FFMA.FTZ R26, R18, R25, 1 ;  /* 0x3f800000121a7423 */ /* 0x001fe20000010019 */
[----:B------:R-:W-:Y:S01]  /*1190*/  FMUL.FTZ R18, R2, R19 ;  /* 0x0000001302127220 */ /* 0x000fe20000410000 */
[----:B------:R-:W-:Y:S01]  /*11a0*/  FMUL.FTZ R25, R3, R24 ;  /* 0x0000001803197220 */ /* 0x000fe20000410000 */
[----:B--2---:R-:W-:Y:S02]  /*11b0*/  FMUL.FTZ R45, R8, R17 ;  /* 0x00000011082d7220 */ /* 0x004fe40000410000 */
[----:B------:R-:W-:Y:S01]  /*11c0*/  FMUL.FTZ R19, R18, R21 ;  /* 0x0000001512137220 */ /* 0x000fe20000410000 */
[----:B------:R-:W-:Y:S01]  /*11d0*/  FADD.FTZ R21, -R17, 1 ;  /* 0x3f80000011157421 */ /* 0x000fe20000010100 */
[----:B------:R-:W-:Y:S02]  /*11e0*/  FMUL.FTZ R18, R25, R26 ;  /* 0x0000001a19127220 */ /* 0x000fe40000410000 */
[----:B------:R-:W-:Y:S01]  /*11f0*/  FMUL.FTZ R17, R5, R19 ;  /* 0x0000001305117220 */ /* 0x000fe20000410000 */
[----:B------:R-:W-:Y:S01]  /*1200*/  FFMA.FTZ R14, R14, R21, 1 ;  /* 0x3f8000000e0e7423 */ /* 0x000fe20000010015 */
[----:B---3--:R-:W-:Y:S01]  /*1210*/  FADD.FTZ R21, -R22, 1 ;  /* 0x3f80000016157421 */ /* 0x008fe20000010100 */
[----:B------:R-:W-:Y:S01]  /*1220*/  FMUL.FTZ R24, R9, R22 ;  /* 0x0000001609187220 */ /* 0x000fe20000410000 */
[----:B------:R-:W-:Y:S01]  /*1230*/  FFMA.FTZ R22, R4, R17, RZ ;  /* 0x0000001104167223 */ /* 0x000fe200000100ff */
[----:B------:R-:W-:Y:S01]  /*1240*/  FMUL.FTZ R45, R45, R14 ;  /* 0x0000000e2d2d7220 */ /* 0x000fe20000410000 */
[----:B------:R-:W-:Y:S01]  /*1250*/  FADD.FTZ R14, R32, -UR15 ;  /* 0x8000000f200e7e21 */ /* 0x000fe20008010000 */
[----:B------:R-:W-:Y:S01]  /*1260*/  FFMA.FTZ R21, R16, R21, 1 ;  /* 0x3f80000010157423 */ /* 0x000fe20000010015 */
[----:B------:R-:W-:Y:S01]  /*1270*/  FMUL.FTZ R16, R0, R18 ;  /* 0x0000001200107220 */ /* 0x000fe20000410000 */
        /* <DEDUP_REMOVED lines=14> */
[----:B------:R-:W-:Y:S01]  /*1360*/  FADD.FTZ R16, R16, R45 ;  /* 0x0000002d10107221 */ /* 0x000fe20000010000 */
[----:B0-----:R-:W-:Y:S01]  /*1370*/  FADD.FTZ R27, R26, 1 ;  /* 0x3f8000001a1b7421 */ /* 0x001fe20000010000 */
[----:B------:R-:W-:Y:S01]  /*1380*/  FFMA.FTZ R26, R15, R18, RZ ;  /* 0x000000120f1a7223 */ /* 0x000fe200000100ff */
[----:B------:R-:W-:-:S03]  /*1390*/  FADD.FTZ R15, RZ, R18 ;  /* 0x00000012ff0f7221 */ /* 0x000fc60000010000 */
[-C--:B------:R-:W-:Y:S01]  /*13a0*/  FFMA.FTZ R18, R23, R24.reuse, R26 ;  /* 0x0000001817127223 */ /* 0x080fe2000001001a */
[----:B------:R-:W0:Y:S01]  /*13b0*/  MUFU.RCP R27, R27 ;  /* 0x0000001b001b7308 */ /* 0x000e220000001000 */
[----:B------:R-:W-:Y:S01]  /*13c0*/  FADD.FTZ R15, R15, R24 ;  /* 0x000000180f0f7221 */ /* 0x000fe20000010000 */
[----:B------:R-:W-:-:S04]  /*13d0*/  FMUL.FTZ R24, R0, R24 ;  /* 0x0000001800187220 */ /* 0x000fc80000410000 */
[----:B------:R-:W-:Y:S01]  /*13e0*/  FFMA.FTZ R23, R23, R24, R25 ;  /* 0x0000001817177223 */ /* 0x000fe20000010019 */
        /* <DEDUP_REMOVED lines=17> */
[----:B0-----:R-:W-:-:S04]  /*1500*/  FADD.FTZ R25, -R22, 1 ;  /* 0x3f80000016197421 */ /* 0x001fc80000010100 */
[----:B------:R-:W-:Y:S01]  /*1510*/  FFMA.FTZ R25, R20, R25, 1 ;  /* 0x3f80000014197423 */ /* 0x000fe20000010019 */
[----:B------:R-:W-:Y:S01]  /*1520*/  FMUL.FTZ R20, R11, R22 ;  /* 0x000000160b147220 */ /* 0x000fe20000410000 */
[----:B------:R-:W-:-:S03]  /*1530*/  FADD.FTZ R22, R30, -UR15 ;  /* 0x8000000f1e167e21 */ /* 0x000fc60008010000 */
[----:B------:R-:W-:Y:S01]  /*1540*/  FMUL.FTZ R20, R20, R25 ;  /* 0x0000001914147220 */ /* 0x000fe20000410000 */
[----:B------:R-:W-:-:S03]  /*1550*/  FMUL.FTZ R22, R22, UR14 ;  /* 0x0000000e16167c20 */ /* 0x000fc60008410000 */
[----:B------:R-:W-:Y:S01]  /*1560*/  FMUL.FTZ R27, R0, R20 ;  /* 0x00000014001b7220 */ /* 0x000fe20000410000 */
[----:B------:R-:W-:Y:S01]  /*1570*/  FFMA.FTZ R24, R5, R22, R39 ;  /* 0x0000001605187223 */ /* 0x000fe20000010027 */
[----:B------:R-:W-:Y:S01]  /*1580*/  FFMA.FTZ R4, R17, R20, R18 ;  /* 0x0000001411047223 */ /* 0x000fe20000010012 */
[----:B------:R-:W-:Y:S01]  /*1590*/  FADD.FTZ R15, R15, R20 ;  /* 0x000000140f0f7221 */ /* 0x000fe20000010000 */
[----:B------:R-:W-:Y:S01]  /*15a0*/  FFMA.FTZ R17, R17, R27, R14 ;  /* 0x0000001b11117223 */ /* 0x000fe2000001000e */
[----:B------:R-:W-:Y:S01]  /*15b0*/  FMUL.FTZ R26, R24, -1.4426950216293334961 ;  /* 0xbfb8aa3b181a7820 */ /* 0x000fe20000410000 */
[----:B------:R-:W-:-:S05]  /*15c0*/  FADD.FTZ R16, R27, R16 ;  /* 0x000000101b107221 */ /* 0x000fca0000010000 */
[----:B------:R-:W0:Y:S02]  /*15d0*/  MUFU.EX2 R26, R26 ;  /* 0x0000001a001a7308 */ /* 0x000e240000000800 */
[----:B0-----:R-:W-:-:S06]  /*15e0*/  FADD.FTZ R25, R26, 1 ;  /* 0x3f8000001a197421 */ /* 0x001fcc0000010000 */
[----:B------:R-:W0:Y:S02]  /*15f0*/  MUFU.RCP R25, R25 ;  /* 0x0000001900197308 */ /* 0x000e240000001000 */
[----:B0-----:R-:W-:-:S04]  /*1600*/  FADD.FTZ R23, -R25, 1 ;  /* 0x3f80000019177421 */ /* 0x001fc80000010100 */
[----:B------:R-:W-:Y:S01]  /*1610*/  FFMA.FTZ R23, R24, R23, 1 ;  /* 0x3f80000018177423 */ /* 0x000fe20000010017 */
[----:B------:R-:W-:-:S04]  /*1620*/  FMUL.FTZ R24, R12, R25 ;  /* 0x000000190c187220 */ /* 0x000fc80000410000 */
[----:B------:R-:W-:Y:S01]  /*1630*/  FMUL.FTZ R24, R24, R23 ;  /* 0x0000001718187220 */ /* 0x000fe20000410000 */
[----:B------:R-:W-:-:S03]  /*1640*/  FADD.FTZ R23, R31, -UR15 ;  /* 0x8000000f1f177e21 */ /* 0x000fc60008010000 */
[----:B------:R-:W-:Y:S01]  /*1650*/  FMUL.FTZ R27, R5, R24 ;  /* 0x00000018051b7220 */ /* 0x000fe20000410000 */
[----:B------:R-:W-:Y:S01]  /*1660*/  FMUL.FTZ R23, R23, UR14 ;  /* 0x0000000e17177c20 */ /* 0x000fe20008410000 */
[----:B------:R-:W-:-:S03]  /*1670*/  FADD.FTZ R18, R19, R24 ;  /* 0x0000001813127221 */ /* 0x000fc60000010000 */
[----:B------:R-:W-:-:S04]  /*1680*/  FFMA.FTZ R25, R0, R23, R38 ;  /* 0x0000001700197223 */ /* 0x000fc80000010026 */
[----:B------:R-:W-:-:S06]  /*1690*/  FMUL.FTZ R45, R25, -1.4426950216293334961 ;  /* 0xbfb8aa3b192d7820 */ /* 0x000fcc0000410000 */
[----:B------:R-:W0:Y:S02]  /*16a0*/  MUFU.EX2 R45, R45 ;  /* 0x0000002d002d7308 */ /* 0x000e240000000800 */
[----:B0-----:R-:W-:-:S06]  /*16b0*/  FADD.FTZ R26, R45, 1 ;  /* 0x3f8000002d1a7421 */ /* 0x001fcc0000010000 */
[----:B------:R-:W0:Y:S02]  /*16c0*/  MUFU.RCP R26, R26 ;  /* 0x0000001a001a7308 */ /* 0x000e240000001000 */
[----:B0-----:R-:W-:-:S04]  /*16d0*/  FADD.FTZ R14, -R26, 1 ;  /* 0x3f8000001a0e7421 */ /* 0x001fc80000010100 */
[----:B------:R-:W-:Y:S01]  /*16e0*/  FFMA.FTZ R14, R25, R14, 1 ;  /* 0x3f800000190e7423 */ /* 0x000fe2000001000e */
[----:B------:R-:W-:-:S04]  /*16f0*/  FMUL.FTZ R25, R13, R26 ;  /* 0x0000001a0d197220 */ /* 0x000fc80000410000 */
[----:B------:R-:W-:Y:S01]  /*1700*/  FMUL.FTZ R25, R25, R14 ;  /* 0x0000000e19197220 */ /* 0x000fe20000410000 */
[----:B------:R-:W-:Y:S01]  /*1710*/  FFMA.FTZ R14, R22, R27, R17 ;  /* 0x0000001b160e7223 */ /* 0x000fe20000010011 */
[----:B------:R-:W-:Y:S01]  /*1720*/  FADD.FTZ R27, R16, R27 ;  /* 0x0000001b101b7221 */ /* 0x000fe20000010000 */
[----:B------:R-:W-:Y:S01]  /*1730*/  FFMA.FTZ R16, R22, R24, R21 ;  /* 0x0000001816107223 */ /* 0x000fe20000010015 */
[-C--:B------:R-:W-:Y:S01]  /*1740*/  FMUL.FTZ R20, R0, R25.reuse ;  /* 0x0000001900147220 */ /* 0x080fe20000410000 */
[----:B------:R-:W-:Y:S01]  /*1750*/  FFMA.FTZ R17, R23, R25, R4 ;  /* 0x0000001917117223 */ /* 0x000fe20000010004 */
[----:B------:R-:W-:Y:S02]  /*1760*/  FADD.FTZ R19, R15, R25 ;  /* 0x000000190f137221 */ /* 0x000fe40000010000 */
[----:B------:R-:W-:Y:S01]  /*1770*/  FFMA.FTZ R14, R23, R20, R14 ;  /* 0x00000014170e7223 */ /* 0x000fe2000001000e */
[----:B------:R-:W-:-:S07]  /*1780*/  FADD.FTZ R20, R20, R27 ;  /* 0x0000001b14147221 */ /* 0x000fce0000010000 */
.L_x_1116:
        /* <DEDUP_REMOVED lines=45> */
.L_x_1118:
[----:B------:R-:W-:Y:S05]  /*1a60*/  BSYNC.RECONVERGENT B0 ;  /* 0x0000000000007941 */ /* 0x000fea0003800200 */
.L_x_1117:
        /* <DEDUP_REMOVED lines=52> */
.L_x_1120:
[----:B------:R-:W-:Y:S05]  /*1db0*/  BSYNC.RECONVERGENT B0 ;  /* 0x0000000000007941 */ /* 0x000fea0003800200 */
.L_x_1119:
        /* <DEDUP_REMOVED lines=40> */
.L_x_1123:
        /* <DEDUP_REMOVED lines=204> */
.L_x_1122:
[----:B------:R-:W-:Y:S05]  /*2d00*/  BSYNC.RECONVERGENT B0 ;  /* 0x0000000000007941 */ /* 0x000fea0003800200 */
.L_x_1121:
        /* <DEDUP_REMOVED lines=29> */
.L_x_1125:
[----:B------:R-:W-:Y:S05]  /*2ee0*/  BSYNC.RECONVERGENT B0 ;  /* 0x0000000000007941 */ /* 0x000fea0003800200 */
.L_x_1124:
        /* <DEDUP_REMOVED lines=31> */
.L_x_1128:
[----:B----4-:R-:W3:Y:S04]  /*30e0*/  LDG.E.STRONG.GPU R20, desc[UR12][R16.64] ;  /* 0x0000000c10147981 */ /* 0x010ee8000c1ef900 */
[----:B---3--:R-:W-:Y:S01]  /*30f0*/  CCTL.IVALL ;  /* 0x00000000ff00798f */ /* 0x008fe20002000000 */
[----:B------:R-:W-:Y:S05]  /*3100*/  YIELD ;  /* 0x0000000000007946 */ /* 0x000fea0003800000 */
[----:B------:R-:W-:-:S13]  /*3110*/  ISETP.NE.AND P1, PT, R20, R23, PT ;  /* 0x000000171400720c */ /* 0x000fda0003f25270 */
[----:B------:R-:W-:Y:S05]  /*3120*/  @P1 BRA `(.L_x_1128) ;  /* 0xfffffffc00ec1947 */ /* 0x000fea000383ffff */
.L_x_1127:
[----:B------:R-:W-:Y:S05]  /*3130*/  WARPSYNC.ALL ;  /* 0x0000000000007948 */ /* 0x000fea0003800000 */
[----:B------:R-:W-:Y:S01]  /*3140*/  BAR.SYNC.DEFER_BLOCKING 0x0 ;  /* 0x0000000000007b1d */ /* 0x000fe20000010000 */
[----:B------:R-:W-:-:S05]  /*3150*/  HFMA2 R26, -RZ, RZ, 0, 0 ;  /* 0x00000000ff1a7431 */ /* 0x000fca00000001ff */
[----:B------:R-:W-:Y:S05]  /*3160*/  @!P2 BRA `(.L_x_1129) ;  /* 0x000000040038a947 */ /* 0x000fea0003800000 */
[----:B----4-:R-:W-:Y:S01]  /*3170*/  LOP3.LUT R16, R4, 0x7ffffff8, RZ, 0xc0, !PT ;  /* 0x7ffffff804107812 */ /* 0x010fe200078ec0ff */
[----:B------:R-:W-:-:S06]  /*3180*/  UMOV UR5, URZ ;  /* 0x000000ff00057c82 */ /* 0x000fcc0008000000 */
.L_x_1130:
        /* <DEDUP_REMOVED lines=76> */
.L_x_1129:
        /* <DEDUP_REMOVED lines=37> */
.L_x_1131:
        /* <DEDUP_REMOVED lines=24> */
.L_x_1132:
        /* <DEDUP_REMOVED lines=10> */
.L_x_1133:
[----:B------:R-:W-:Y:S05]  /*3ac0*/  BSYNC.RECONVERGENT B0 ;  /* 0x0000000000007941 */ /* 0x000fea0003800200 */
.L_x_1126:
[----:B------:R-:W5:Y:S01]  /*3ad0*/  S2UR UR8, SR_CgaCtaId ;  /* 0x00000000000879c3 */ /* 0x000f620000008800 */
[----:B------:R-:W-:Y:S01]  /*3ae0*/  ISETP.NE.AND P0, PT, R45, RZ, PT ;  /* 0x000000ff2d00720c */ /* 0x000fe20003f05270 */
[----:B------:R-:W-:Y:S01]  /*3af0*/  UMOV UR5, 0x400 ;  /* 0x0000040000057882 */ /* 0x000fe20000000000 */
[----:B------:R-:W-:Y:S01]  /*3b00*/  FADD.FTZ R36, R36, -UR15 ;  /* 0x8000000f24247e21 */ /* 0x000fe20008010000 */
[----:B------:R-:W-:-:S04]  /*3b10*/  FADD.FTZ R37, R37, -UR15 ;  /* 0x8000000f25257e21 */ /* 0x000fc80008010000 */
[----:B----4-:R-:W4:Y:S01]  /*3b20*/  LDC R17, c[0x0][0x41c] ;  /* 0x00010700ff117b82 */ /* 0x010f220000000800 */
[----:B-----5:R-:W-:Y:S01]  /*3b30*/  ULEA UR5, UR8, UR5, 0x18 ;  /* 0x0000000508057291 */ /* 0x020fe2000f8ec0ff */
[----:B------:R-:W5:Y:S08]  /*3b40*/  LDCU.U8 UR8, c[0x0][0x414] ;  /* 0x00008280ff0877ac */ /* 0x000f700008000000 */
[----:B------:R-:W-:Y:S01]  /*3b50*/  @!P0 STS.64 [UR5+0xc0], R14 ;  /* 0x0000c00eff008988 */ /* 0x000fe20008000a05 */
[----:B------:R-:W-:Y:S01]  /*3b60*/  BAR.SYNC.DEFER_BLOCKING 0x0 ;  /* 0x0000000000007b1d */ /* 0x000fe20000010000 */
[----:B-----5:R-:W-:-:S05]  /*3b70*/  UISETP.NE.AND UP0, UPT, UR8, URZ, UPT ;  /* 0x000000ff0800728c */ /* 0x020fca000bf05270 */
[----:B------:R-:W5:Y:S01]  /*3b80*/  LDS.64 R18, [UR5+0xc0] ;  /* 0x0000c005ff127984 */ /* 0x000f620008000a00 */
[----:B------:R-:W5:Y:S02]  /*3b90*/  LDCU UR5, c[0x0][0x42c] ;  /* 0x00008580ff0577ac */ /* 0x000f640008000800 */
[----:B-----5:R-:W-:Y:S01]  /*3ba0*/  FMUL.FTZ R25, R18, UR5 ;  /* 0x0000000512197c20 */ /* 0x020fe20008410000 */
[----:B-1----:R-:W-:Y:S01]  /*3bb0*/  FMUL.FTZ R22, R19, UR5 ;  /* 0x0000000513167c20 */ /* 0x002fe20008410000 */
[----:B------:R-:W-:Y:S01]  /*3bc0*/  FMUL.FTZ R18, R36, UR14 ;  /* 0x0000000e24127c20 */ /* 0x000fe20008410000 */
[----:B------:R-:W-:Y:S01]  /*3bd0*/  FMUL.FTZ R19, R37, UR14 ;  /* 0x0000000e25137c20 */ /* 0x000fe20008410000 */
[----:B----4-:R-:W-:Y:S06]  /*3be0*/  BRA.U !UP0, `(.L_x_1134) ;  /* 0x0000000108487547 */ /* 0x010fec000b800000 */
[----:B0--3--:R-:W-:Y:S01]  /*3bf0*/  FFMA.FTZ R14, R5, R18, R39 ;  /* 0x00000012050e7223 */ /* 0x009fe20000010027 */
        /* <DEDUP_REMOVED lines=8> */
[----:B--2---:R-:W1:Y:S01]  /*3c80*/  MUFU.RCP R24, R23 ;  /* 0x0000001700187308 */ /* 0x004e620000001000 */
        /* <DEDUP_REMOVED lines=8> */
.L_x_1134:
[----:B------:R-:W1:Y:S01]  /*3d10*/  S2UR UR5, SR_CTAID.X ;  /* 0x00000000000579c3 */ /* 0x000e620000002500 */
[----:B------:R-:W4:Y:S01]  /*3d20*/  LDCU.64 UR16, c[0x0][0x400] ;  /* 0x00008000ff1077ac */ /* 0x000f220008000a00 */
[----:B------:R-:W-:Y:S01]  /*3d30*/  FADD.FTZ R35, R35, -UR15 ;  /* 0x8000000f23237e21 */ /* 0x000fe20008010000 */
[----:B------:R-:W-:Y:S01]  /*3d40*/  FADD.FTZ R16, R31, -UR15 ;  /* 0x8000000f1f107e21 */ /* 0x000fe20008010000 */
[----:B------:R-:W-:Y:S01]  /*3d50*/  FADD.FTZ R26, R34, -UR15 ;  /* 0x8000000f221a7e21 */ /* 0x000fe20008010000 */
[----:B------:R-:W-:Y:S01]  /*3d60*/  FADD.FTZ R4, R32, -UR15 ;  /* 0x8000000f20047e21 */ /* 0x000fe20008010000 */
[----:B------:R-:W-:Y:S01]  /*3d70*/  FMUL.FTZ R31, R35, UR14 ;  /* 0x0000000e231f7c20 */ /* 0x000fe20008410000 */
[----:B0--3--:R-:W-:Y:S01]  /*3d80*/  FADD.FTZ R14, R33, -UR15 ;  /* 0x8000000f210e7e21 */ /* 0x009fe20008010000 */
[----:B------:R-:W-:Y:S01]  /*3d90*/  FADD.FTZ R15, R30, -UR15 ;  /* 0x8000000f1e0f7e21 */ /* 0x000fe20008010000 */
[----:B------:R-:W-:Y:S01]  /*3da0*/  FMUL.FTZ R26, R26, UR14 ;  /* 0x0000000e1a1a7c20 */ /* 0x000fe20008410000 */
[----:B------:R-:W-:Y:S01]  /*3db0*/  FMUL.FTZ R4, R4, UR14 ;  /* 0x0000000e04047c20 */ /* 0x000fe20008410000 */
[----:B------:R-:W-:Y:S01]  /*3dc0*/  FMUL.FTZ R14, R14, UR14 ;  /* 0x0000000e0e0e7c20 */ /* 0x000fe20008410000 */
[----:B------:R-:W-:Y:S01]  /*3dd0*/  FMUL.FTZ R15, R15, UR14 ;  /* 0x0000000e0f0f7c20 */ /* 0x000fe20008410000 */
[C-C-:B------:R-:W-:Y:S01]  /*3de0*/  FFMA.FTZ R34, R25.reuse, R18, R22.reuse ;  /* 0x0000001219227223 */ /* 0x140fe20000010016 */
[C-C-:B------:R-:W-:Y:S01]  /*3df0*/  FFMA.FTZ R23, R25.reuse, R19, R22.reuse ;  /* 0x0000001319177223 */ /* 0x140fe20000010016 */
[----:B------:R-:W-:Y:S01]  /*3e00*/  FMUL.FTZ R16, R16, UR14 ;  /* 0x0000000e10107c20 */ /* 0x000fe20008410000 */
[----:B------:R-:W-:Y:S01]  /*3e10*/  BSSY.RECONVERGENT B0, `(.L_x_1135) ;  /* 0x0000025000007945 */ /* 0x000fe20003800200 */
[C-C-:B------:R-:W-:Y:S01]  /*3e20*/  FFMA.FTZ R30, R25.reuse, R26, R22.reuse ;  /* 0x0000001a191e7223 */ /* 0x140fe20000010016 */
[C-C-:B------:R-:W-:Y:S01]  /*3e30*/  FFMA.FTZ R33, R25.reuse, R31, R22.reuse ;  /* 0x0000001f19217223 */ /* 0x140fe20000010016 */
[C-C-:B------:R-:W-:Y:S01]  /*3e40*/  FFMA.FTZ R20, R25.reuse, R4, R22.reuse ;  /* 0x0000000419147223 */ /* 0x140fe20000010016 */
[C-C-:B------:R-:W-:Y:S01]  /*3e50*/  FFMA.FTZ R21, R25.reuse, R14, R22.reuse ;  /* 0x0000000e19157223 */ /* 0x140fe20000010016 */
[C-C-:B--2---:R-:W-:Y:S01]  /*3e60*/  FFMA.FTZ R24, R25.reuse, R15, R22.reuse ;  /* 0x0000000f19187223 */ /* 0x144fe20000010016 */
[----:B------:R-:W-:Y:S01]  /*3e70*/  FFMA.FTZ R25, R25, R16, R22 ;  /* 0x0000001019197223 */ /* 0x000fe20000010016 */
[----:B------:R-:W-:Y:S01]  /*3e80*/  FFMA.FTZ R34, R5, R2, -R34 ;  /* 0x0000000205227223 */ /* 0x000fe20000010822 */
[----:B-1----:R-:W-:-:S02]  /*3e90*/  IMAD R35, R17, UR5, R40 ;  /* 0x0000000511237c24 */ /* 0x002fc4000f8e0228 */
[----:B------:R-:W-:-:S03]  /*3ea0*/  FFMA.FTZ R36, R0, R3, -R23 ;  /* 0x0000000300247223 */ /* 0x000fc60000010817 */
[C---:B----4-:R-:W-:Y:S02]  /*3eb0*/  ISETP.GE.U32.AND P0, PT, R35.reuse, UR16, PT ;  /* 0x0000001023007c0c */ /* 0x050fe4000bf06070 */
[----:B------:R-:W-:Y:S02]  /*3ec0*/  SHF.R.S32.HI R37, RZ, 0x1f, R35 ;  /* 0x0000001fff257819 */ /* 0x000fe40000011423 */
[----:B------:R-:W-:Y:S02]  /*3ed0*/  IADD3 R27, PT, PT, R35, 0x80, RZ ;  /* 0x00000080231b7810 */ /* 0x000fe40007ffe0ff */
        /* <DEDUP_REMOVED lines=12> */
[----:B------:R-:W-:Y:S02]  /*3fa0*/  MOV R22, R28 ;  /* 0x0000001c00167202 */ /* 0x000fe40000000f00 */
[----:B------:R-:W-:Y:S01]  /*3fb0*/  MOV R23, R7 ;  /* 0x0000000700177202 */ /* 0x000fe20000000f00 */
[----:B------:R-:W1:Y:S01]  /*3fc0*/  LDCU.64 UR8, c[0x0][0x380] ;  /* 0x00007000ff0877ac */ /* 0x000e620008000a00 */
[----:B0-----:R-:W-:Y:S02]  /*3fd0*/  IMAD R2, R37, UR18, RZ ;  /* 0x0000001225027c24 */ /* 0x001fe4000f8e02ff */
[----:B------:R-:W-:-:S04]  /*3fe0*/  IMAD.WIDE.U32 R22, R35, UR18, R22 ;  /* 0x0000001223167c25 */ /* 0x000fc8000f8e0016 */
[----:B------:R-:W-:Y:S01]  /*3ff0*/  IMAD R3, R35, UR19, R2 ;  /* 0x0000001323037c24 */ /* 0x000fe2000f8e0202 */
[----:B-1----:R-:W-:-:S04]  /*4000*/  LEA R2, P1, R22, UR8, 0x2 ;  /* 0x0000000816027c11 */ /* 0x002fc8000f8210ff */
[----:B------:R-:W-:Y:S01]  /*4010*/  IADD3 R3, PT, PT, R23, R3, RZ ;  /* 0x0000000317037210 */ /* 0x000fe20007ffe0ff */
[----:B------:R-:W-:-:S03]  /*4020*/  FMUL.FTZ R23, R36, UR14 ;  /* 0x0000000e24177c20 */ /* 0x000fc60008410000 */
[----:B------:R-:W-:Y:S01]  /*4030*/  LEA.HI.X R3, R22, UR9, R3, 0x2, P1 ;  /* 0x0000000916037c11 */ /* 0x000fe200088f1403 */
[----:B------:R-:W-:-:S05]  /*4040*/  FMUL.FTZ R22, R34, UR14 ;  /* 0x0000000e22167c20 */ /* 0x000fca0008410000 */
[----:B------:R0:W-:Y:S02]  /*4050*/  STG.E.64 desc[UR12][R2.64], R22 ;  /* 0x0000001602007986 */ /* 0x0001e4000c101b0c */
.L_x_1136:
[----:B------:R-:W-:Y:S05]  /*4060*/  BSYNC.RECONVERGENT B0 ;  /* 0x0000000000007941 */ /* 0x000fea0003800200 */
.L_x_1135:
        /* <DEDUP_REMOVED lines=19> */
.L_x_1137:
        /* <DEDUP_REMOVED lines=17> */
.L_x_1139:
[----:B------:R-:W-:Y:S05]  /*42b0*/  BSYNC.RECONVERGENT B0 ;  /* 0x0000000000007941 */ /* 0x000fea0003800200 */
.L_x_1138:
        /* <DEDUP_REMOVED lines=19> */
.L_x_1140:
[----:B------:R-:W-:Y:S01]  /*43f0*/  BSSY.RECONVERGENT B0, `(.L_x_1141) ;  /* 0x0000012000007945 */ /* 0x000fe20003800200 */
[----:B------:R-:W-:Y:S01]  /*4400*/  FFMA.FTZ R20, R5, R10, -R20 ;  /* 0x0000000a05147223 */ /* 0x000fe20000010814 */
[----:B------:R-:W-:Y:S01]  /*4410*/  SHF.R.S32.HI R2, RZ, 0x1f, R18 ;  /* 0x0000001fff027819 */ /* 0x000fe20000011412 */
[----:B------:R-:W-:Y:S01]  /*4420*/  FFMA.FTZ R21, R0, R11, -R21 ;  /* 0x0000000b00157223 */ /* 0x000fe20000010815 */
[----:B------:R-:W-:Y:S06]  /*4430*/  @P3 BRA `(.L_x_1142) ;  /* 0x0000000000343947 */ /* 0x000fec0003800000 */
[----:B------:R-:W1:Y:S01]  /*4440*/  LDCU.64 UR8, c[0x0][0x3f8] ;  /* 0x00007f00ff0877ac */ /* 0x000e620008000a00 */
[----:B0-----:R-:W-:Y:S01]  /*4450*/  MOV R8, R28 ;  /* 0x0000001c00087202 */ /* 0x001fe20000000f00 */
        /* <DEDUP_REMOVED lines=11> */
.L_x_1142:
[----:B------:R-:W-:Y:S05]  /*4510*/  BSYNC.RECONVERGENT B0 ;  /* 0x0000000000007941 */ /* 0x000fea0003800200 */
.L_x_1141:
[----:B------:R-:W-:Y:S05]  /*4520*/  BRA.U !UP0, `(.L_x_1143) ;  /* 0x0000000108487547 */ /* 0x000fea000b800000 */
[----:B------:R-:W-:Y:S01]  /*4530*/  FFMA.FTZ R16, R0, R16, R38 ;  /* 0x0000001000107223 */ /* 0x000fe20000010026 */
[----:B------:R-:W-:-:S03]  /*4540*/  FFMA.FTZ R15, R5, R15, R39 ;  /* 0x0000000f050f7223 */ /* 0x000fc60000010027 */
[----:B0-----:R-:W-:Y:S01]  /*4550*/  FMUL.FTZ R8, R16, -1.4426950216293334961 ;  /* 0xbfb8aa3b10087820 */ /* 0x001fe20000410000 */
[----:B------:R-:W-:-:S05]  /*4560*/  FMUL.FTZ R3, R15, -1.4426950216293334961 ;  /* 0xbfb8aa3b0f037820 */ /* 0x000fca0000410000 */
[----:B------:R-:W1:Y:S04]  /*4570*/  MUFU.EX2 R8, R8 ;  /* 0x0000000800087308 */ /* 0x000e680000000800 */
[----:B------:R-:W0:Y:S01]  /*4580*/  MUFU.EX2 R3, R3 ;  /* 0x0000000300037308 */ /* 0x000e220000000800 */
[----:B-1----:R-:W-:Y:S01]  /*4590*/  FADD.FTZ R10, R8, 1 ;  /* 0x3f800000080a7421 */ /* 0x002fe20000010000 */
[----:B0-----:R-:W-:-:S05]  /*45a0*/  FADD.FTZ R4, R3, 1 ;  /* 0x3f80000003047421 */ /* 0x001fca0000010000 */
        /* <DEDUP_REMOVED lines=10> */
.L_x_1143:
        /* <DEDUP_REMOVED lines=17> */
.L_x_1145:
[----:B------:R-:W-:Y:S05]  /*4760*/  BSYNC.RECONVERGENT B0 ;  /* 0x0000000000007941 */ /* 0x000fea0003800200 */
.L_x_1144:
[----:B------:R-:W3:Y:S01]  /*4770*/  LDCU UR5, c[0x0][0x410] ;  /* 0x00008200ff0577ac */ /* 0x000ee20008000800 */
[----:B------:R-:W3:Y:S01]  /*4780*/  LDCU UR8, c[0x0][0x3e0] ;  /* 0x00007c00ff0877ac */ /* 0x000ee20008000800 */
[----:B------:R-:W-:Y:S02]  /*4790*/  UIADD3 UR7, UPT, UPT, UR11, UR7, URZ ;  /* 0x000000070b077290 */ /* 0x000fe4000fffe0ff */
[----:B------:R-:W-:Y:S02]  /*47a0*/  UIADD3 UR4, UPT, UPT, UR4, 0x1, URZ ;  /* 0x0000000104047890 */ /* 0x000fe4000fffe0ff */
[----:B---3--:R-:W-:-:S04]  /*47b0*/  UIMAD UR5, UR5, UR8, URZ ;  /* 0x00000008050572a4 */ /* 0x008fc8000f8e02ff */
[----:B------:R-:W-:-:S09]  /*47c0*/  UISETP.GE.AND UP0, UPT, UR7, UR5, UPT ;  /* 0x000000050700728c */ /* 0x000fd2000bf06270 */
[----:B------:R-:W-:Y:S05]  /*47d0*/  BRA.U !UP0, `(.L_x_1146) ;  /* 0xffffffb908607547 */ /* 0x000fea000b83ffff */
.L_x_1114:
[----:B0-----:R-:W0:Y:S01]  /*47e0*/  S2R R9, SR_TID.X ;  /* 0x0000000000097919 */ /* 0x001e220000002100 */
[----:B------:R-:W3:Y:S01]  /*47f0*/  LDC R6, c[0x0][0x370] ;  /* 0x0000dc00ff067b82 */ /* 0x000ee20000000800 */
[----:B------:R-:W-:Y:S01]  /*4800*/  BSSY.RECONVERGENT B0, `(.L_x_1147) ;  /* 0x0000013000007945 */ /* 0x000fe20003800200 */
[----:B------:R-:W4:Y:S06]  /*4810*/  S2R R5, SR_CTAID.X ;  /* 0x0000000000057919 */ /* 0x000f2c0000002500 */
[----:B------:R-:W5:Y:S08]  /*4820*/  LDC R7, c[0x0][0x374] ;  /* 0x0000dd00ff077b82 */ /* 0x000f700000000800 */
[----:B--2---:R-:W2:Y:S01]  /*4830*/  LDC.64 R2, c[0x0][0x3c8] ;  /* 0x0000f200ff027b82 */ /* 0x004ea20000000a00 */
[----:B---3--:R-:W-:-:S02]  /*4840*/  IADD3 R4, PT, PT, R6, -0x1, RZ ;  /* 0xffffffff06047810 */ /* 0x008fc40007ffe0ff */
[----:B------:R-:W-:Y:S02]  /*4850*/  ISETP.NE.AND P1, PT, R6, 0x1, PT ;  /* 0x000000010600780c */ /* 0x000fe40003f25270 */
[----:B0-----:R-:W-:Y:S02]  /*4860*/  ISETP.NE.AND P2, PT, R9, RZ, PT ;  /* 0x000000ff0900720c */ /* 0x001fe40003f45270 */
[----:B-----5:R-:W-:-:S04]  /*4870*/  IADD3 R0, PT, PT, R7, -0x1, RZ ;  /* 0xffffffff07007810 */ /* 0x020fc80007ffe0ff */
[----:B------:R-:W-:Y:S02]  /*4880*/  ISETP.NE.AND P0, PT, R0, UR6, PT ;  /* 0x0000000600007c0c */ /* 0x000fe4000bf05270 */
[----:B------:R-:W-:Y:S02]  /*4890*/  SHF.L.U32 R0, R7, 0x1, RZ ;  /* 0x0000000107007819 */ /* 0x000fe400000006ff */
[----:B----4-:R-:W-:Y:S02]  /*48a0*/  ISETP.NE.OR P0, PT, R5, R4, P0 ;  /* 0x000000040500720c */ /* 0x010fe40000705670 */
        /* <DEDUP_REMOVED lines=8> */
.L_x_1148:
[----:B------:R-:W-:Y:S05]  /*4930*/  BSYNC.RECONVERGENT B0 ;  /* 0x0000000000007941 */ /* 0x000fea0003800200 */
.L_x_1147:
[----:B------:R-:W-:Y:S05]  /*4940*/  @P0 EXIT ;  /* 0x000000000000094d */ /* 0x000fea0003800000 */
[----:B------:R-:W-:Y:S05]  /*4950*/  @P2 BRA `(.L_x_1149) ;  /* 0x0000000000202947 */ /* 0x000fea0003800000 */
[----:B------:R-:W-:-:S05]  /*4960*/  IMAD R0, R6, R7, RZ ;  /* 0x0000000706007224 */ /* 0x000fca00078e02ff */
[----:B------:R-:W-:-:S13]  /*4970*/  ISETP.NE.AND P0, PT, R0, -0x1, PT ;  /* 0xffffffff0000780c */ /* 0x000fda0003f05270 */
[----:B------:R-:W-:Y:S05]  /*4980*/  @!P0 BRA `(.L_x_1149) ;  /* 0x0000000000148947 */ /* 0x000fea0003800000 */
.L_x_1150:
[----:B0-----:R-:W2:Y:S04]  /*4990*/  LDG.E.STRONG.GPU R5, desc[UR12][R2.64] ;  /* 0x0000000c02057981 */ /* 0x001ea8000c1ef900 */
[----:B--2---:R-:W-:Y:S01]  /*49a0*/  CCTL.IVALL ;  /* 0x00000000ff00798f */ /* 0x004fe20002000000 */
[----:B------:R-:W-:Y:S05]  /*49b0*/  YIELD ;  /* 0x0000000000007946 */ /* 0x000fea0003800000 */
[----:B------:R-:W-:-:S13]  /*49c0*/  ISETP.NE.AND P0, PT, R5, R0, PT ;  /* 0x000000000500720c */ /* 0x000fda0003f05270 */
[----:B------:R-:W-:Y:S05]  /*49d0*/  @P0 BRA `(.L_x_1150) ;  /* 0xfffffffc00ec0947 */ /* 0x000fea000383ffff */
.L_x_1149:
[----:B------:R-:W-:Y:S05]  /*49e0*/  WARPSYNC.ALL ;  /* 0x0000000000007948 */ /* 0x000fea0003800000 */
[----:B------:R-:W2:Y:S08]  /*49f0*/  LDC.64 R6, c[0x0][0x3f8] ;  /* 0x0000fe00ff067b82 */ /* 0x000eb00000000a00 */
[----:B------:R-:W-:Y:S01]  /*4a00*/  BAR.SYNC.DEFER_BLOCKING 0x0 ;  /* 0x0000000000007b1d */ /* 0x000fe20000010000 */
[----:B--2---:R-:W-:-:S04]  /*4a10*/  LEA.HI R0, P0, R7, R6, RZ, 0x1 ;  /* 0x0000000607007211 */ /* 0x004fc800078108ff */
        /* <DEDUP_REMOVED lines=23> */
[----:B-1----:R-:W-:-:S04]  /*4b90*/  IMAD.WIDE.U32 R10, P0, R13, -0x33333334, R4 ;  /* 0xcccccccc0d0a7825 */ /* 0x002fc80007800004 */
        /* <DEDUP_REMOVED lines=36> */
[----:B-1----:R-:W-:Y:S02]  /*4de0*/  IADD3 R18, P1, PT, R24, UR6, RZ ;  /* 0x0000000618127c10 */ /* 0x002fe4000ff3e0ff */
[----:B------:R-:W-:Y:S01]  /*4df0*/  MOV R2, R4 ;  /* 0x0000000400027202 */ /* 0x000fe20000000f00 */
[----:B------:R-:W-:Y:S01]  /*4e00*/  IMAD.WIDE.U32 R4, R6, 0x4, RZ ;  /* 0x0000000406047825 */ /* 0x000fe200078e00ff */
[----:B------:R-:W-:-:S02]  /*4e10*/  IADD3.X R27, PT, PT, R25, UR9, RZ, P2, !PT ;  /* 0x00000009191b7c10 */ /* 0x000fc400097fe4ff */
[----:B------:R-:W-:Y:S02]  /*4e20*/  IADD3.X R19, PT, PT, R25, UR7, RZ, P1, !PT ;  /* 0x0000000719137c10 */ /* 0x000fe40008ffe4ff */
[----:B------:R-:W-:Y:S02]  /*4e30*/  IADD3 R20, P2, PT, RZ, -R11, RZ ;  /* 0x8000000bff147210 */ /* 0x000fe40007f5e0ff */
[----:B--2---:R-:W-:Y:S02]  /*4e40*/  IADD3 R24, P1, PT, R24, UR10, RZ ;  /* 0x0000000a18187c10 */ /* 0x004fe4000ff3e0ff */
[----:B------:R-:W-:Y:S02]  /*4e50*/  SHF.L.U32 R11, R7, 0x2, RZ ;  /* 0x00000002070b7819 */ /* 0x000fe400000006ff */
[----:B------:R-:W-:Y:S02]  /*4e60*/  IADD3.X R25, PT, PT, R25, UR11, RZ, P1, !PT ;  /* 0x0000000b19197c10 */ /* 0x000fe40008ffe4ff */
[----:B------:R-:W-:-:S02]  /*4e70*/  IADD3 R30, PT, PT, R5, R11, RZ ;  /* 0x0000000b051e7210 */ /* 0x000fc40007ffe0ff */
[----:B------:R-:W-:-:S07]  /*4e80*/  IADD3.X R22, PT, PT, RZ, -0x1, RZ, P2, !PT ;  /* 0xffffffffff167810 */ /* 0x000fce00017fe4ff */
.L_x_1153:
        /* <DEDUP_REMOVED lines=29> */
.L_x_1152:
[----:B------:R-:W-:Y:S05]  /*5060*/  BSYNC.RECONVERGENT B0 ;  /* 0x0000000000007941 */ /* 0x000fea0003800200 */
.L_x_1151:
        /* <DEDUP_REMOVED lines=10> */
.L_x_1154:
        /* <DEDUP_REMOVED lines=87> */
.L_x_1155:
        /* <DEDUP_REMOVED lines=16> */
.L_x_2088:


//--------------------- .text._Z35group_norm_nhwc_bwd_one_pass_kernelI11Fp32IOFp16WLi64ELi10ELi640EEv26Group_norm_nhwc_bwd_params --------------------------
	.section	.text._Z35group_norm_nhwc_bwd_one_pass_kernelI11Fp32IOFp16WLi64ELi10ELi640EEv26Group_norm_nhwc_bwd_params,"ax",@progbits
	.align	128
        .global         _Z35group_norm_nhwc_bwd_one_pass_kernelI11Fp32IOFp16WLi64ELi10ELi640EEv26Group_norm_nhwc_bwd_params
        .type           _Z35group_norm_nhwc_bwd_one_pass_kernelI11Fp32IOFp16WLi64ELi10ELi640EEv26Group_norm_nhwc_bwd_params,@function
        .size           _Z35group_norm_nhwc_bwd_one_pass_kernelI11Fp32IOFp16WLi64ELi10ELi640EEv26Group_norm_nhwc_bwd_params,(.L_x_2089 - _Z35group_norm_nhwc_bwd_one_pass_kernelI11Fp32IOFp16WLi64ELi10ELi640EEv26Group_norm_nhwc_bwd_params)
        .other          _Z35group_norm_nhwc_bwd_one_pass_kernelI11Fp32IOFp16WLi64ELi10ELi640EEv26Group_norm_nhwc_bwd_params,@"STO_CUDA_ENTRY STV_DEFAULT"
_Z35group_norm_nhwc_bwd_one_pass_kernelI11Fp32IOFp16WLi64ELi10ELi640EEv26Group_norm_nhwc_bwd_params:
.text._Z35group_norm_nhwc_bwd_one_pass_kernelI11Fp32IOFp16WLi64ELi10ELi640EEv26Group_norm_nhwc_bwd_params:
        /* <DEDUP_REMOVED lines=37> */
.L_x_1178:
        /* <DEDUP_REMOVED lines=91> */
[----:B----4-:R-:W-:Y:S02]  /*0800*/  @P2 HADD2.F32 R32, -RZ, R2.H0_H0 ;  /* 0x20000002ff202230 */ /* 0x010fe40000004100 */
[----:B------:R-:W-:Y:S01]  /*0810*/  FMUL.FTZ R0, R12, UR17 ;  /* 0x000000110c007c20 */ /* 0x000fe20008410000 */
[----:B------:R-:W-:Y:S01]  /*0820*/  FMUL.FTZ R2, R13, UR17 ;  /* 0x000000110d027c20 */ /* 0x000fe20008410000 */
[----:B-----5:R-:W-:Y:S02]  /*0830*/  @P2 HADD2.F32 R30, -RZ, R22.H0_H0 ;  /* 0x20000016ff1e2230 */ /* 0x020fe40000004100 */
[----:B------:R-:W-:Y:S02]  /*0840*/  HADD2.F32 R5, -RZ, R5.H0_H0 ;  /* 0x20000005ff057230 */ /* 0x000fe40000004100 */
[----:B------:R-:W-:Y:S01]  /*0850*/  HADD2.F32 R7, -RZ, R7.H0_H0 ;  /* 0x20000007ff077230 */ /* 0x000fe20000004100 */
        /* <DEDUP_REMOVED lines=21> */
.L_x_1157:
        /* <DEDUP_REMOVED lines=44> */
.L_x_1159:
[----:B------:R-:W-:Y:S05]  /*0c70*/  BSYNC.RECONVERGENT B0 ;  /* 0x0000000000007941 */ /* 0x000fea0003800200 */
.L_x_1158:
        /* <DEDUP_REMOVED lines=54> */
.L_x_1161:
[----:B------:R-:W-:Y:S05]  /*0fe0*/  BSYNC.RECONVERGENT B0 ;  /* 0x0000000000007941 */ /* 0x000fea0003800200 */
.L_x_1160:
        /* <DEDUP_REMOVED lines=40> */
.L_x_1164:
        /* <DEDUP_REMOVED lines=204> */
.L_x_1163:
[----:B------:R-:W-:Y:S05]  /*1f30*/  BSYNC.RECONVERGENT B0 ;  /* 0x0000000000007941 */ /* 0x000fea0003800200 */
.L_x_1162:
        /* <DEDUP_REMOVED lines=29> */
.L_x_1166:
[----:B------:R-:W-:Y:S05]  /*2110*/  BSYNC.RECONVERGENT B0 ;  /* 0x0000000000007941 */ /* 0x000fea0003800200 */
.L_x_1165:
        /* <DEDUP_REMOVED lines=30> */
.L_x_1169:
[----:B0-----:R-:W2:Y:S04]  /*2300*/  LDG.E.STRONG.GPU R3, desc[UR14][R12.64] ;  /* 0x0000000e0c037981 */ /* 0x001ea8000c1ef900 */
[----:B--2---:R-:W-:Y:S01]  /*2310*/  CCTL.IVALL ;  /* 0x00000000ff00798f */ /* 0x004fe20002000000 */
[----:B------:R-:W-:Y:S05]  /*2320*/  YIELD ;  /* 0x0000000000007946 */ /* 0x000fea0003800000 */
[----:B------:R-:W-:-:S13]  /*2330*/  ISETP.NE.AND P1, PT, R3, R16, PT ;  /* 0x000000100300720c */ /* 0x000fda0003f25270 */
[----:B------:R-:W-:Y:S05]  /*2340*/  @P1 BRA `(.L_x_1169) ;  /* 0xfffffffc00ec1947 */ /* 0x000fea000383ffff */
.L_x_1168:
[----:B------:R-:W-:Y:S05]  /*2350*/  WARPSYNC.ALL ;  /* 0x0000000000007948 */ /* 0x000fea0003800000 */
[----:B------:R-:W-:Y:S01]  /*2360*/  BAR.SYNC.DEFER_BLOCKING 0x0 ;  /* 0x0000000000007b1d */ /* 0x000fe20000010000 */
[----:B0-----:R-:W-:-:S05]  /*2370*/  HFMA2 R3, -RZ, RZ, 0, 0 ;  /* 0x00000000ff037431 */ /* 0x001fca00000001ff */
[----:B------:R-:W-:Y:S05]  /*2380*/  @!P4 BRA `(.L_x_1170) ;  /* 0x00000004002cc947 */ /* 0x000fea0003800000 */
[----:B------:R-:W-:-:S07]  /*2390*/  MOV R3, RZ ;  /* 0x000000ff00037202 */ /* 0x000fce0000000f00 */
.L_x_1171:
        /* <DEDUP_REMOVED lines=74> */
.L_x_1170:
        /* <DEDUP_REMOVED lines=43> */
.L_x_1172:
        /* <DEDUP_REMOVED lines=23> */
.L_x_1173:
        /* <DEDUP_REMOVED lines=11> */
.L_x_1174:
[----:B------:R-:W-:Y:S05]  /*2d10*/  BSYNC.RECONVERGENT B0 ;  /* 0x0000000000007941 */ /* 0x000fea0003800200 */
.L_x_1167:
        /* <DEDUP_REMOVED lines=26> */
.L_x_1175:
        /* <DEDUP_REMOVED lines=21> */
.L_x_1177:
[----:B------:R-:W-:Y:S05]  /*3010*/  BSYNC.RECONVERGENT B0 ;  /* 0x0000000000007941 */ /* 0x000fea0003800200 */
.L_x_1176:
[----:B------:R-:W-:Y:S02]  /*3020*/  UIADD3 UR11, UPT, UPT, UR21, UR11, URZ ;  /* 0x0000000b150b7290 */ /* 0x000fe4000fffe0ff */
[----:B------:R-:W-:Y:S02]  /*3030*/  UIADD3 UR4, UPT, UPT, UR4, 0x1, URZ ;  /* 0x0000000104047890 */ /* 0x000fe4000fffe0ff */
[----:B------:R-:W-:-:S09]  /*3040*/  UISETP.GE.AND UP0, UPT, UR11, UR5, UPT ;  /* 0x000000050b00728c */ /* 0x000fd2000bf06270 */
[----:B------:R-:W-:Y:S05]  /*3050*/  BRA.U !UP0, `(.L_x_1178) ;  /* 0xffffffd1087c7547 */ /* 0x000fea000b83ffff */
.L_x_1156:
        /* <DEDUP_REMOVED lines=19> */
.L_x_1180:
[----:B------:R-:W-:Y:S05]  /*3190*/  BSYNC.RECONVERGENT B0 ;  /* 0x0000000000007941 */ /* 0x000fea0003800200 */
.L_x_1179:
[----:B------:R-:W-:Y:S05]  /*31a0*/  @P0 EXIT ;  /* 0x000000000000094d */ /* 0x000fea0003800000 */
[----:B------:R-:W-:Y:S05]  /*31b0*/  @P2 BRA `(.L_x_1181) ;  /* 0x0000000000202947 */ /* 0x000fea0003800000 */
[----:B------:R-:W-:-:S05]  /*31c0*/  IMAD R0, R4, R7, RZ ;  /* 0x0000000704007224 */ /* 0x000fca00078e02ff */
[----:B------:R-:W-:-:S13]  /*31d0*/  ISETP.NE.AND P0, PT, R0, -0x1, PT ;  /* 0xffffffff0000780c */ /* 0x000fda0003f05270 */
[----:B------:R-:W-:Y:S05]  /*31e0*/  @!P0 BRA `(.L_x_1181) ;  /* 0x0000000000148947 */ /* 0x000fea0003800000 */
.L_x_1182:
[----:B0-----:R-:W4:Y:S04]  /*31f0*/  LDG.E.STRONG.GPU R5, desc[UR14][R2.64] ;  /* 0x0000000e02057981 */ /* 0x001f28000c1ef900 */
[----:B----4-:R-:W-:Y:S01]  /*3200*/  CCTL.IVALL ;  /* 0x00000000ff00798f */ /* 0x010fe20002000000 */
[----:B------:R-:W-:Y:S05]  /*3210*/  YIELD ;  /* 0x0000000000007946 */ /* 0x000fea0003800000 */
[----:B------:R-:W-:-:S13]  /*3220*/  ISETP.NE.AND P0, PT, R5, R0, PT ;  /* 0x000000000500720c */ /* 0x000fda0003f05270 */
[----:B------:R-:W-:Y:S05]  /*3230*/  @P0 BRA `(.L_x_1182) ;  /* 0xfffffffc00ec0947 */ /* 0x000fea000383ffff */
.L_x_1181:
        /* <DEDUP_REMOVED lines=78> */
.L_x_1185:
        /* <DEDUP_REMOVED lines=33> */
.L_x_1184:
[----:B------:R-:W-:Y:S05]  /*3930*/  BSYNC.RECONVERGENT B0 ;  /* 0x0000000000007941 */ /* 0x000fea0003800200 */
.L_x_1183:
        /* <DEDUP_REMOVED lines=11> */
.L_x_1187:
        /* <DEDUP_REMOVED lines=20> */
[----:B-----5:R-:W-:Y:S02]  /*3b30*/  F2FP.F16.F32.PACK_AB R5, R7, R2 ;  /* 0x000000020705723e */ /* 0x020fe400000000ff */
[----:B------:R-:W-:-:S02]  /*3b40*/  IADD3 R2, P1, PT, R15, UR12, RZ ;  /* 0x0000000c0f027c10 */ /* 0x000fc4000ff3e0ff */
[----:B------:R-:W-:Y:S02]  /*3b50*/  IADD3.X R15, PT, PT, R16, UR19, RZ, P0, !PT ;  /* 0x00000013100f7c10 */ /* 0x000fe400087fe4ff */
[----:B------:R-:W-:Y:S02]  /*3b60*/  IADD3.X R3, PT, PT, R3, UR13, RZ, P1, !PT ;  /* 0x0000000d03037c10 */ /* 0x000fe40008ffe4ff */
[----:B------:R-:W-:Y:S02]  /*3b70*/  F2FP.F16.F32.PACK_AB R19, R11, R8 ;  /* 0x000000080b13723e */ /* 0x000fe400000000ff */
        /* <DEDUP_REMOVED lines=57> */
[----:B---3--:R-:W-:Y:S02]  /*3f10*/  F2FP.F16.F32.PACK_AB R11, R11, R2 ;  /* 0x000000020b0b723e */ /* 0x008fe400000000ff */
[----:B----4-:R-:W-:-:S03]  /*3f20*/  F2FP.F16.F32.PACK_AB R3, R9, R6 ;  /* 0x000000060903723e */ /* 0x010fc600000000ff */
[----:B------:R1:W-:Y:S04]  /*3f30*/  STG.E desc[UR14][R4.64], R11 ;  /* 0x0000000b04007986 */ /* 0x0003e8000c10190e */
[----:B------:R1:W-:Y:S02]  /*3f40*/  STG.E desc[UR14][R14.64], R3 ;  /* 0x000000030e007986 */ /* 0x0003e4000c10190e */
[----:B------:R-:W-:Y:S05]  /*3f50*/  @P0 BRA `(.L_x_1187) ;  /* 0xfffffff800a40947 */ /* 0x000fea000383ffff */
[----:B------:R-:W-:Y:S05]  /*3f60*/  BSYNC.RECONVERGENT B0 ;  /* 0x0000000000007941 */ /* 0x000fea0003800200 */
.L_x_1186:
[----:B------:R-:W-:Y:S05]  /*3f70*/  EXIT ;  /* 0x000000000000794d */ /* 0x000fea0003800000 */
.L_x_1188:
        /* <DEDUP_REMOVED lines=16> */
.L_x_2089:


//--------------------- .text._Z35group_norm_nhwc_bwd_one_pass_kernelI11Fp32IOFp16WLi128ELi10ELi640EEv26Group_norm_nhwc_bwd_params --------------------------
	.section	.text._Z35group_norm_nhwc_bwd_one_pass_kernelI11Fp32IOFp16WLi128ELi10ELi640EEv26Group_norm_nhwc_bwd_params,"ax",@progbits
	.align	128
        .global         _Z35group_norm_nhwc_bwd_one_pass_kernelI11Fp32IOFp16WLi128ELi10ELi640EEv26Group_norm_nhwc_bwd_params
        .type           _Z35group_norm_nhwc_bwd_one_pass_kernelI11Fp32IOFp16WLi128ELi10ELi640EEv26Group_norm_nhwc_bwd_params,@function
        .size           _Z35group_norm_nhwc_bwd_one_pass_kernelI11Fp32IOFp16WLi128ELi10ELi640EEv26Group_norm_nhwc_bwd_params,(.L_x_2090 - _Z35group_norm_nhwc_bwd_one_pass_kernelI11Fp32IOFp16WLi128ELi10ELi640EEv26Group_norm_nhwc_bwd_params)
        .other          _Z35group_norm_nhwc_bwd_one_pass_kernelI11Fp32IOFp16WLi128ELi10ELi640EEv26Group_norm_nhwc_bwd_params,@"STO_CUDA_ENTRY STV_DEFAULT"
_Z35group_norm_nhwc_bwd_one_pass_kernelI11Fp32IOFp16WLi128ELi10ELi640EEv26Group_norm_nhwc_bwd_params:
.text._Z35group_norm_nhwc_bwd_one_pass_kernelI11Fp32IOFp16WLi128ELi10ELi640EEv26Group_norm_nhwc_bwd_params:
        /* <DEDUP_REMOVED lines=37> */
.L_x_1211:
        /* <DEDUP_REMOVED lines=118> */
.L_x_1190:
        /* <DEDUP_REMOVED lines=44> */
.L_x_1192:
[----:B------:R-:W-:Y:S05]  /*0c70*/  BSYNC.RECONVERGENT B0 ;  /* 0x0000000000007941 */ /* 0x000fea0003800200 */
.L_x_1191:
        /* <DEDUP_REMOVED lines=54> */
.L_x_1194:
[----:B------:R-:W-:Y:S05]  /*0fe0*/  BSYNC.RECONVERGENT B0 ;  /* 0x0000000000007941 */ /* 0x000fea0003800200 */
.L_x_1193:
        /* <DEDUP_REMOVED lines=40> */
.L_x_1197:
        /* <DEDUP_REMOVED lines=204> */
.L_x_1196:
[----:B------:R-:W-:Y:S05]  /*1f30*/  BSYNC.RECONVERGENT B0 ;  /* 0x0000000000007941 */ /* 0x000fea0003800200 */
.L_x_1195:
        /* <DEDUP_REMOVED lines=29> */
.L_x_1199:
[----:B------:R-:W-:Y:S05]  /*2110*/  BSYNC.RECONVERGENT B0 ;  /* 0x0000000000007941 */ /* 0x000fea0003800200 */
.L_x_1198:
        /* <DEDUP_REMOVED lines=30> */
.L_x_1202:
[----:B0-----:R-:W2:Y:S04]  /*2300*/  LDG.E.STRONG.GPU R3, desc[UR14][R12.64] ;  /* 0x0000000e0c037981 */ /* 0x001ea8000c1ef900 */
[----:B--2---:R-:W-:Y:S01]  /*2310*/  CCTL.IVALL ;  /* 0x00000000ff00798f */ /* 0x004fe20002000000 */
[----:B------:R-:W-:Y:S05]  /*2320*/  YIELD ;  /* 0x0000000000007946 */ /* 0x000fea0003800000 */
[----:B------:R-:W-:-:S13]  /*2330*/  ISETP.NE.AND P1, PT, R3, R16, PT ;  /* 0x000000100300720c */ /* 0x000fda0003f25270 */
[----:B------:R-:W-:Y:S05]  /*2340*/  @P1 BRA `(.L_x_1202) ;  /* 0xfffffffc00ec1947 */ /* 0x000fea000383ffff */
.L_x_1201:
[----:B------:R-:W-:Y:S05]  /*2350*/  WARPSYNC.ALL ;  /* 0x0000000000007948 */ /* 0x000fea0003800000 */
[----:B------:R-:W-:Y:S01]  /*2360*/  BAR.SYNC.DEFER_BLOCKING 0x0 ;  /* 0x0000000000007b1d */ /* 0x000fe20000010000 */
[----:B0-----:R-:W-:-:S05]  /*2370*/  HFMA2 R3, -RZ, RZ, 0, 0 ;  /* 0x00000000ff037431 */ /* 0x001fca00000001ff */
[----:B------:R-:W-:Y:S05]  /*2380*/  @!P4 BRA `(.L_x_1203) ;  /* 0x00000004002cc947 */ /* 0x000fea0003800000 */
[----:B------:R-:W-:-:S07]  /*2390*/  MOV R3, RZ ;  /* 0x000000ff00037202 */ /* 0x000fce0000000f00 */
.L_x_1204:
        /* <DEDUP_REMOVED lines=74> */
.L_x_1203:
        /* <DEDUP_REMOVED lines=43> */
.L_x_1205:
        /* <DEDUP_REMOVED lines=23> */
.L_x_1206:
        /* <DEDUP_REMOVED lines=11> */
.L_x_1207:
[----:B------:R-:W-:Y:S05]  /*2d10*/  BSYNC.RECONVERGENT B0 ;  /* 0x0000000000007941 */ /* 0x000fea0003800200 */
.L_x_1200:
        /* <DEDUP_REMOVED lines=26> */
.L_x_1208:
        /* <DEDUP_REMOVED lines=21> */
.L_x_1210:
[----:B------:R-:W-:Y:S05]  /*3010*/  BSYNC.RECONVERGENT B0 ;  /* 0x0000000000007941 */ /* 0x000fea0003800200 */
.L_x_1209:
[----:B------:R-:W-:Y:S02]  /*3020*/  UIADD3 UR11, UPT, UPT, UR21, UR11, URZ ;  /* 0x0000000b150b7290 */ /* 0x000fe4000fffe0ff */
[----:B------:R-:W-:Y:S02]  /*3030*/  UIADD3 UR4, UPT, UPT, UR4, 0x1, URZ ;  /* 0x0000000104047890 */ /* 0x000fe4000fffe0ff */
[----:B------:R-:W-:-:S09]  /*3040*/  UISETP.GE.AND UP0, UPT, UR11, UR5, UPT ;  /* 0x000000050b00728c */ /* 0x000fd2000bf06270 */
[----:B------:R-:W-:Y:S05]  /*3050*/  BRA.U !UP0, `(.L_x_1211) ;  /* 0xffffffd1087c7547 */ /* 0x000fea000b83ffff */
.L_x_1189:
        /* <DEDUP_REMOVED lines=19> */
.L_x_1213:
[----:B------:R-:W-:Y:S05]  /*3190*/  BSYNC.RECONVERGENT B0 ;  /* 0x0000000000007941 */ /* 0x000fea0003800200 */
.L_x_1212:
[----:B------:R-:W-:Y:S05]  /*31a0*/  @P0 EXIT ;  /* 0x000000000000094d */ /* 0x000fea0003800000 */
[----:B------:R-:W-:Y:S05]  /*31b0*/  @P2 BRA `(.L_x_1214) ;  /* 0x0000000000202947 */ /* 0x000fea0003800000 */
[----:B------:R-:W-:-:S05]  /*31c0*/  IMAD R0, R4, R7, RZ ;  /* 0x0000000704007224 */ /* 0x000fca00078e02ff */
[----:B------:R-:W-:-:S13]  /*31d0*/  ISETP.NE.AND P0, PT, R0, -0x1, PT ;  /* 0xffffffff0000780c */ /* 0x000fda0003f05270 */
[----:B------:R-:W-:Y:S05]  /*31e0*/  @!P0 BRA `(.L_x_1214) ;  /* 0x0000000000148947 */ /* 0x000fea0003800000 */
.L_x_1215:
[----:B0-----:R-:W4:Y:S04]  /*31f0*/  LDG.E.STRONG.GPU R5, desc[UR14][R2.64] ;  /* 0x0000000e02057981 */ /* 0x001f28000c1ef900 */
[----:B----4-:R-:W-:Y:S01]  /*3200*/  CCTL.IVALL ;  /* 0x00000000ff00798f */ /* 0x010fe20002000000 */
[----:B------:R-:W-:Y:S05]  /*3210*/  YIELD ;  /* 0x0000000000007946 */ /* 0x000fea0003800000 */
[----:B------:R-:W-:-:S13]  /*3220*/  ISETP.NE.AND P0, PT, R5, R0, PT ;  /* 0x000000000500720c */ /* 0x000fda0003f05270 */
[----:B------:R-:W-:Y:S05]  /*3230*/  @P0 BRA `(.L_x_1215) ;  /* 0xfffffffc00ec0947 */ /* 0x000fea000383ffff */
.L_x_1214:
        /* <DEDUP_REMOVED lines=78> */
.L_x_1218:
        /* <DEDUP_REMOVED lines=33> */
.L_x_1217:
[----:B------:R-:W-:Y:S05]  /*3930*/  BSYNC.RECONVERGENT B0 ;  /* 0x0000000000007941 */ /* 0x000fea0003800200 */
.L_x_1216:
        /* <DEDUP_REMOVED lines=11> */
.L_x_1220:
        /* <DEDUP_REMOVED lines=88> */
.L_x_1219:
[----:B------:R-:W-:Y:S05]  /*3f70*/  EXIT ;  /* 0x000000000000794d */ /* 0x000fea0003800000 */
.L_x_1221:
        /* <DEDUP_REMOVED lines=16> */
.L_x_2090:


//--------------------- .text._Z35group_norm_nhwc_bwd_one_pass_kernelI11Fp32IOFp16WLi256ELi10ELi640EEv26Group_norm_nhwc_bwd_params --------------------------
	.section	.text._Z35group_norm_nhwc_bwd_one_pass_kernelI11Fp32IOFp16WLi256ELi10ELi640EEv26Group_norm_nhwc_bwd_params,"ax",@progbits
	.align	128
        .global         _Z35group_norm_nhwc_bwd_one_pass_kernelI11Fp32IOFp16WLi256ELi10ELi640EEv26Group_norm_nhwc_bwd_params
        .type           _Z35group_norm_nhwc_bwd_one_pass_kernelI11Fp32IOFp16WLi256ELi10ELi640EEv26Group_norm_nhwc_bwd_params,@function
        .size           _Z35group_norm_nhwc_bwd_one_pass_kernelI11Fp32IOFp16WLi256ELi10ELi640EEv26Group_norm_nhwc_bwd_params,(.L_x_2091 - _Z35group_norm_nhwc_bwd_one_pass_kernelI11Fp32IOFp16WLi256ELi10ELi640EEv26Group_norm_nhwc_bwd_params)
        .other          _Z35group_norm_nhwc_bwd_one_pass_kernelI11Fp32IOFp16WLi256ELi10ELi640EEv26Group_norm_nhwc_bwd_params,@"STO_CUDA_ENTRY STV_DEFAULT"
_Z35group_norm_nhwc_bwd_one_pass_kernelI11Fp32IOFp16WLi256ELi10ELi640EEv26Group_norm_nhwc_bwd_params:
.text._Z35group_norm_nhwc_bwd_one_pass_kernelI11Fp32IOFp16WLi256ELi10ELi640EEv26Group_norm_nhwc_bwd_params:
        /* <DEDUP_REMOVED lines=30> */
.L_x_1248:
        /* <DEDUP_REMOVED lines=112> */
[----:B---3--:R-:W-:Y:S02]  /*08e0*/  @P2 HADD2.F32 R37, -RZ, R25.H0_H0 ;  /* 0x20000019ff252230 */ /* 0x008fe40000004100 */
[----:B------:R-:W-:Y:S02]  /*08f0*/  @P2 HADD2.F32 R36, -RZ, R24.H0_H0 ;  /* 0x20000018ff242230 */ /* 0x000fe40000004100 */
[----:B------:R-:W-:Y:S02]  /*0900*/  HADD2.F32 R33, -RZ, R33.H0_H0 ;  /* 0x20000021ff217230 */ /* 0x000fe40000004100 */
[----:B------:R-:W-:Y:S01]  /*0910*/  HADD2.F32 R32, -RZ, R32.H0_H0 ;  /* 0x20000020ff207230 */ /* 0x000fe20000004100 */
        /* <DEDUP_REMOVED lines=30> */
.L_x_1223:
        /* <DEDUP_REMOVED lines=64> */
.L_x_1224:
        /* <DEDUP_REMOVED lines=47> */
.L_x_1226:
[----:B------:R-:W-:Y:S05]  /*11f0*/  BSYNC.RECONVERGENT B0 ;  /* 0x0000000000007941 */ /* 0x000fea0003800200 */
.L_x_1225:
        /* <DEDUP_REMOVED lines=52> */
.L_x_1228:
[----:B------:R-:W-:Y:S05]  /*1540*/  BSYNC.RECONVERGENT B0 ;  /* 0x0000000000007941 */ /* 0x000fea0003800200 */
.L_x_1227:
        /* <DEDUP_REMOVED lines=40> */
.L_x_1231:
        /* <DEDUP_REMOVED lines=204> */
.L_x_1230:
[----:B------:R-:W-:Y:S05]  /*2490*/  BSYNC.RECONVERGENT B0 ;  /* 0x0000000000007941 */ /* 0x000fea0003800200 */
.L_x_1229:
        /* <DEDUP_REMOVED lines=29> */
.L_x_1233:
[----:B------:R-:W-:Y:S05]  /*2670*/  BSYNC.RECONVERGENT B0 ;  /* 0x0000000000007941 */ /* 0x000fea0003800200 */
.L_x_1232:
        /* <DEDUP_REMOVED lines=25> */
.L_x_1236:
[----:B------:R-:W2:Y:S04]  /*2810*/  LDG.E.STRONG.GPU R0, desc[UR10][R12.64] ;  /* 0x0000000a0c007981 */ /* 0x000ea8000c1ef900 */
[----:B--2---:R-:W-:Y:S01]  /*2820*/  CCTL.IVALL ;  /* 0x00000000ff00798f */ /* 0x004fe20002000000 */
[----:B------:R-:W-:Y:S05]  /*2830*/  YIELD ;  /* 0x0000000000007946 */ /* 0x000fea0003800000 */
[----:B------:R-:W-:-:S13]  /*2840*/  ISETP.NE.AND P1, PT, R0, R21, PT ;  /* 0x000000150000720c */ /* 0x000fda0003f25270 */
[----:B------:R-:W-:Y:S05]  /*2850*/  @P1 BRA `(.L_x_1236) ;  /* 0xfffffffc00ec1947 */ /* 0x000fea000383ffff */
.L_x_1235:
[----:B------:R-:W-:Y:S05]  /*2860*/  WARPSYNC.ALL ;  /* 0x0000000000007948 */ /* 0x000fea0003800000 */
[----:B------:R-:W-:Y:S01]  /*2870*/  BAR.SYNC.DEFER_BLOCKING 0x0 ;  /* 0x0000000000007b1d */ /* 0x000fe20000010000 */
[----:B------:R-:W-:-:S05]  /*2880*/  HFMA2 R0, -RZ, RZ, 0, 0 ;  /* 0x00000000ff007431 */ /* 0x000fca00000001ff */
[----:B------:R-:W-:Y:S05]  /*2890*/  @!P4 BRA `(.L_x_1237) ;  /* 0x000000040010c947 */ /* 0x000fea0003800000 */
[----:B0-----:R-:W-:Y:S02]  /*28a0*/  MOV R12, RZ ;  /* 0x000000ff000c7202 */ /* 0x001fe40000000f00 */
[----:B------:R-:W-:-:S07]  /*28b0*/  LOP3.LUT R0, R34, 0x7ffffff8, RZ, 0xc0, !PT ;  /* 0x7ffffff822007812 */ /* 0x000fce00078ec0ff */
.L_x_1238:
        /* <DEDUP_REMOVED lines=66> */
.L_x_1237:
        /* <DEDUP_REMOVED lines=38> */
.L_x_1239:
        /* <DEDUP_REMOVED lines=20> */
.L_x_1240:
        /* <DEDUP_REMOVED lines=10> */
.L_x_1241:
[----:B------:R-:W-:Y:S05]  /*3120*/  BSYNC.RECONVERGENT B0 ;  /* 0x0000000000007941 */ /* 0x000fea0003800200 */
.L_x_1234:
        /* <DEDUP_REMOVED lines=34> */
.L_x_1242:
        /* <DEDUP_REMOVED lines=19> */
.L_x_1244:
[----:B------:R-:W-:Y:S05]  /*3480*/  BSYNC.RECONVERGENT B0 ;  /* 0x0000000000007941 */ /* 0x000fea0003800200 */
.L_x_1243:
        /* <DEDUP_REMOVED lines=22> */
.L_x_1245:
        /* <DEDUP_REMOVED lines=21> */
.L_x_1247:
[----:B------:R-:W-:Y:S05]  /*3740*/  BSYNC.RECONVERGENT B0 ;  /* 0x0000000000007941 */ /* 0x000fea0003800200 */
.L_x_1246:
[----:B------:R-:W-:Y:S01]  /*3750*/  UIADD3 UR7, UPT, UPT, UR14, UR7, URZ ;  /* 0x000000070e077290 */ /* 0x000fe2000fffe0ff */
[----:B------:R-:W-:-:S03]  /*3760*/  IADD3 R38, PT, PT, R38, 0x1, RZ ;  /* 0x0000000126267810 */ /* 0x000fc60007ffe0ff */
[----:B------:R-:W-:-:S09]  /*3770*/  UISETP.GE.AND UP0, UPT, UR7, UR6, UPT ;  /* 0x000000060700728c */ /* 0x000fd2000bf06270 */
[----:B------:R-:W-:Y:S05]  /*3780*/  BRA.U !UP0, `(.L_x_1248) ;  /* 0xffffffc908947547 */ /* 0x000fea000b83ffff */
.L_x_1222:
        /* <DEDUP_REMOVED lines=19> */
.L_x_1250:
[----:B------:R-:W-:Y:S05]  /*38c0*/  BSYNC.RECONVERGENT B0 ;  /* 0x0000000000007941 */ /* 0x000fea0003800200 */
.L_x_1249:
[----:B------:R-:W-:Y:S05]  /*38d0*/  @P0 EXIT ;  /* 0x000000000000094d */ /* 0x000fea0003800000 */
[----:B------:R-:W-:Y:S05]  /*38e0*/  @P2 BRA `(.L_x_1251) ;  /* 0x0000000000202947 */ /* 0x000fea0003800000 */
[----:B------:R-:W-:-:S05]  /*38f0*/  IMAD R0, R4, R7, RZ ;  /* 0x0000000704007224 */ /* 0x000fca00078e02ff */
[----:B------:R-:W-:-:S13]  /*3900*/  ISETP.NE.AND P0, PT, R0, -0x1, PT ;  /* 0xffffffff0000780c */ /* 0x000fda0003f05270 */
[----:B------:R-:W-:Y:S05]  /*3910*/  @!P0 BRA `(.L_x_1251) ;  /* 0x0000000000148947 */ /* 0x000fea0003800000 */
.L_x_1252:
[----:B0-----:R-:W3:Y:S04]  /*3920*/  LDG.E.STRONG.GPU R5, desc[UR10][R2.64] ;  /* 0x0000000a02057981 */ /* 0x001ee8000c1ef900 */
[----:B---3--:R-:W-:Y:S01]  /*3930*/  CCTL.IVALL ;  /* 0x00000000ff00798f */ /* 0x008fe20002000000 */
[----:B------:R-:W-:Y:S05]  /*3940*/  YIELD ;  /* 0x0000000000007946 */ /* 0x000fea0003800000 */
[----:B------:R-:W-:-:S13]  /*3950*/  ISETP.NE.AND P0, PT, R5, R0, PT ;  /* 0x000000000500720c */ /* 0x000fda0003f05270 */
[----:B------:R-:W-:Y:S05]  /*3960*/  @P0 BRA `(.L_x_1252) ;  /* 0xfffffffc00ec0947 */ /* 0x000fea000383ffff */
.L_x_1251:
        /* <DEDUP_REMOVED lines=74> */
.L_x_1255:
        /* <DEDUP_REMOVED lines=20> */
[----:B---3--:R-:W-:Y:S02]  /*3f50*/  F2FP.F16.F32.PACK_AB R21, R9, R10 ;  /* 0x0000000a0915723e */ /* 0x008fe400000000ff */
[----:B------:R-:W-:-:S02]  /*3f60*/  MOV R9, R23 ;  /* 0x0000001700097202 */ /* 0x000fc40000000f00 */
[----:B------:R-:W-:Y:S02]  /*3f70*/  MOV R10, R24 ;  /* 0x00000018000a7202 */ /* 0x000fe40000000f00 */
[----:B--2---:R-:W-:-:S05]  /*3f80*/  F2FP.F16.F32.PACK_AB R19, R13, R16 ;  /* 0x000000100d13723e */ /* 0x004fca00000000ff */
[----:B------:R0:W-:Y:S04]  /*3f90*/  STG.E desc[UR10][R8.64], R19 ;  /* 0x0000001308007986 */ /* 0x0001e8000c10190a */
[----:B------:R0:W-:Y:S01]  /*3fa0*/  STG.E desc[UR10][R10.64], R21 ;  /* 0x000000150a007986 */ /* 0x0001e2000c10190a */
[----:B------:R-:W-:Y:S02]  /*3fb0*/  IADD3 R24, P3, PT, R24, 0xa00, RZ ;  /* 0x00000a0018187810 */ /* 0x000fe40007f7e0ff */
[----:B------:R-:W-:Y:S02]  /*3fc0*/  IADD3.X R23, PT, PT, RZ, R23, RZ, P4, !PT ;  /* 0x00000017ff177210 */ /* 0x000fe400027fe4ff */
[----:B------:R-:W-:Y:S01]  /*3fd0*/  IADD3.X R25, PT, PT, RZ, R25, RZ, P3, !PT ;  /* 0x00000019ff197210 */ /* 0x000fe20001ffe4ff */
[----:B------:R-:W-:Y:S08]  /*3fe0*/  @P1 BRA `(.L_x_1255) ;  /* 0xfffffffc00881947 */ /* 0x000ff0000383ffff */
.L_x_1254:
[----:B------:R-:W-:Y:S05]  /*3ff0*/  BSYNC.RECONVERGENT B0 ;  /* 0x0000000000007941 */ /* 0x000fea0003800200 */
.L_x_1253:
        /* <DEDUP_REMOVED lines=10> */
.L_x_1256:
        /* <DEDUP_REMOVED lines=24> */
[----:B-----5:R-:W-:Y:S02]  /*4220*/  F2FP.F16.F32.PACK_AB R11, R14, R11 ;  /* 0x0000000b0e0b723e */ /* 0x020fe400000000ff */
[----:B------:R-:W-:Y:S02]  /*4230*/  IADD3 R14, P1, PT, R12, R4, RZ ;  /* 0x000000040c0e7210 */ /* 0x000fe40007f3e0ff */
[----:B--2---:R-:W-:-:S02]  /*4240*/  F2FP.F16.F32.PACK_AB R27, R19, R16 ;  /* 0x00000010131b723e */ /* 0x004fc400000000ff */
        /* <DEDUP_REMOVED lines=54> */
[----:B---3--:R-:W-:Y:S02]  /*45b0*/  F2FP.F16.F32.PACK_AB R19, R19, R12 ;  /* 0x0000000c1313723e */ /* 0x008fe400000000ff */
[----:B----4-:R-:W-:-:S03]  /*45c0*/  F2FP.F16.F32.PACK_AB R13, R17, R14 ;  /* 0x0000000e110d723e */ /* 0x010fc600000000ff */
[----:B------:R0:W-:Y:S04]  /*45d0*/  STG.E desc[UR10][R10.64], R19 ;  /* 0x000000130a007986 */ /* 0x0001e8000c10190a */
[----:B------:R0:W-:Y:S02]  /*45e0*/  STG.E desc[UR10][R20.64], R13 ;  /* 0x0000000d14007986 */ /* 0x0001e4000c10190a */
[----:B------:R-:W-:Y:S05]  /*45f0*/  @P0 BRA `(.L_x_1256) ;  /* 0xfffffff800a80947 */ /* 0x000fea000383ffff */
[----:B------:R-:W-:Y:S05]  /*4600*/  EXIT ;  /* 0x000000000000794d */ /* 0x000fea0003800000 */
.L_x_1257:
        /* <DEDUP_REMOVED lines=15> */
.L_x_2091:


//--------------------- .text._Z35group_norm_nhwc_bwd_one_pass_kernelI11Fp32IOFp16WLi512ELi10ELi640EEv26Group_norm_nhwc_bwd_params --------------------------
	.section	.text._Z35group_norm_nhwc_bwd_one_pass_kernelI11Fp32IOFp16WLi512ELi10ELi640EEv26Group_norm_nhwc_bwd_params,"ax",@progbits
	.align	128
        .global         _Z35group_norm_nhwc_bwd_one_pass_kernelI11Fp32IOFp16WLi512ELi10ELi640EEv26Group_norm_nhwc_bwd_params
        .type           _Z35group_norm_nhwc_bwd_one_pass_kernelI11Fp32IOFp16WLi512ELi10ELi640EEv26Group_norm_nhwc_bwd_params,@function
        .size           _Z35group_norm_nhwc_bwd_one_pass_kernelI11Fp32IOFp16WLi512ELi10ELi640EEv26Group_norm_nhwc_bwd_params,(.L_x_2092 - _Z35group_norm_nhwc_bwd_one_pass_kernelI11Fp32IOFp16WLi512ELi10ELi640EEv26Group_norm_nhwc_bwd_params)
        .other          _Z35group_norm_nhwc_bwd_one_pass_kernelI11Fp32IOFp16WLi512ELi10ELi640EEv26Group_norm_nhwc_bwd_params,@"STO_CUDA_ENTRY STV_DEFAULT"
_Z35group_norm_nhwc_bwd_one_pass_kernelI11Fp32IOFp16WLi512ELi10ELi640EEv26Group_norm_nhwc_bwd_params:
.text._Z35group_norm_nhwc_bwd_one_pass_kernelI11Fp32IOFp16WLi512ELi10ELi640EEv26Group_norm_nhwc_bwd_params:
        /* <DEDUP_REMOVED lines=22> */
.L_x_1290:
        /* <DEDUP_REMOVED lines=165> */
[----:B--2---:R-:W-:Y:S02]  /*0bb0*/  @P4 HADD2.F32 R39, -RZ, R4.H0_H0 ;  /* 0x20000004ff274230 */ /* 0x004fe40000004100 */
[----:B---3--:R-:W-:Y:S02]  /*0bc0*/  @P4 HADD2.F32 R38, -RZ, R5.H0_H0 ;  /* 0x20000005ff264230 */ /* 0x008fe40000004100 */
[----:B----4-:R-:W-:Y:S02]  /*0bd0*/  HADD2.F32 R5, -RZ, R24.H0_H0 ;  /* 0x20000018ff057230 */ /* 0x010fe40000004100 */
[----:B------:R-:W-:Y:S01]  /*0be0*/  HADD2.F32 R0, -RZ, R0.H0_H0 ;  /* 0x20000000ff007230 */ /* 0x000fe20000004100 */
        /* <DEDUP_REMOVED lines=58> */
.L_x_1259:
        /* <DEDUP_REMOVED lines=128> */
.L_x_1260:
        /* <DEDUP_REMOVED lines=45> */
.L_x_1262:
[----:B------:R-:W-:Y:S05]  /*1a60*/  BSYNC.RECONVERGENT B0 ;  /* 0x0000000000007941 */ /* 0x000fea0003800200 */
.L_x_1261:
        /* <DEDUP_REMOVED lines=52> */
.L_x_1264:
[----:B------:R-:W-:Y:S05]  /*1db0*/  BSYNC.RECONVERGENT B0 ;  /* 0x0000000000007941 */ /* 0x000fea0003800200 */
.L_x_1263:
        /* <DEDUP_REMOVED lines=40> */
.L_x_1267:
        /* <DEDUP_REMOVED lines=204> */
.L_x_1266:
[----:B------:R-:W-:Y:S05]  /*2d00*/  BSYNC.RECONVERGENT B0 ;  /* 0x0000000000007941 */ /* 0x000fea0003800200 */
.L_x_1265:
        /* <DEDUP_REMOVED lines=29> */
.L_x_1269:
[----:B------:R-:W-:Y:S05]  /*2ee0*/  BSYNC.RECONVERGENT B0 ;  /* 0x0000000000007941 */ /* 0x000fea0003800200 */
.L_x_1268:
        /* <DEDUP_REMOVED lines=31> */
.L_x_1272:
[----:B----4-:R-:W3:Y:S04]  /*30e0*/  LDG.E.STRONG.GPU R20, desc[UR12][R16.64] ;  /* 0x0000000c10147981 */ /* 0x010ee8000c1ef900 */
[----:B---3--:R-:W-:Y:S01]  /*30f0*/  CCTL.IVALL ;  /* 0x00000000ff00798f */ /* 0x008fe20002000000 */
[----:B------:R-:W-:Y:S05]  /*3100*/  YIELD ;  /* 0x0000000000007946 */ /* 0x000fea0003800000 */
[----:B------:R-:W-:-:S13]  /*3110*/  ISETP.NE.AND P1, PT, R20, R23, PT ;  /* 0x000000171400720c */ /* 0x000fda0003f25270 */
[----:B------:R-:W-:Y:S05]  /*3120*/  @P1 BRA `(.L_x_1272) ;  /* 0xfffffffc00ec1947 */ /* 0x000fea000383ffff */
.L_x_1271:
[----:B------:R-:W-:Y:S05]  /*3130*/  WARPSYNC.ALL ;  /* 0x0000000000007948 */ /* 0x000fea0003800000 */
[----:B------:R-:W-:Y:S01]  /*3140*/  BAR.SYNC.DEFER_BLOCKING 0x0 ;  /* 0x0000000000007b1d */ /* 0x000fe20000010000 */
[----:B------:R-:W-:-:S05]  /*3150*/  HFMA2 R26, -RZ, RZ, 0, 0 ;  /* 0x00000000ff1a7431 */ /* 0x000fca00000001ff */
[----:B------:R-:W-:Y:S05]  /*3160*/  @!P2 BRA `(.L_x_1273) ;  /* 0x000000040038a947 */ /* 0x000fea0003800000 */
[----:B----4-:R-:W-:Y:S01]  /*3170*/  LOP3.LUT R16, R4, 0x7ffffff8, RZ, 0xc0, !PT ;  /* 0x7ffffff804107812 */ /* 0x010fe200078ec0ff */
[----:B------:R-:W-:-:S06]  /*3180*/  UMOV UR5, URZ ;  /* 0x000000ff00057c82 */ /* 0x000fcc0008000000 */
.L_x_1274:
        /* <DEDUP_REMOVED lines=76> */
.L_x_1273:
        /* <DEDUP_REMOVED lines=37> */
.L_x_1275:
        /* <DEDUP_REMOVED lines=24> */
.L_x_1276:
        /* <DEDUP_REMOVED lines=10> */
.L_x_1277:
[----:B------:R-:W-:Y:S05]  /*3ac0*/  BSYNC.RECONVERGENT B0 ;  /* 0x0000000000007941 */ /* 0x000fea0003800200 */
.L_x_1270:
        /* <DEDUP_REMOVED lines=36> */
.L_x_1278:
        /* <DEDUP_REMOVED lines=53> */
.L_x_1280:
[----:B------:R-:W-:Y:S05]  /*4060*/  BSYNC.RECONVERGENT B0 ;  /* 0x0000000000007941 */ /* 0x000fea0003800200 */
.L_x_1279:
        /* <DEDUP_REMOVED lines=19> */
.L_x_1281:
        /* <DEDUP_REMOVED lines=17> */
.L_x_1283:
[----:B------:R-:W-:Y:S05]  /*42b0*/  BSYNC.RECONVERGENT B0 ;  /* 0x0000000000007941 */ /* 0x000fea0003800200 */
.L_x_1282:
        /* <DEDUP_REMOVED lines=19> */
.L_x_1284:
        /* <DEDUP_REMOVED lines=18> */
.L_x_1286:
[----:B------:R-:W-:Y:S05]  /*4510*/  BSYNC.RECONVERGENT B0 ;  /* 0x0000000000007941 */ /* 0x000fea0003800200 */
.L_x_1285:
        /* <DEDUP_REMOVED lines=19> */
.L_x_1287:
        /* <DEDUP_REMOVED lines=17> */
.L_x_1289:
[----:B------:R-:W-:Y:S05]  /*4760*/  BSYNC.RECONVERGENT B0 ;  /* 0x0000000000007941 */ /* 0x000fea0003800200 */
.L_x_1288:
[----:B------:R-:W3:Y:S01]  /*4770*/  LDCU UR5, c[0x0][0x410] ;  /* 0x00008200ff0577ac */ /* 0x000ee20008000800 */
[----:B------:R-:W3:Y:S01]  /*4780*/  LDCU UR8, c[0x0][0x3e0] ;  /* 0x00007c00ff0877ac */ /* 0x000ee20008000800 */
[----:B------:R-:W-:Y:S02]  /*4790*/  UIADD3 UR7, UPT, UPT, UR11, UR7, URZ ;  /* 0x000000070b077290 */ /* 0x000fe4000fffe0ff */
[----:B------:R-:W-:Y:S02]  /*47a0*/  UIADD3 UR4, UPT, UPT, UR4, 0x1, URZ ;  /* 0x0000000104047890 */ /* 0x000fe4000fffe0ff */
[----:B---3--:R-:W-:-:S04]  /*47b0*/  UIMAD UR5, UR5, UR8, URZ ;  /* 0x00000008050572a4 */ /* 0x008fc8000f8e02ff */
[----:B------:R-:W-:-:S09]  /*47c0*/  UISETP.GE.AND UP0, UPT, UR7, UR5, UPT ;  /* 0x000000050700728c */ /* 0x000fd2000bf06270 */
[----:B------:R-:W-:Y:S05]  /*47d0*/  BRA.U !UP0, `(.L_x_1290) ;  /* 0xffffffb908607547 */ /* 0x000fea000b83ffff */
.L_x_1258:
        /* <DEDUP_REMOVED lines=21> */
.L_x_1292:
[----:B------:R-:W-:Y:S05]  /*4930*/  BSYNC.RECONVERGENT B0 ;  /* 0x0000000000007941 */ /* 0x000fea0003800200 */
.L_x_1291:
[----:B------:R-:W-:Y:S05]  /*4940*/  @P0 EXIT ;  /* 0x000000000000094d */ /* 0x000fea0003800000 */
[----:B------:R-:W-:Y:S05]  /*4950*/  @P2 BRA `(.L_x_1293) ;  /* 0x0000000000202947 */ /* 0x000fea0003800000 */
[----:B------:R-:W-:-:S05]  /*4960*/  IMAD R0, R6, R7, RZ ;  /* 0x0000000706007224 */ /* 0x000fca00078e02ff */
[----:B------:R-:W-:-:S13]  /*4970*/  ISETP.NE.AND P0, PT, R0, -0x1, PT ;  /* 0xffffffff0000780c */ /* 0x000fda0003f05270 */
[----:B------:R-:W-:Y:S05]  /*4980*/  @!P0 BRA `(.L_x_1293) ;  /* 0x0000000000148947 */ /* 0x000fea0003800000 */
.L_x_1294:
[----:B0-----:R-:W2:Y:S04]  /*4990*/  LDG.E.STRONG.GPU R5, desc[UR12][R2.64] ;  /* 0x0000000c02057981 */ /* 0x001ea8000c1ef900 */
[----:B--2---:R-:W-:Y:S01]  /*49a0*/  CCTL.IVALL ;  /* 0x00000000ff00798f */ /* 0x004fe20002000000 */
[----:B------:R-:W-:Y:S05]  /*49b0*/  YIELD ;  /* 0x0000000000007946 */ /* 0x000fea0003800000 */
[----:B------:R-:W-:-:S13]  /*49c0*/  ISETP.NE.AND P0, PT, R5, R0, PT ;  /* 0x000000000500720c */ /* 0x000fda0003f05270 */
[----:B------:R-:W-:Y:S05]  /*49d0*/  @P0 BRA `(.L_x_1294) ;  /* 0xfffffffc00ec0947 */ /* 0x000fea000383ffff */
.L_x_1293:
        /* <DEDUP_REMOVED lines=75> */
.L_x_1297:
        /* <DEDUP_REMOVED lines=29> */
.L_x_1296:
[----:B------:R-:W-:Y:S05]  /*5060*/  BSYNC.RECONVERGENT B0 ;  /* 0x0000000000007941 */ /* 0x000fea0003800200 */
.L_x_1295:
        /* <DEDUP_REMOVED lines=10> */
.L_x_1298:
        /* <DEDUP_REMOVED lines=87> */
.L_x_1299:
        /* <DEDUP_REMOVED lines=16> */
.L_x_2092:


//--------------------- .text._Z35group_norm_nhwc_fwd_one_pass_kernelI11Bf16IOFp32WLi64ELi10ELi640EEv26Group_norm_nhwc_fwd_params --------------------------
	.section	.text._Z35group_norm_nhwc_fwd_one_pass_kernelI11Bf16IOFp32WLi64ELi10ELi640EEv26Group_norm_nhwc_fwd_params,"ax",@progbits
	.align	128
        .global         _Z35group_norm_nhwc_fwd_one_pass_kernelI11Bf16IOFp32WLi64ELi10ELi640EEv26Group_norm_nhwc_fwd_params
        .type           _Z35group_norm_nhwc_fwd_one_pass_kernelI11Bf16IOFp32WLi64ELi10ELi640EEv26Group_norm_nhwc_fwd_params,@function
        .size           _Z35group_norm_nhwc_fwd_one_pass_kernelI11Bf16IOFp32WLi64ELi10ELi640EEv26Group_norm_nhwc_fwd_params,(.L_x_2093 - _Z35group_norm_nhwc_fwd_one_pass_kernelI11Bf16IOFp32WLi64ELi10ELi640EEv26Group_norm_nhwc_fwd_params)
        .other          _Z35group_norm_nhwc_fwd_one_pass_kernelI11Bf16IOFp32WLi64ELi10ELi640EEv26Group_norm_nhwc_fwd_params,@"STO_CUDA_ENTRY STV_DEFAULT"
_Z35group_norm_nhwc_fwd_one_pass_kernelI11Bf16IOFp32WLi64ELi10ELi640EEv26Group_norm_nhwc_fwd_params:
.text._Z35group_norm_nhwc_fwd_one_pass_kernelI11Bf16IOFp32WLi64ELi10ELi640EEv26Group_norm_nhwc_fwd_params:
[----:B------:R-:W-:Y:S08]  /*0000*/  LDC R1, c[0x0][0x37c] ;  /* 0x0000df00ff017b82 */ /* 0x000ff00000000800 */
[----:B------:R-:W0:Y:S01]  /*0010*/  S2UR UR6, SR_CTAID.Y ;  /* 0x00000000000679c3 */ /* 0x000e220000002600 */
[----:B------:R-:W1:Y:S01]  /*0020*/  LDCU UR7, c[0x0][0x3f8] ;  /* 0x00007f00ff0777ac */ /* 0x000e620008000800 */
[----:B------:R-:W1:Y:S02]  /*0030*/  LDCU UR4, c[0x0][0x3c8] ;  /* 0x00007900ff0477ac */ /* 0x000e640008000800 */
[----:B-1----:R-:W-:-:S04]  /*0040*/  UIMAD UR7, UR7, UR4, URZ ;  /* 0x00000004070772a4 */ /* 0x002fc8000f8e02ff */
[----:B0-----:R-:W-:-:S06]  /*0050*/  UISETP.GE.AND UP0, UPT, UR6, UR7, UPT ;  /* 0x000000070600728c */ /* 0x001fcc000bf06270 */
[----:B------:R-:W-:-:S13]  /*0060*/  PLOP3.LUT P0, PT, PT, PT, UP0, 0x80, 0x8 ;  /* 0x000000000008781c */ /* 0x000fda0003f0f008 */
[----:B------:R-:W-:Y:S05]  /*0070*/  @P0 EXIT ;  /* 0x000000000000094d */ /* 0x000fea0003800000 */
[----:B------:R-:W0:Y:S01]  /*0080*/  S2R R19, SR_TID.X ;  /* 0x0000000000137919 */ /* 0x000e220000002100 */
[----:B------:R-:W1:Y:S01]  /*0090*/  S2UR UR15, SR_CTAID.X ;  /* 0x00000000000f79c3 */ /* 0x000e620000002500 */
[----:B------:R-:W2:Y:S01]  /*00a0*/  LDCU UR4, c[0x0][0x404] ;  /* 0x00008080ff0477ac */ /* 0x000ea20008000800 */
[----:B------:R-:W3:Y:S01]  /*00b0*/  S2R R18, SR_LANEID ;  /* 0x0000000000127919 */ /* 0x000ee20000000000 */
[----:B------:R-:W4:Y:S05]  /*00c0*/  LDCU.64 UR8, c[0x0][0x388] ;  /* 0x00007100ff0877ac */ /* 0x000f2a0008000a00 */
[----:B------:R-:W5:Y:S01]  /*00d0*/  LDC R16, c[0x0][0x370] ;  /* 0x0000dc00ff107b82 */ /* 0x000f620000000800 */
[----:B------:R-:W0:Y:S01]  /*00e0*/  LDCU.64 UR16, c[0x0][0x358] ;  /* 0x00006b00ff1077ac */ /* 0x000e220008000a00 */
[----:B------:R-:W0:Y:S01]  /*00f0*/  LDCU UR20, c[0x0][0x374] ;  /* 0x00006e80ff1477ac */ /* 0x000e220008000800 */
[----:B--2---:R-:W-:Y:S01]  /*0100*/  MOV R3, UR4 ;  /* 0x0000000400037c02 */ /* 0x004fe20008000f00 */
[----:B------:R-:W-:Y:S01]  /*0110*/  UMOV UR4, URZ ;  /* 0x000000ff00047c82 */ /* 0x000fe20008000000 */
[----:B----4-:R-:W-:Y:S01]  /*0120*/  ISETP.NE.U32.AND P1, PT, RZ, UR8, PT ;  /* 0x00000008ff007c0c */ /* 0x010fe2000bf25070 */
[----:B------:R-:W-:Y:S01]  /*0130*/  UMOV UR8, UR6 ;  /* 0x0000000600087c82 */ /* 0x000fe20008000000 */
[----:B0-----:R-:W-:-:S02]  /*0140*/  LOP3.LUT R0, R19, 0xffff, RZ, 0xc0, !PT ;  /* 0x0000ffff13007812 */ /* 0x001fc400078ec0ff */
[----:B-1----:R-:W-:Y:S02]  /*0150*/  LOP3.LUT P0, RZ, R19, UR15, RZ, 0xfc, !PT ;  /* 0x0000000f13ff7c12 */ /* 0x002fe4000f80fcff */
[----:B-----5:R-:W-:Y:S01]  /*0160*/  LOP3.LUT R23, R16, 0x7, RZ, 0xc0, !PT ;  /* 0x0000000710177812 */ /* 0x020fe200078ec0ff */
[----:B------:R-:W-:Y:S01]  /*0170*/  IMAD R0, R0, 0x3334, RZ ;  /* 0x0000333400007824 */ /* 0x000fe200078e02ff */
[----:B------:R-:W-:-:S04]  /*0180*/  ISETP.NE.AND.EX P0, PT, RZ, UR9, !P0, P1 ;  /* 0x00000009ff007c0c */ /* 0x000fc8000c705310 */
[----:B------:R-:W-:-:S04]  /*0190*/  SHF.R.U32.HI R24, RZ, 0x10, R0 ;  /* 0x00000010ff187819 */ /* 0x000fc80000011600 */
[----:B------:R-:W-:Y:S01]  /*01a0*/  PRMT R0, R24, 0x9910, RZ ;  /* 0x0000991018007816 */ /* 0x000fe200000000ff */
[----:B------:R-:W-:-:S04]  /*01b0*/  IMAD R24, R3, UR15, R24 ;  /* 0x0000000f03187c24 */ /* 0x000fc8000f8e0218 */
[----:B------:R-:W-:Y:S01]  /*01c0*/  IMAD R0, R0, 0x5, RZ ;  /* 0x0000000500007824 */ /* 0x000fe200078e02ff */
[----:B------:R-:W-:-:S04]  /*01d0*/  SHF.R.S32.HI R17, RZ, 0x1f, R24 ;  /* 0x0000001fff117819 */ /* 0x000fc80000011418 */
[----:B------:R-:W-:-:S04]  /*01e0*/  IADD3 R0, PT, PT, RZ, -R0, RZ ;  /* 0x80000000ff007210 */ /* 0x000fc80007ffe0ff */
[----:B------:R-:W-:-:S05]  /*01f0*/  PRMT R22, R0, 0x7710, RZ ;  /* 0x0000771000167816 */ /* 0x000fca00000000ff */
[----:B------:R-:W-:-:S05]  /*0200*/  IMAD.IADD R22, R22, 0x1, R19 ;  /* 0x0000000116167824 */ /* 0x000fca00078e0213 */
[----:B------:R-:W-:-:S04]  /*0210*/  SHF.L.U32 R22, R22, 0x1, RZ ;  /* 0x0000000116167819 */ /* 0x000fc800000006ff */
[----:B---3--:R-:W-:-:S07]  /*0220*/  LOP3.LUT R13, R22, 0xffff, RZ, 0xc0, !PT ;  /* 0x0000ffff160d7812 */ /* 0x008fce00078ec0ff */
.L_x_1315:
[----:B0-----:R-:W0:Y:S01]  /*0230*/  LDC R0, c[0x0][0x3f8] ;  /* 0x0000fe00ff007b82 */ /* 0x001e220000000800 */
[----:B-1----:R-:W1:Y:S01]  /*0240*/  LDCU.64 UR10, c[0x0][0x3e8] ;  /* 0x00007d00ff0a77ac */ /* 0x002e620008000a00 */
[----:B0-----:R-:W-:-:S04]  /*0250*/  IABS R5, R0 ;  /* 0x0000000000057213 */ /* 0x001fc80000000000 */
[----:B------:R-:W0:Y:S08]  /*0260*/  I2F.RP R4, R5 ;  /* 0x0000000500047306 */ /* 0x000e300000209400 */
[----:B0-----:R-:W0:Y:S02]  /*0270*/  MUFU.RCP R4, R4 ;  /* 0x0000000400047308 */ /* 0x001e240000001000 */
[----:B0-----:R-:W-:-:S06]  /*0280*/  IADD3 R2, PT, PT, R4, 0xffffffe, RZ ;  /* 0x0ffffffe04027810 */ /* 0x001fcc0007ffe0ff */
[----:B------:R0:W2:Y:S02]  /*0290*/  F2I.FTZ.U32.TRUNC.NTZ R3, R2 ;  /* 0x0000000200037305 */ /* 0x0000a4000021f000 */
[----:B0-----:R-:W-:Y:S02]  /*02a0*/  HFMA2 R2, -RZ, RZ, 0, 0 ;  /* 0x00000000ff027431 */ /* 0x001fe400000001ff */
[----:B--2---:R-:W-:-:S04]  /*02b0*/  IMAD.MOV R6, RZ, RZ, -R3 ;  /* 0x000000ffff067224 */ /* 0x004fc800078e0a03 */
        /* <DEDUP_REMOVED lines=9> */
[----:B------:R-:W-:Y:S01]  /*0350*/  @!P2 IMAD.IADD R4, R4, 0x1, -R5 ;  /* 0x000000010404a824 */ /* 0x000fe200078e0a05 */
[----:B------:R-:W-:Y:S02]  /*0360*/  @!P2 IADD3 R3, PT, PT, R3, 0x1, RZ ;  /* 0x000000010303a810 */ /* 0x000fe40007ffe0ff */
[----:B------:R-:W-:Y:S02]  /*0370*/  ISETP.NE.AND P2, PT, R0, RZ, PT ;  /* 0x000000ff0000720c */ /* 0x000fe40003f45270 */
[----:B------:R-:W-:-:S13]  /*0380*/  ISETP.GE.U32.AND P1, PT, R4, R5, PT ;  /* 0x000000050400720c */ /* 0x000fda0003f26070 */
[----:B------:R-:W-:Y:S02]  /*0390*/  @P1 IADD3 R3, PT, PT, R3, 0x1, RZ ;  /* 0x0000000103031810 */ /* 0x000fe40007ffe0ff */
[----:B-1----:R-:W-:-:S03]  /*03a0*/  ISETP.GE.U32.AND P1, PT, R24, UR10, PT ;  /* 0x0000000a18007c0c */ /* 0x002fc6000bf26070 */
[----:B------:R-:W-:Y:S01]  /*03b0*/  IMAD.MOV.U32 R7, RZ, RZ, R3 ;  /* 0x000000ffff077224 */ /* 0x000fe200078e0003 */
[----:B------:R-:W-:Y:S01]  /*03c0*/  ISETP.GE.AND.EX P1, PT, R17, UR11, PT, P1 ;  /* 0x0000000b11007c0c */ /* 0x000fe2000bf26310 */
[----:B------:R-:W0:Y:S03]  /*03d0*/  LDCU.64 UR10, c[0x0][0x3f0] ;  /* 0x00007e00ff0a77ac */ /* 0x000e260008000a00 */
[----:B------:R-:W-:Y:S02]  /*03e0*/  @!P3 IADD3 R7, PT, PT, -R7, RZ, RZ ;  /* 0x000000ff0707b210 */ /* 0x000fe40007ffe1ff */
[----:B------:R-:W-:-:S04]  /*03f0*/  @!P2 LOP3.LUT R7, RZ, R0, RZ, 0x33, !PT ;  /* 0x00000000ff07a212 */ /* 0x000fc800078e33ff */
[----:B------:R-:W-:Y:S02]  /*0400*/  IADD3 R5, PT, PT, -R7, RZ, RZ ;  /* 0x000000ff07057210 */ /* 0x000fe40007ffe1ff */
[----:B------:R-:W-:Y:S01]  /*0410*/  SHF.R.S32.HI R6, RZ, 0x1f, R7 ;  /* 0x0000001fff067819 */ /* 0x000fe20000011407 */
[----:B------:R-:W1:Y:S02]  /*0420*/  @!P1 LDC.64 R2, c[0x0][0x3e0] ;  /* 0x0000f800ff029b82 */ /* 0x000e640000000a00 */
[----:B------:R-:W-:-:S04]  /*0430*/  IMAD R0, R0, R5, UR8 ;  /* 0x0000000800007e24 */ /* 0x000fc8000f8e0205 */
[----:B------:R-:W-:Y:S02]  /*0440*/  IMAD R0, R0, 0xa, RZ ;  /* 0x0000000a00007824 */ /* 0x000fe400078e02ff */
[----:B------:R-:W2:Y:S01]  /*0450*/  @!P1 LDC.64 R4, c[0x0][0x390] ;  /* 0x0000e400ff049b82 */ /* 0x000ea20000000a00 */
[----:B0-----:R-:W-:Y:S02]  /*0460*/  IMAD R6, R6, UR10, RZ ;  /* 0x0000000a06067c24 */ /* 0x001fe4000f8e02ff */
[C---:B------:R-:W-:Y:S02]  /*0470*/  IADD3 R26, P2, PT, R0.reuse, R13, RZ ;  /* 0x0000000d001a7210 */ /* 0x040fe40007f5e0ff */
[----:B------:R-:W-:Y:S02]  /*0480*/  IMAD R29, R7, UR11, R6 ;  /* 0x0000000b071d7c24 */ /* 0x000fe4000f8e0206 */
[----:B------:R-:W-:-:S03]  /*0490*/  LEA.HI.X.SX32 R27, R0, RZ, 0x1, P2 ;  /* 0x000000ff001b7211 */ /* 0x000fc600010f0eff */
[----:B------:R-:W-:-:S04]  /*04a0*/  IMAD.WIDE.U32 R26, R7, UR10, R26 ;  /* 0x0000000a071a7c25 */ /* 0x000fc8000f8e001a */
[----:B-1----:R-:W-:Y:S01]  /*04b0*/  @!P1 IMAD R6, R17, R2, RZ ;  /* 0x0000000211069224 */ /* 0x002fe200078e02ff */
[----:B------:R-:W-:Y:S01]  /*04c0*/  @!P1 MOV R28, R26 ;  /* 0x0000001a001c9202 */ /* 0x000fe20000000f00 */
[----:B------:R-:W-:Y:S02]  /*04d0*/  IMAD.IADD R29, R27, 0x1, R29 ;  /* 0x000000011b1d7824 */ /* 0x000fe400078e021d */
[C---:B------:R-:W-:Y:S02]  /*04e0*/  @!P1 IMAD R7, R24.reuse, R3, R6 ;  /* 0x0000000318079224 */ /* 0x040fe400078e0206 */
[----:B------:R-:W-:-:S05]  /*04f0*/  @!P1 IMAD.WIDE.U32 R2, R24, R2, R28 ;  /* 0x0000000218029225 */ /* 0x000fca00078e001c */
[----:B------:R-:W-:Y:S02]  /*0500*/  @!P1 IADD3 R3, PT, PT, R3, R7, RZ ;  /* 0x0000000703039210 */ /* 0x000fe40007ffe0ff */
[----:B--2---:R-:W-:-:S04]  /*0510*/  @!P1 LEA R4, P2, R2, R4, 0x1 ;  /* 0x0000000402049211 */ /* 0x004fc800078408ff */
[----:B------:R-:W-:-:S05]  /*0520*/  @!P1 LEA.HI.X R5, R2, R5, R3, 0x1, P2 ;  /* 0x0000000502059211 */ /* 0x000fca00010f0c03 */
[----:B------:R-:W2:Y:S01]  /*0530*/  @!P1 LDG.E R4, desc[UR16][R4.64] ;  /* 0x0000001004049981 */ /* 0x000ea2000c1e1900 */
[----:B------:R-:W-:Y:S01]  /*0540*/  PRMT R2, RZ, 0x7610, R2 ;  /* 0x00007610ff027816 */ /* 0x000fe20000000002 */
[----:B------:R-:W-:Y:S01]  /*0550*/  BSSY.RECONVERGENT B0, `(.L_x_1300) ;  /* 0x000002f000007945 */ /* 0x000fe20003800200 */
[----:B------:R-:W-:Y:S02]  /*0560*/  PRMT R3, RZ, 0x7610, R3 ;  /* 0x00007610ff037816 */ /* 0x000fe40000000003 */
[----:B------:R-:W-:Y:S02]  /*0570*/  ISETP.GT.AND P2, PT, R18, 0xf, PT ;  /* 0x0000000f1200780c */ /* 0x000fe40003f44270 */
[C---:B--2---:R-:W-:Y:S02]  /*0580*/  @!P1 PRMT R2, R4.reuse, 0x7632, R2 ;  /* 0x0000763204029816 */ /* 0x044fe40000000002 */
[----:B------:R-:W-:Y:S02]  /*0590*/  @!P1 PRMT R3, R4, 0x7610, R3 ;  /* 0x0000761004039816 */ /* 0x000fe40000000003 */
[----:B------:R-:W-:Y:S01]  /*05a0*/  ISETP.GT.AND P1, PT, R18, 0x1e, PT ;  /* 0x0000001e1200780c */ /* 0x000fe20003f24270 */
[----:B------:R-:W-:Y:S01]  /*05b0*/  IMAD.U32 R2, R2, 0x10000, RZ ;  /* 0x0001000002027824 */ /* 0x000fe200078e00ff */
[----:B------:R-:W-:-:S03]  /*05c0*/  SHF.L.U32 R3, R3, 0x10, RZ ;  /* 0x0000001003037819 */ /* 0x000fc600000006ff */
[----:B------:R-:W-:Y:S02]  /*05d0*/  FMUL.FTZ R8, R2, R2 ;  /* 0x0000000202087220 */ /* 0x000fe40000410000 */
[C---:B------:R-:W-:Y:S02]  /*05e0*/  FADD.FTZ R6, R3.reuse, R2 ;  /* 0x0000000203067221 */ /* 0x040fe40000010000 */
[----:B------:R-:W-:Y:S02]  /*05f0*/  FFMA.FTZ R8, R3, R3, R8 ;  /* 0x0000000303087223 */ /* 0x000fe40000010008 */
[----:B------:R-:W-:Y:S02]  /*0600*/  FADD.FTZ R6, RZ, R6 ;  /* 0x00000006ff067221 */ /* 0x000fe40000010000 */
[----:B------:R-:W-:-:S03]  /*0610*/  FADD.FTZ R8, RZ, R8 ;  /* 0x00000008ff087221 */ /* 0x000fc60000010000 */
[----:B------:R-:W0:Y:S04]  /*0620*/  SHFL.DOWN PT, R5, R6, 0x1, 0x1f ;  /* 0x08201f0006057f89 */ /* 0x000e2800000e0000 */
        /* <DEDUP_REMOVED lines=26> */
[----:B------:R-:W0:Y:S01]  /*07d0*/  @!P1 S2R R6, SR_CgaCtaId ;  /* 0x0000000000069919 */ /* 0x000e220000008800 */
[----:B------:R-:W-:Y:S02]  /*07e0*/  @!P1 MOV R5, 0x400 ;  /* 0x0000040000059802 */ /* 0x000fe40000000f00 */
[----:B------:R-:W-:-:S04]  /*07f0*/  @!P1 SHF.R.U32.HI R4, RZ, 0x2, R19 ;  /* 0x00000002ff049819 */ /* 0x000fc80000011613 */
[----:B------:R-:W-:Y:S02]  /*0800*/  @!P1 LOP3.LUT R4, R4, 0xf8, RZ, 0xc0, !PT ;  /* 0x000000f804049812 */ /* 0x000fe400078ec0ff */
[----:B0-----:R-:W-:-:S04]  /*0810*/  @!P1 LEA R5, R6, R5, 0x18 ;  /* 0x0000000506059211 */ /* 0x001fc800078ec0ff */
[----:B------:R-:W-:-:S05]  /*0820*/  @!P1 IADD3 R4, PT, PT, R4, R5, RZ ;  /* 0x0000000504049210 */ /* 0x000fca0007ffe0ff */
[----:B------:R3:W-:Y:S02]  /*0830*/  @!P1 STS.64 [R4+0x18], R20 ;  /* 0x0000181404009388 */ /* 0x0007e40000000a00 */
.L_x_1301:
[----:B------:R-:W-:Y:S05]  /*0840*/  BSYNC.RECONVERGENT B0 ;  /* 0x0000000000007941 */ /* 0x000fea0003800200 */
.L_x_1300:
[----:B------:R-:W-:Y:S01]  /*0850*/  BAR.SYNC.DEFER_BLOCKING 0x0 ;  /* 0x0000000000007b1d */ /* 0x000fe20000010000 */
[----:B------:R-:W-:Y:S02]  /*0860*/  ISETP.NE.AND P1, PT, R19, RZ, PT ;  /* 0x000000ff1300720c */ /* 0x000fe40003f25270 */
[----:B------:R-:W-:-:S03]  /*0870*/  ISETP.GE.U32.AND P2, PT, R16, 0x2, PT ;  /* 0x000000021000780c */ /* 0x000fc60003f46070 */
[----:B------:R-:W-:Y:S08]  /*0880*/  BSSY.RECONVERGENT B0, `(.L_x_1302) ;  /* 0x0000035000007945 */ /* 0x000ff00003800200 */
[----:B------:R-:W-:Y:S05]  /*0890*/  @P1 BRA `(.L_x_1303) ;  /* 0x0000000000cc1947 */ /* 0x000fea0003800000 */
[----:B------:R-:W4:Y:S01]  /*08a0*/  S2UR UR9, SR_CgaCtaId ;  /* 0x00000000000979c3 */ /* 0x000f220000008800 */
[----:B------:R-:W-:Y:S02]  /*08b0*/  UMOV UR5, 0x400 ;  /* 0x0000040000057882 */ /* 0x000fe40000000000 */
[----:B----4-:R-:W-:-:S09]  /*08c0*/  ULEA UR5, UR9, UR5, 0x18 ;  /* 0x0000000509057291 */ /* 0x010fd2000f8ec0ff */
[----:B-1----:R-:W1:Y:S04]  /*08d0*/  LDS.128 R8, [UR5+0x20] ;  /* 0x00002005ff087984 */ /* 0x002e680008000c00 */
[----:B---3--:R-:W3:Y:S04]  /*08e0*/  LDS.128 R4, [UR5+0x30] ;  /* 0x00003005ff047984 */ /* 0x008ee80008000c00 */
[----:B--2---:R-:W2:Y:S01]  /*08f0*/  LDS.128 R12, [UR5+0x40] ;  /* 0x00004005ff0c7984 */ /* 0x004ea20008000c00 */
[----:B-1----:R-:W-:Y:S01]  /*0900*/  FADD.FTZ R25, R20, R8 ;  /* 0x0000000814197221 */ /* 0x002fe20000010000 */
[----:B------:R-:W-:-:S03]  /*0910*/  FADD.FTZ R8, R21, R9 ;  /* 0x0000000915087221 */ /* 0x000fc60000010000 */
[----:B------:R-:W-:Y:S01]  /*0920*/  FADD.FTZ R25, R25, R10 ;  /* 0x0000000a19197221 */ /* 0x000fe20000010000 */
[----:B0-----:R-:W-:Y:S02]  /*0930*/  FADD.FTZ R20, R8, R11 ;  /* 0x0000000b08147221 */ /* 0x001fe40000010000 */
[----:B------:R-:W0:Y:S01]  /*0940*/  LDS.128 R8, [UR5+0x50] ;  /* 0x00005005ff087984 */ /* 0x000e220008000c00 */
[----:B---3--:R-:W-:Y:S01]  /*0950*/  FADD.FTZ R25, R25, R4 ;  /* 0x0000000419197221 */ /* 0x008fe20000010000 */
        /* <DEDUP_REMOVED lines=25> */
[----:B------:R-:W-:Y:S02]  /*0af0*/  FADD.FTZ R8, R20, R9 ;  /* 0x0000000914087221 */ /* 0x000fe40000010000 */
[----:B------:R-:W0:Y:S01]  /*0b00*/  LDS.64 R20, [UR5+0xb0] ;  /* 0x0000b005ff147984 */ /* 0x000e220008000a00 */
[----:B------:R-:W-:Y:S01]  /*0b10*/  FADD.FTZ R25, R25, R10 ;  /* 0x0000000a19197221 */ /* 0x000fe20000010000 */
[----:B------:R-:W-:-:S03]  /*0b20*/  FADD.FTZ R8, R8, R11 ;  /* 0x0000000b08087221 */ /* 0x000fc60000010000 */
        /* <DEDUP_REMOVED lines=10> */
.L_x_1303:
[----:B------:R-:W-:Y:S05]  /*0bd0*/  BSYNC.RECONVERGENT B0 ;  /* 0x0000000000007941 */ /* 0x000fea0003800200 */
.L_x_1302:
[----:B------:R-:W-:Y:S05]  /*0be0*/  @!P2 BRA `(.L_x_1304) ;  /* 0x0000000c00c4a947 */ /* 0x000fea0003800000 */
[----:B---3--:R-:W3:Y:S01]  /*0bf0*/  LDC.64 R4, c[0x0][0x3b8] ;  /* 0x0000ee00ff047b82 */ /* 0x008ee20000000a00 */
[----:B------:R-:W-:Y:S01]  /*0c00*/  ULOP3.LUT UR12, UR4, 0x1, URZ, 0xc0, !UPT ;  /* 0x00000001040c7892 */ /* 0x000fe2000f8ec0ff */
[----:B------:R-:W-:-:S03]  /*0c10*/  ISETP.GE.U32.AND P3, PT, R16, 0x8, PT ;  /* 0x000000081000780c */ /* 0x000fc60003f66070 */
[----:B------:R-:W-:-:S06]  /*0c20*/  UIMAD UR5, UR12, UR20, URZ ;  /* 0x000000140c0572a4 */ /* 0x000fcc000f8e02ff */
[----:B------:R-:W-:-:S04]  /*0c30*/  IMAD R6, R16, UR5, RZ ;  /* 0x0000000510067c24 */ /* 0x000fc8000f8e02ff */
[----:B------:R-:W-:-:S04]  /*0c40*/  IMAD.SHL.U32 R7, R6, 0x2, RZ ;  /* 0x0000000206077824 */ /* 0x000fc800078e00ff */
[----:B---3--:R-:W-:-:S03]  /*0c50*/  IMAD.WIDE R4, R7, 0x4, R4 ;  /* 0x0000000407047825 */ /* 0x008fc600078e0204 */
[----:B------:R-:W-:Y:S02]  /*0c60*/  R2UR UR18, R4 ;  /* 0x00000000041272ca */ /* 0x000fe400000e0000 */
[----:B------:R-:W-:Y:S01]  /*0c70*/  R2UR UR19, R5 ;  /* 0x00000000051372ca */ /* 0x000fe200000e0000 */
[----:B------:R-:W-:-:S14]  /*0c80*/  @P1 BRA `(.L_x_1305) ;  /* 0x0000000000641947 */ /* 0x000fdc0003800000 */
[----:B------:R-:W3:Y:S01]  /*0c90*/  LDC.64 R6, c[0x0][0x3b0] ;  /* 0x0000ec00ff067b82 */ /* 0x000ee20000000a00 */
[----:B------:R-:W-:Y:S02]  /*0ca0*/  ULOP3.LUT UP0, UR5, UR4, 0x2, URZ, 0xc0, !UPT ;  /* 0x0000000204057892 */ /* 0x000fe4000f80c0ff */
[----:B------:R-:W-:Y:S02]  /*0cb0*/  UIMAD UR9, UR12, UR20, UR6 ;  /* 0x000000140c0972a4 */ /* 0x000fe4000f8e0206 */
[----:B------:R-:W-:Y:S02]  /*0cc0*/  UIMAD UR10, UR15, UR20, UR6 ;  /* 0x000000140f0a72a4 */ /* 0x000fe4000f8e0206 */
[----:B------:R-:W-:Y:S01]  /*0cd0*/  PLOP3.LUT P2, PT, PT, PT, UP0, 0x80, 0x8 ;  /* 0x000000000008781c */ /* 0x000fe20003f4f008 */
[----:B------:R-:W-:Y:S01]  /*0ce0*/  UIADD3 UR5, UPT, UPT, -UR5, 0x1, URZ ;  /* 0x0000000105057890 */ /* 0x000fe2000fffe1ff */
[----:B------:R-:W-:Y:S01]  /*0cf0*/  MOV R5, UR9 ;  /* 0x0000000900057c02 */ /* 0x000fe20008000f00 */
[----:B------:R-:W-:Y:S01]  /*0d00*/  UIMAD.WIDE.U32 UR10, UR10, 0x8, UR18 ;  /* 0x000000080a0a78a5 */ /* 0x000fe2000f8e0012 */
[----:B------:R-:W-:-:S03]  /*0d10*/  SEL R9, R16, RZ, !P2 ;  /* 0x000000ff10097207 */ /* 0x000fc60005000000 */
[----:B------:R-:W-:Y:S02]  /*0d20*/  MOV R11, UR5 ;  /* 0x00000005000b7c02 */ /* 0x000fe40008000f00 */
[----:B------:R-:W-:Y:S02]  /*0d30*/  ISETP.NE.AND P2, PT, R9, -0x1, PT ;  /* 0xffffffff0900780c */ /* 0x000fe40003f45270 */
[----:B------:R-:W-:Y:S01]  /*0d40*/  MOV R4, UR10 ;  /* 0x0000000a00047c02 */ /* 0x000fe20008000f00 */
[----:B---3--:R-:W-:-:S04]  /*0d50*/  IMAD.WIDE.U32 R6, R5, 0x4, R6 ;  /* 0x0000000405067825 */ /* 0x008fc800078e0006 */
[----:B------:R-:W-:-:S05]  /*0d60*/  IMAD.U32 R5, RZ, RZ, UR11 ;  /* 0x0000000bff057e24 */ /* 0x000fca000f8e00ff */
[----:B------:R3:W-:Y:S01]  /*0d70*/  STG.E.64 desc[UR16][R4.64], R20 ;  /* 0x0000001404007986 */ /* 0x0007e2000c101b10 */
[----:B------:R-:W-:Y:S06]  /*0d80*/  MEMBAR.ALL.GPU ;  /* 0x0000000000007992 */ /* 0x000fec000000a000 */
[----:B------:R-:W-:-:S00]  /*0d90*/  ERRBAR ;  /* 0x00000000000079ab */ /* 0x000fc00000000000 */
[----:B------:R-:W-:Y:S06]  /*0da0*/  CGAERRBAR ;  /* 0x00000000000075ab */ /* 0x000fec0000000000 */
[----:B------:R3:W-:Y:S01]  /*0db0*/  REDG.E.ADD.S32.STRONG.GPU desc[UR16][R6.64], R11 ;  /* 0x0000000b0600798e */ /* 0x0007e2000c12e310 */
[----:B------:R-:W-:Y:S05]  /*0dc0*/  @!P2 BRA `(.L_x_1305) ;  /* 0x000000000014a947 */ /* 0x000fea0003800000 */
.L_x_1306:
[----:B---3--:R-:W3:Y:S04]  /*0dd0*/  LDG.E.STRONG.GPU R4, desc[UR16][R6.64] ;  /* 0x0000001006047981 */ /* 0x008ee8000c1ef900 */
[----:B---3--:R-:W-:Y:S01]  /*0de0*/  CCTL.IVALL ;  /* 0x00000000ff00798f */ /* 0x008fe20002000000 */
[----:B------:R-:W-:Y:S05]  /*0df0*/  YIELD ;  /* 0x0000000000007946 */ /* 0x000fea0003800000 */
[----:B------:R-:W-:-:S13]  /*0e00*/  ISETP.NE.AND P2, PT, R4, R9, PT ;  /* 0x000000090400720c */ /* 0x000fda0003f45270 */
[----:B------:R-:W-:Y:S05]  /*0e10*/  @P2 BRA `(.L_x_1306) ;  /* 0xfffffffc00ec2947 */ /* 0x000fea000383ffff */
.L_x_1305:
[----:B------:R-:W-:Y:S05]  /*0e20*/  WARPSYNC.ALL ;  /* 0x0000000000007948 */ /* 0x000fea0003800000 */
[----:B------:R-:W-:Y:S06]  /*0e30*/  BAR.SYNC.DEFER_BLOCKING 0x0 ;  /* 0x0000000000007b1d */ /* 0x000fec0000010000 */
[----:B------:R-:W-:Y:S01]  /*0e40*/  UMOV UR5, URZ ;  /* 0x000000ff00057c82 */ /* 0x000fe20008000000 */
[----:B------:R-:W-:Y:S05]  /*0e50*/  @!P3 BRA `(.L_x_1307) ;  /* 0x000000040098b947 */ /* 0x000fea0003800000 */
[----:B------:R-:W-:Y:S01]  /*0e60*/  LOP3.LUT R14, R16, 0x7ffffff8, RZ, 0xc0, !PT ;  /* 0x7ffffff8100e7812 */ /* 0x000fe200078ec0ff */
[----:B------:R-:W-:Y:S02]  /*0e70*/  ULEA UR10, UR20, UR6, 0x1 ;  /* 0x00000006140a7291 */ /* 0x000fe4000f8e08ff */
[----:B------:R-:W-:Y:S02]  /*0e80*/  ULEA UR11, UR20, UR6, 0x2 ;  /* 0x00000006140b7291 */ /* 0x000fe4000f8e10ff */
[----:B------:R-:W-:Y:S02]  /*0e90*/  UIMAD UR12, UR20, 0x3, UR6 ;  /* 0x00000003140c78a4 */ /* 0x000fe4000f8e0206 */
[----:B------:R-:W-:Y:S02]  /*0ea0*/  UIMAD UR13, UR20, 0x6, UR6 ;  /* 0x00000006140d78a4 */ /* 0x000fe4000f8e0206 */
[----:B------:R-:W-:Y:S02]  /*0eb0*/  UIMAD UR14, UR20, 0x7, UR6 ;  /* 0x00000007140e78a4 */ /* 0x000fe4000f8e0206 */
[----:B------:R-:W-:-:S02]  /*0ec0*/  UIMAD UR21, UR20, 0x5, UR6 ;  /* 0x00000005141578a4 */ /* 0x000fc4000f8e0206 */
[----:B------:R-:W-:Y:S02]  /*0ed0*/  UIADD3 UR22, UPT, UPT, UR6, UR20, URZ ;  /* 0x0000001406167290 */ /* 0x000fe4000fffe0ff */
[----:B------:R-:W-:Y:S01]  /*0ee0*/  UIADD3 UR23, UPT, UPT, -UR15, URZ, URZ ;  /* 0x000000ff0f177290 */ /* 0x000fe2000fffe1ff */
[----:B------:R-:W-:Y:S01]  /*0ef0*/  UMOV UR5, URZ ;  /* 0x000000ff00057c82 */ /* 0x000fe20008000000 */
[----:B------:R-:W-:-:S10]  /*0f00*/  UMOV UR9, UR6 ;  /* 0x0000000600097c82 */ /* 0x000fd40008000000 */
.L_x_1308:
[----:B------:R-:W-:Y:S01]  /*0f10*/  UIADD3 UR24, UPT, UPT, UR5, 0x1, URZ ;  /* 0x0000000105187890 */ /* 0x000fe2000fffe0ff */
[----:B------:R-:W-:Y:S01]  /*0f20*/  ISETP.EQ.OR P5, PT, RZ, UR23, P1 ;  /* 0x00000017ff007c0c */ /* 0x000fe20008fa2670 */
[----:B------:R-:W-:-:S04]  /*0f30*/  UIADD3 UR25, UPT, UPT, UR5, 0x2, URZ ;  /* 0x0000000205197890 */ /* 0x000fc8000fffe0ff */
[----:B---3--:R-:W-:Y:S02]  /*0f40*/  MOV R4, UR24 ;  /* 0x0000001800047c02 */ /* 0x008fe40008000f00 */
[----:B------:R-:W-:Y:S02]  /*0f50*/  IMAD.U32 R5, RZ, RZ, UR25 ;  /* 0x00000019ff057e24 */ /* 0x000fe4000f8e00ff */
[----:B------:R-:W-:-:S03]  /*0f60*/  ISETP.EQ.OR P6, PT, R4, UR15, P1 ;  /* 0x0000000f04007c0c */ /* 0x000fc60008fc2670 */
[----:B------:R-:W-:Y:S01]  /*0f70*/  ISETP.EQ.OR P2, PT, R5, UR15, P1 ;  /* 0x0000000f05007c0c */ /* 0x000fe20008f42670 */
[----:B------:R-:W-:-:S05]  /*0f80*/  VOTEU.ALL UP0, P5 ;  /* 0x0000000000ff7886 */ /* 0x000fca0002800000 */
[----:B------:R-:W-:-:S04]  /*0f90*/  @!UP0 UIMAD.WIDE.U32 UR24, UR9, 0x8, UR18 ;  /* 0x00000008091888a5 */ /* 0x000fc8000f8e0012 */
[----:B------:R-:W-:Y:S02]  /*0fa0*/  VOTEU.ALL UP0, P6 ;  /* 0x0000000000ff7886 */ /* 0x000fe40003000000 */
[----:B------:R-:W-:Y:S01]  /*0fb0*/  MOV R4, UR24 ;  /* 0x0000001800047c02 */ /* 0x000fe20008000f00 */
[----:B------:R-:W-:Y:S01]  /*0fc0*/  VOTEU.ALL UP1, P2 ;  /* 0x0000000000ff7886 */ /* 0x000fe20001020000 */
[----:B------:R-:W-:Y:S01]  /*0fd0*/  MOV R5, UR25 ;  /* 0x0000001900057c02 */ /* 0x000fe20008000f00 */
[----:B------:R-:W-:-:S03]  /*0fe0*/  @!UP0 UIMAD.WIDE.U32 UR24, UR22, 0x8, UR18 ;  /* 0x00000008161888a5 */ /* 0x000fc6000f8e0012 */
[----:B------:R-:W-:Y:S02]  /*0ff0*/  @!UP1 UIMAD.WIDE.U32 UR26, UR10, 0x8, UR18 ;  /* 0x000000080a1a98a5 */ /* 0x000fe4000f8e0012 */
[----:B------:R-:W0:Y:S01]  /*1000*/  @!P5 LDG.E.64 R4, desc[UR16][R4.64] ;  /* 0x000000100404d981 */ /* 0x000e22000c1e1b00 */
[----:B------:R-:W-:Y:S01]  /*1010*/  IMAD.U32 R6, RZ, RZ, UR24 ;  /* 0x00000018ff067e24 */ /* 0x000fe2000f8e00ff */
[----:B------:R-:W-:Y:S02]  /*1020*/  MOV R7, UR25 ;  /* 0x0000001900077c02 */ /* 0x000fe40008000f00 */
[----:B------:R-:W-:Y:S01]  /*1030*/  MOV R8, UR26 ;  /* 0x0000001a00087c02 */ /* 0x000fe20008000f00 */
[----:B------:R-:W-:-:S03]  /*1040*/  IMAD.U32 R9, RZ, RZ, UR27 ;  /* 0x0000001bff097e24 */ /* 0x000fc6000f8e00ff */
[----:B------:R-:W3:Y:S04]  /*1050*/  @!P6 LDG.E.64 R6, desc[UR16][R6.64] ;  /* 0x000000100606e981 */ /* 0x000ee8000c1e1b00 */
[----:B------:R-:W4:Y:S01]  /*1060*/  @!P2 LDG.E.64 R8, desc[UR16][R8.64] ;  /* 0x000000100808a981 */ /* 0x000f22000c1e1b00 */
[----:B------:R-:W-:Y:S02]  /*1070*/  UIADD3 UR24, UPT, UPT, UR5, 0x3, URZ ;  /* 0x0000000305187890 */ /* 0x000fe4000fffe0ff */
[----:B------:R-:W-:-:S04]  /*1080*/  UIADD3 UR25, UPT, UPT, UR5, 0x4, URZ ;  /* 0x0000000405197890 */ /* 0x000fc8000fffe0ff */
[----:B-1----:R-:W-:Y:S01]  /*1090*/  MOV R10, UR24 ;  /* 0x00000018000a7c02 */ /* 0x002fe20008000f00 */
[----:B------:R-:W-:Y:S01]  /*10a0*/  UIADD3 UR24, UPT, UPT, UR5, 0x5, URZ ;  /* 0x0000000505187890 */ /* 0x000fe2000fffe0ff */
[----:B------:R-:W-:Y:S01]  /*10b0*/  MOV R11, UR25 ;  /* 0x00000019000b7c02 */ /* 0x000fe20008000f00 */
[----:B------:R-:W-:Y:S01]  /*10c0*/  UIADD3 UR25, UPT, UPT, UR5, 0x6, URZ ;  /* 0x0000000605197890 */ /* 0x000fe2000fffe0ff */
[----:B------:R-:W-:Y:S02]  /*10d0*/  ISETP.EQ.OR P3, PT, R10, UR15, P1 ;  /* 0x0000000f0a007c0c */ /* 0x000fe40008f62670 */
[----:B------:R-:W-:-:S11]  /*10e0*/  ISETP.EQ.OR P4, PT, R11, UR15, P1 ;  /* 0x0000000f0b007c0c */ /* 0x000fd60008f82670 */
[----:B------:R-:W-:Y:S02]  /*10f0*/  VOTEU.ALL UP0, P3 ;  /* 0x0000000000ff7886 */ /* 0x000fe40001800000 */
[----:B------:R-:W-:-:S05]  /*1100*/  VOTEU.ALL UP1, P4 ;  /* 0x0000000000ff7886 */ /* 0x000fca0002020000 */
[----:B------:R-:W-:Y:S01]  /*1110*/  @!UP1 UIMAD.WIDE.U32 UR26, UR11, 0x8, UR18 ;  /* 0x000000080b1a98a5 */ /* 0x000fe2000f8e0012 */
[----:B0-----:R-:W-:Y:S01]  /*1120*/  @!P5 FADD.FTZ R20, R20, R4 ;  /* 0x000000041414d221 */ /* 0x001fe20000010000 */
[----:B------:R-:W-:Y:S01]  /*1130*/  MOV R4, UR24 ;  /* 0x0000001800047c02 */ /* 0x000fe20008000f00 */
[----:B------:R-:W-:Y:S01]  /*1140*/  @!P5 FADD.FTZ R21, R21, R5 ;  /* 0x000000051515d221 */ /* 0x000fe20000010000 */
[----:B------:R-:W-:Y:S01]  /*1150*/  UIADD3 UR24, UPT, UPT, UR5, 0x7, URZ ;  /* 0x0000000705187890 */ /* 0x000fe2000fffe0ff */
[----:B------:R-:W-:Y:S01]  /*1160*/  IMAD.U32 R5, RZ, RZ, UR25 ;  /* 0x00000019ff057e24 */ /* 0x000fe2000f8e00ff */
[----:B------:R-:W-:Y:S01]  /*1170*/  ISETP.EQ.OR P5, PT, R4, UR15, P1 ;  /* 0x0000000f04007c0c */ /* 0x000fe20008fa2670 */
[----:B---3--:R-:W-:Y:S01]  /*1180*/  @!P6 FADD.FTZ R20, R20, R6 ;  /* 0x000000061414e221 */ /* 0x008fe20000010000 */
[----:B------:R-:W-:Y:S02]  /*1190*/  @!P6 FADD.FTZ R21, R21, R7 ;  /* 0x000000071515e221 */ /* 0x000fe40000010000 */
[----:B------:R-:W-:-:S02]  /*11a0*/  ISETP.EQ.OR P6, PT, R5, UR15, P1 ;  /* 0x0000000f05007c0c */ /* 0x000fc40008fc2670 */
[----:B------:R-:W-:Y:S01]  /*11b0*/  MOV R4, UR24 ;  /* 0x0000001800047c02 */ /* 0x000fe20008000f00 */
[----:B----4-:R-:W-:Y:S01]  /*11c0*/  @!P2 FADD.FTZ R20, R20, R8 ;  /* 0x000000081414a221 */ /* 0x010fe20000010000 */
[----:B------:R-:W-:Y:S01]  /*11d0*/  @!P2 FADD.FTZ R21, R21, R9 ;  /* 0x000000091515a221 */ /* 0x000fe20000010000 */
[----:B------:R-:W-:Y:S01]  /*11e0*/  @!UP0 UIMAD.WIDE.U32 UR24, UR12, 0x8, UR18 ;  /* 0x000000080c1888a5 */ /* 0x000fe2000f8e0012 */
[----:B------:R-:W-:-:S03]  /*11f0*/  ISETP.EQ.OR P2, PT, R4, UR15, P1 ;  /* 0x0000000f04007c0c */ /* 0x000fc60008f42670 */
[----:B------:R-:W-:Y:S02]  /*1200*/  VOTEU.ALL UP0, P5 ;  /* 0x0000000000ff7886 */ /* 0x000fe40002800000 */
[----:B------:R-:W-:Y:S02]  /*1210*/  MOV R4, UR24 ;  /* 0x0000001800047c02 */ /* 0x000fe40008000f00 */
[----:B------:R-:W-:Y:S01]  /*1220*/  MOV R5, UR25 ;  /* 0x0000001900057c02 */ /* 0x000fe20008000f00 */
[----:B------:R-:W-:Y:S01]  /*1230*/  VOTEU.ALL UP1, P6 ;  /* 0x0000000000ff7886 */ /* 0x000fe20003020000 */
[----:B------:R-:W-:Y:S01]  /*1240*/  @!UP0 UIMAD.WIDE.U32 UR24, UR21, 0x8, UR18 ;  /* 0x00000008151888a5 */ /* 0x000fe2000f8e0012 */
[----:B------:R-:W-:Y:S01]  /*1250*/  IMAD.U32 R6, RZ, RZ, UR26 ;  /* 0x0000001aff067e24 */ /* 0x000fe2000f8e00ff */
[----:B------:R-:W-:Y:S02]  /*1260*/  MOV R7, UR27 ;  /* 0x0000001b00077c02 */ /* 0x000fe40008000f00 */
[----:B------:R-:W-:Y:S01]  /*1270*/  VOTEU.ALL UP2, P2 ;  /* 0x0000000000ff7886 */ /* 0x000fe20001040000 */
[----:B------:R-:W3:Y:S01]  /*1280*/  @!P3 LDG.E.64 R4, desc[UR16][R4.64] ;  /* 0x000000100404b981 */ /* 0x000ee2000c1e1b00 */
[----:B------:R-:W-:Y:S01]  /*1290*/  @!UP1 UIMAD.WIDE.U32 UR26, UR13, 0x8, UR18 ;  /* 0x000000080d1a98a5 */ /* 0x000fe2000f8e0012 */
[----:B------:R-:W-:-:S02]  /*12a0*/  MOV R8, UR24 ;  /* 0x0000001800087c02 */ /* 0x000fc40008000f00 */
[----:B------:R-:W-:Y:S01]  /*12b0*/  MOV R9, UR25 ;  /* 0x0000001900097c02 */ /* 0x000fe20008000f00 */
[----:B------:R-:W4:Y:S01]  /*12c0*/  @!P4 LDG.E.64 R6, desc[UR16][R6.64] ;  /* 0x000000100606c981 */ /* 0x000f22000c1e1b00 */
[----:B------:R-:W-:Y:S01]  /*12d0*/  @!UP2 UIMAD.WIDE.U32 UR24, UR14, 0x8, UR18 ;  /* 0x000000080e18a8a5 */ /* 0x000fe2000f8e0012 */
[----:B------:R-:W-:Y:S01]  /*12e0*/  IMAD.U32 R10, RZ, RZ, UR26 ;  /* 0x0000001aff0a7e24 */ /* 0x000fe2000f8e00ff */
[----:B------:R-:W-:Y:S02]  /*12f0*/  MOV R11, UR27 ;  /* 0x0000001b000b7c02 */ /* 0x000fe40008000f00 */
[----:B------:R-:W5:Y:S02]  /*1300*/  @!P5 LDG.E.64 R8, desc[UR16][R8.64] ;  /* 0x000000100808d981 */ /* 0x000f64000c1e1b00 */
[----:B--2---:R-:W-:Y:S02]  /*1310*/  MOV R12, UR24 ;  /* 0x00000018000c7c02 */ /* 0x004fe40008000f00 */
[----:B------:R-:W-:Y:S01]  /*1320*/  MOV R13, UR25 ;  /* 0x00000019000d7c02 */ /* 0x000fe20008000f00 */
[----:B------:R-:W2:Y:S05]  /*1330*/  @!P6 LDG.E.64 R10, desc[UR16][R10.64] ;  /* 0x000000100a0ae981 */ /* 0x000eaa000c1e1b00 */
[----:B------:R-:W2:Y:S01]  /*1340*/  @!P2 LDG.E.64 R12, desc[UR16][R12.64] ;  /* 0x000000100c0ca981 */ /* 0x000ea2000c1e1b00 */
[----:B------:R-:W-:-:S02]  /*1350*/  UIADD3 UR5, UPT, UPT, UR5, 0x8, URZ ;  /* 0x0000000805057890 */ /* 0x000fc4000fffe0ff */
[----:B------:R-:W-:Y:S02]  /*1360*/  UIADD3 UR23, UPT, UPT, UR23, 0x8, URZ ;  /* 0x0000000817177890 */ /* 0x000fe4000fffe0ff */
[----:B------:R-:W-:Y:S02]  /*1370*/  ULEA UR9, UR20, UR9, 0x3 ;  /* 0x0000000914097291 */ /* 0x000fe4000f8e18ff */
[----:B------:R-:W-:Y:S02]  /*1380*/  ULEA UR22, UR20, UR22, 0x3 ;  /* 0x0000001614167291 */ /* 0x000fe4000f8e18ff */
[----:B------:R-:W-:Y:S02]  /*1390*/  ULEA UR10, UR20, UR10, 0x3 ;  /* 0x0000000a140a7291 */ /* 0x000fe4000f8e18ff */
[----:B------:R-:W-:Y:S02]  /*13a0*/  ULEA UR12, UR20, UR12, 0x3 ;  /* 0x0000000c140c7291 */ /* 0x000fe4000f8e18ff */
[----:B------:R-:W-:-:S02]  /*13b0*/  ULEA UR11, UR20, UR11, 0x3 ;  /* 0x0000000b140b7291 */ /* 0x000fc4000f8e18ff */
[----:B------:R-:W-:Y:S02]  /*13c0*/  ULEA UR21, UR20, UR21, 0x3 ;  /* 0x0000001514157291 */ /* 0x000fe4000f8e18ff */
[----:B------:R-:W-:Y:S02]  /*13d0*/  ULEA UR13, UR20, UR13, 0x3 ;  /* 0x0000000d140d7291 */ /* 0x000fe4000f8e18ff */
[----:B------:R-:W-:Y:S01]  /*13e0*/  ULEA UR14, UR20, UR14, 0x3 ;  /* 0x0000000e140e7291 */ /* 0x000fe2000f8e18ff */
[----:B---3--:R-:W-:Y:S01]  /*13f0*/  @!P3 FADD.FTZ R20, R20, R4 ;  /* 0x000000041414b221 */ /* 0x008fe20000010000 */
[----:B------:R-:W-:Y:S01]  /*1400*/  @!P3 FADD.FTZ R21, R21, R5 ;  /* 0x000000051515b221 */ /* 0x000fe20000010000 */
[----:B------:R-:W-:Y:S02]  /*1410*/  ISETP.NE.AND P3, PT, R14, UR5, PT ;  /* 0x000000050e007c0c */ /* 0x000fe4000bf65270 */
[----:B----4-:R-:W-:Y:S01]  /*1420*/  @!P4 FADD.FTZ R20, R20, R6 ;  /* 0x000000061414c221 */ /* 0x010fe20000010000 */
[----:B------:R-:W-:-:S03]  /*1430*/  @!P4 FADD.FTZ R21, R21, R7 ;  /* 0x000000071515c221 */ /* 0x000fc60000010000 */
[----:B-----5:R-:W-:Y:S01]  /*1440*/  @!P5 FADD.FTZ R20, R20, R8 ;  /* 0x000000081414d221 */ /* 0x020fe20000010000 */
[----:B------:R-:W-:-:S03]  /*1450*/  @!P5 FADD.FTZ R21, R21, R9 ;  /* 0x000000091515d221 */ /* 0x000fc60000010000 */
[----:B--2---:R-:W-:Y:S01]  /*1460*/  @!P6 FADD.FTZ R20, R20, R10 ;  /* 0x0000000a1414e221 */ /* 0x004fe20000010000 */
[----:B------:R-:W-:-:S03]  /*1470*/  @!P6 FADD.FTZ R21, R21, R11 ;  /* 0x0000000b1515e221 */ /* 0x000fc60000010000 */
[----:B------:R-:W-:Y:S01]  /*1480*/  @!P2 FADD.FTZ R20, R20, R12 ;  /* 0x0000000c1414a221 */ /* 0x000fe20000010000 */
[----:B------:R-:W-:Y:S01]  /*1490*/  @!P2 FADD.FTZ R21, R21, R13 ;  /* 0x0000000d1515a221 */ /* 0x000fe20000010000 */
[----:B------:R-:W-:Y:S06]  /*14a0*/  @P3 BRA `(.L_x_1308) ;  /* 0xfffffff800983947 */ /* 0x000fec000383ffff */
[----:B------:R-:W-:-:S15]  /*14b0*/  R2UR UR5, R14 ;  /* 0x000000000e0572ca */ /* 0x000fde00000e0000 */
.L_x_1307:
[----:B------:R-:W-:-:S13]  /*14c0*/  ISETP.NE.AND P1, PT, R23, RZ, PT ;  /* 0x000000ff1700720c */ /* 0x000fda0003f25270 */
[----:B------:R-:W-:Y:S05]  /*14d0*/  @!P1 BRA `(.L_x_1304) ;  /* 0x0000000400889947 */ /* 0x000fea0003800000 */
[----:B---3--:R-:W-:Y:S01]  /*14e0*/  VIADD R4, R23, 0xffffffff ;  /* 0xffffffff17047836 */ /* 0x008fe20000000000 */
[----:B--2---:R-:W-:-:S04]  /*14f0*/  LOP3.LUT P5, R12, R16, 0x3, RZ, 0xc0, !PT ;  /* 0x00000003100c7812 */ /* 0x004fc800078ac0ff */
[----:B------:R-:W-:-:S13]  /*1500*/  ISETP.GE.U32.AND P1, PT, R4, 0x3, PT ;  /* 0x000000030400780c */ /* 0x000fda0003f26070 */
[----:B------:R-:W-:Y:S05]  /*1510*/  @!P1 BRA `(.L_x_1309) ;  /* 0x0000000000c89947 */ /* 0x000fea0003800000 */
[----:B------:R-:W-:Y:S02]  /*1520*/  UIADD3 UR12, UPT, UPT, UR5, 0x1, URZ ;  /* 0x00000001050c7890 */ /* 0x000fe4000fffe0ff */
[----:B------:R-:W-:Y:S01]  /*1530*/  MOV R4, UR5 ;  /* 0x0000000500047c02 */ /* 0x000fe20008000f00 */
[----:B------:R-:W-:Y:S02]  /*1540*/  UIADD3 UR9, UPT, UPT, UR5, 0x2, URZ ;  /* 0x0000000205097890 */ /* 0x000fe4000fffe0ff */
[----:B------:R-:W-:Y:S02]  /*1550*/  UISETP.NE.AND UP0, UPT, UR12, UR15, UPT ;  /* 0x0000000f0c00728c */ /* 0x000fe4000bf05270 */
[----:B------:R-:W-:Y:S01]  /*1560*/  ISETP.NE.AND P1, PT, R4, UR15, PT ;  /* 0x0000000f04007c0c */ /* 0x000fe2000bf25270 */
[----:B------:R-:W-:Y:S02]  /*1570*/  UIADD3 UR14, UPT, UPT, UR5, 0x3, URZ ;  /* 0x00000003050e7890 */ /* 0x000fe4000fffe0ff */
[----:B------:R-:W-:Y:S01]  /*1580*/  UISETP.NE.AND UP1, UPT, UR9, UR15, UPT ;  /* 0x0000000f0900728c */ /* 0x000fe2000bf25270 */
[----:B------:R-:W-:Y:S01]  /*1590*/  ISETP.NE.OR P1, PT, R19, RZ, !P1 ;  /* 0x000000ff1300720c */ /* 0x000fe20004f25670 */
[----:B------:R-:W-:Y:S01]  /*15a0*/  UISETP.NE.AND UP2, UPT, UR14, UR15, UPT ;  /* 0x0000000f0e00728c */ /* 0x000fe2000bf45270 */
[----:B------:R-:W-:-:S03]  /*15b0*/  PLOP3.LUT P2, PT, PT, PT, UP0, 0x80, 0x8 ;  /* 0x000000000008781c */ /* 0x000fc60003f4f008 */
[----:B------:R-:W-:Y:S02]  /*15c0*/  PLOP3.LUT P3, PT, PT, PT, UP1, 0x80, 0x8 ;  /* 0x000000000008781c */ /* 0x000fe40003f6f018 */
[C---:B------:R-:W-:Y:S02]  /*15d0*/  ISETP.NE.OR P2, PT, R19.reuse, RZ, !P2 ;  /* 0x000000ff1300720c */ /* 0x040fe40005745670 */
[----:B------:R-:W-:Y:S02]  /*15e0*/  PLOP3.LUT P4, PT, PT, PT, UP2, 0x80, 0x8 ;  /* 0x000000000008781c */ /* 0x000fe40003f8f028 */
[C---:B------:R-:W-:Y:S02]  /*15f0*/  ISETP.NE.OR P3, PT, R19.reuse, RZ, !P3 ;  /* 0x000000ff1300720c */ /* 0x040fe40005f65670 */
[----:B------:R-:W-:Y:S01]  /*1600*/  ISETP.NE.OR P4, PT, R19, RZ, !P4 ;  /* 0x000000ff1300720c */ /* 0x000fe20006785670 */
[----:B------:R-:W-:-:S05]  /*1610*/  VOTEU.ALL UP2, P1 ;  /* 0x0000000000ff7886 */ /* 0x000fca0000840000 */
[----:B------:R-:W-:Y:S01]  /*1620*/  @!UP2 UIMAD UR10, UR5, UR20, UR6 ;  /* 0x00000014050aa2a4 */ /* 0x000fe2000f8e0206 */
[----:B------:R-:W-:-:S03]  /*1630*/  VOTEU.ALL UP1, P2 ;  /* 0x0000000000ff7886 */ /* 0x000fc60001020000 */
[----:B------:R-:W-:Y:S01]  /*1640*/  @!UP2 UIMAD.WIDE.U32 UR10, UR10, 0x8, UR18 ;  /* 0x000000080a0aa8a5 */ /* 0x000fe2000f8e0012 */
[----:B------:R-:W-:Y:S01]  /*1650*/  VOTEU.ALL UP0, P3 ;  /* 0x0000000000ff7886 */ /* 0x000fe20001800000 */
[----:B------:R-:W-:Y:S01]  /*1660*/  @!UP1 UIMAD UR12, UR12, UR20, UR6 ;  /* 0x000000140c0c92a4 */ /* 0x000fe2000f8e0206 */
[----:B------:R-:W-:-:S03]  /*1670*/  VOTEU.ALL UP2, P4 ;  /* 0x0000000000ff7886 */ /* 0x000fc60002040000 */
[----:B------:R-:W-:Y:S01]  /*1680*/  MOV R4, UR10 ;  /* 0x0000000a00047c02 */ /* 0x000fe20008000f00 */
[----:B------:R-:W-:Y:S01]  /*1690*/  @!UP0 UIMAD UR9, UR9, UR20, UR6 ;  /* 0x00000014090982a4 */ /* 0x000fe2000f8e0206 */
[----:B------:R-:W-:Y:S01]  /*16a0*/  MOV R5, UR11 ;  /* 0x0000000b00057c02 */ /* 0x000fe20008000f00 */
[----:B------:R-:W-:Y:S02]  /*16b0*/  @!UP1 UIMAD.WIDE.U32 UR12, UR12, 0x8, UR18 ;  /* 0x000000080c0c98a5 */ /* 0x000fe4000f8e0012 */
[----:B------:R-:W-:Y:S02]  /*16c0*/  @!UP2 UIMAD UR14, UR14, UR20, UR6 ;  /* 0x000000140e0ea2a4 */ /* 0x000fe4000f8e0206 */
[----:B------:R-:W-:Y:S01]  /*16d0*/  @!UP0 UIMAD.WIDE.U32 UR10, UR9, 0x8, UR18 ;  /* 0x00000008090a88a5 */ /* 0x000fe2000f8e0012 */
[----:B------:R-:W0:Y:S01]  /*16e0*/  @!P1 LDG.E.64 R4, desc[UR16][R4.64] ;  /* 0x0000001004049981 */ /* 0x000e22000c1e1b00 */
[----:B------:R-:W-:Y:S01]  /*16f0*/  IMAD.U32 R6, RZ, RZ, UR12 ;  /* 0x0000000cff067e24 */ /* 0x000fe2000f8e00ff */
[----:B------:R-:W-:Y:S01]  /*1700*/  MOV R7, UR13 ;  /* 0x0000000d00077c02 */ /* 0x000fe20008000f00 */
[----:B------:R-:W-:-:S02]  /*1710*/  @!UP2 UIMAD.WIDE.U32 UR12, UR14, 0x8, UR18 ;  /* 0x000000080e0ca8a5 */ /* 0x000fc4000f8e0012 */
[----:B------:R-:W-:Y:S02]  /*1720*/  MOV R8, UR10 ;  /* 0x0000000a00087c02 */ /* 0x000fe40008000f00 */
[----:B------:R-:W-:Y:S01]  /*1730*/  MOV R9, UR11 ;  /* 0x0000000b00097c02 */ /* 0x000fe20008000f00 */
[----:B------:R-:W2:Y:S01]  /*1740*/  @!P2 LDG.E.64 R6, desc[UR16][R6.64] ;  /* 0x000000100606a981 */ /* 0x000ea2000c1e1b00 */
[----:B-1----:R-:W-:Y:S01]  /*1750*/  IMAD.U32 R10, RZ, RZ, UR12 ;  /* 0x0000000cff0a7e24 */ /* 0x002fe2000f8e00ff */
[----:B------:R-:W-:-:S03]  /*1760*/  MOV R11, UR13 ;  /* 0x0000000d000b7c02 */ /* 0x000fc60008000f00 */
[----:B------:R-:W3:Y:S04]  /*1770*/  @!P3 LDG.E.64 R8, desc[UR16][R8.64] ;  /* 0x000000100808b981 */ /* 0x000ee8000c1e1b00 */
[----:B------:R-:W4:Y:S01]  /*1780*/  @!P4 LDG.E.64 R10, desc[UR16][R10.64] ;  /* 0x000000100a0ac981 */ /* 0x000f22000c1e1b00 */
[----:B------:R-:W-:-:S04]  /*1790*/  MOV R13, UR5 ;  /* 0x00000005000d7c02 */ /* 0x000fc80008000f00 */
[----:B------:R-:W-:-:S04]  /*17a0*/  IADD3 R13, PT, PT, R13, 0x4, RZ ;  /* 0x000000040d0d7810 */ /* 0x000fc80007ffe0ff */
[----:B------:R-:W-:Y:S01]  /*17b0*/  R2UR UR5, R13 ;  /* 0x000000000d0572ca */ /* 0x000fe200000e0000 */
        /* <DEDUP_REMOVED lines=8> */
.L_x_1309:
[----:B------:R-:W-:Y:S05]  /*1840*/  @!P5 BRA `(.L_x_1304) ;  /* 0x0000000000acd947 */ /* 0x000fea0003800000 */
[----:B------:R-:W-:-:S13]  /*1850*/  ISETP.NE.AND P1, PT, R12, 0x1, PT ;  /* 0x000000010c00780c */ /* 0x000fda0003f25270 */
[----:B------:R-:W-:Y:S05]  /*1860*/  @!P1 BRA `(.L_x_1310) ;  /* 0x0000000000689947 */ /* 0x000fea0003800000 */
[----:B------:R-:W-:Y:S02]  /*1870*/  UIADD3 UR10, UPT, UPT, UR5, 0x1, URZ ;  /* 0x00000001050a7890 */ /* 0x000fe4000fffe0ff */
[----:B------:R-:W-:Y:S02]  /*1880*/  IMAD.U32 R4, RZ, RZ, UR5 ;  /* 0x00000005ff047e24 */ /* 0x000fe4000f8e00ff */
[----:B------:R-:W-:-:S03]  /*1890*/  UISETP.NE.AND UP0, UPT, UR10, UR15, UPT ;  /* 0x0000000f0a00728c */ /* 0x000fc6000bf05270 */
[----:B------:R-:W-:-:S03]  /*18a0*/  ISETP.NE.AND P1, PT, R4, UR15, PT ;  /* 0x0000000f04007c0c */ /* 0x000fc6000bf25270 */
[----:B------:R-:W-:Y:S02]  /*18b0*/  PLOP3.LUT P3, PT, PT, PT, UP0, 0x80, 0x8 ;  /* 0x000000000008781c */ /* 0x000fe40003f6f008 */
[C---:B------:R-:W-:Y:S02]  /*18c0*/  ISETP.NE.OR P2, PT, R19.reuse, RZ, !P1 ;  /* 0x000000ff1300720c */ /* 0x040fe40004f45670 */
[----:B------:R-:W-:-:S11]  /*18d0*/  ISETP.NE.OR P1, PT, R19, RZ, !P3 ;  /* 0x000000ff1300720c */ /* 0x000fd60005f25670 */
[----:B------:R-:W-:Y:S02]  /*18e0*/  VOTEU.ALL UP0, P2 ;  /* 0x0000000000ff7886 */ /* 0x000fe40001000000 */
[----:B------:R-:W-:-:S03]  /*18f0*/  VOTEU.ALL UP1, P1 ;  /* 0x0000000000ff7886 */ /* 0x000fc60000820000 */
[----:B------:R-:W-:Y:S02]  /*1900*/  @!UP0 UIMAD UR12, UR5, UR20, UR6 ;  /* 0x00000014050c82a4 */ /* 0x000fe4000f8e0206 */
[----:B------:R-:W-:Y:S02]  /*1910*/  @!UP1 UIMAD UR10, UR10, UR20, UR6 ;  /* 0x000000140a0a92a4 */ /* 0x000fe4000f8e0206 */
[----:B------:R-:W-:Y:S02]  /*1920*/  @!UP0 UIMAD.WIDE.U32 UR12, UR12, 0x8, UR18 ;  /* 0x000000080c0c88a5 */ /* 0x000fe4000f8e0012 */
[----:B------:R-:W-:-:S04]  /*1930*/  @!UP1 UIMAD.WIDE.U32 UR10, UR10, 0x8, UR18 ;  /* 0x000000080a0a98a5 */ /* 0x000fc8000f8e0012 */
[----:B------:R-:W-:Y:S02]  /*1940*/  MOV R4, UR12 ;  /* 0x0000000c00047c02 */ /* 0x000fe40008000f00 */
[----:B------:R-:W-:Y:S01]  /*1950*/  MOV R5, UR13 ;  /* 0x0000000d00057c02 */ /* 0x000fe20008000f00 */
[----:B------:R-:W-:Y:S01]  /*1960*/  IMAD.U32 R7, RZ, RZ, UR11 ;  /* 0x0000000bff077e24 */ /* 0x000fe2000f8e00ff */
[----:B------:R-:W-:-:S04]  /*1970*/  MOV R6, UR10 ;  /* 0x0000000a00067c02 */ /* 0x000fc80008000f00 */
[----:B------:R-:W0:Y:S04]  /*1980*/  @!P2 LDG.E.64 R4, desc[UR16][R4.64] ;  /* 0x000000100404a981 */ /* 0x000e28000c1e1b00 */
[----:B------:R-:W2:Y:S01]  /*1990*/  @!P1 LDG.E.64 R6, desc[UR16][R6.64] ;  /* 0x0000001006069981 */ /* 0x000ea2000c1e1b00 */
[----:B------:R-:W-:-:S04]  /*19a0*/  MOV R8, UR5 ;  /* 0x0000000500087c02 */ /* 0x000fc80008000f00 */
[----:B------:R-:W-:-:S04]  /*19b0*/  IADD3 R8, PT, PT, R8, 0x2, RZ ;  /* 0x0000000208087810 */ /* 0x000fc80007ffe0ff */
[----:B------:R-:W-:Y:S01]  /*19c0*/  R2UR UR5, R8 ;  /* 0x00000000080572ca */ /* 0x000fe200000e0000 */
[----:B0-----:R-:W-:Y:S01]  /*19d0*/  @!P2 FADD.FTZ R20, R20, R4 ;  /* 0x000000041414a221 */ /* 0x001fe20000010000 */
[----:B------:R-:W-:-:S03]  /*19e0*/  @!P2 FADD.FTZ R21, R21, R5 ;  /* 0x000000051515a221 */ /* 0x000fc60000010000 */
[----:B--2---:R-:W-:Y:S01]  /*19f0*/  @!P1 FADD.FTZ R20, R20, R6 ;  /* 0x0000000614149221 */ /* 0x004fe20000010000 */
[----:B------:R-:W-:-:S09]  /*1a00*/  @!P1 FADD.FTZ R21, R21, R7 ;  /* 0x0000000715159221 */ /* 0x000fd20000010000 */
.L_x_1310:
[----:B------:R-:W-:Y:S01]  /*1a10*/  MOV R4, UR5 ;  /* 0x0000000500047c02 */ /* 0x000fe20008000f00 */
[----:B------:R-:W-:Y:S03]  /*1a20*/  BSSY.RECONVERGENT B0, `(.L_x_1304) ;  /* 0x000000d000007945 */ /* 0x000fe60003800200 */
[----:B------:R-:W-:Y:S02]  /*1a30*/  ISETP.NE.AND P1, PT, R4, UR15, PT ;  /* 0x0000000f04007c0c */ /* 0x000fe4000bf25270 */
[----:B------:R-:W-:Y:S02]  /*1a40*/  LOP3.LUT R4, R16, 0x1, RZ, 0xc0, !PT ;  /* 0x0000000110047812 */ /* 0x000fe400078ec0ff */
[----:B------:R-:W-:-:S04]  /*1a50*/  ISETP.NE.OR P1, PT, R19, RZ, !P1 ;  /* 0x000000ff1300720c */ /* 0x000fc80004f25670 */
[----:B------:R-:W-:-:S13]  /*1a60*/  ISETP.NE.U32.OR P1, PT, R4, 0x1, P1 ;  /* 0x000000010400780c */ /* 0x000fda0000f25470 */
[----:B------:R-:W-:Y:S05]  /*1a70*/  @P1 BRA `(.L_x_1311) ;  /* 0x00000000001c1947 */ /* 0x000fea0003800000 */
[----:B------:R-:W-:Y:S01]  /*1a80*/  UIMAD UR9, UR20, UR5, UR6 ;  /* 0x00000005140972a4 */ /* 0x000fe2000f8e0206 */
[----:B------:R-:W-:-:S05]  /*1a90*/  IMAD.MOV.U32 R5, RZ, RZ, 0x8 ;  /* 0x00000008ff057424 */ /* 0x000fca00078e00ff */
[----:B------:R-:W-:-:S05]  /*1aa0*/  MOV R4, UR9 ;  /* 0x0000000900047c02 */ /* 0x000fca0008000f00 */
[----:B------:R-:W-:-:S06]  /*1ab0*/  IMAD.WIDE.U32 R4, R4, R5, UR18 ;  /* 0x0000001204047e25 */ /* 0x000fcc000f8e0005 */
[----:B------:R-:W0:Y:S02]  /*1ac0*/  LDG.E.64 R4, desc[UR16][R4.64] ;  /* 0x0000001004047981 */ /* 0x000e24000c1e1b00 */
[----:B0-----:R-:W-:Y:S01]  /*1ad0*/  FADD.FTZ R20, R20, R4 ;  /* 0x0000000414147221 */ /* 0x001fe20000010000 */
[----:B------:R-:W-:-:S07]  /*1ae0*/  FADD.FTZ R21, R21, R5 ;  /* 0x0000000515157221 */ /* 0x000fce0000010000 */
.L_x_1311:
[----:B------:R-:W-:Y:S05]  /*1af0*/  BSYNC.RECONVERGENT B0 ;  /* 0x0000000000007941 */ /* 0x000fea0003800200 */
.L_x_1304:
[----:B------:R-:W4:Y:S01]  /*1b00*/  S2UR UR9, SR_CgaCtaId ;  /* 0x00000000000979c3 */ /* 0x000f220000008800 */
[----:B------:R-:W5:Y:S01]  /*1b10*/  LDCU UR10, c[0x0][0x414] ;  /* 0x00008280ff0a77ac */ /* 0x000f620008000800 */
[----:B------:R-:W-:Y:S02]  /*1b20*/  ISETP.NE.AND P1, PT, R19, RZ, PT ;  /* 0x000000ff1300720c */ /* 0x000fe40003f25270 */
[----:B---3--:R-:W-:Y:S01]  /*1b30*/  MOV R7, UR8 ;  /* 0x0000000800077c02 */ /* 0x008fe20008000f00 */
[----:B------:R-:W-:Y:S01]  /*1b40*/  UMOV UR5, 0x400 ;  /* 0x0000040000057882 */ /* 0x000fe20000000000 */
[----:B------:R-:W-:Y:S02]  /*1b50*/  LOP3.LUT R13, R22, 0xffff, RZ, 0xc0, !PT ;  /* 0x0000ffff160d7812 */ /* 0x000fe400078ec0ff */
[----:B------:R-:W3:Y:S02]  /*1b60*/  @P0 LDC.64 R14, c[0x0][0x388] ;  /* 0x0000e200ff0e0b82 */ /* 0x000ee40000000a00 */
[----:B------:R-:W-:-:S06]  /*1b70*/  IADD3 R25, PT, PT, R0, R13, RZ ;  /* 0x0000000d00197210 */ /* 0x000fcc0007ffe0ff */
[----:B------:R-:W1:Y:S01]  /*1b80*/  LDC.64 R8, c[0x0][0x398] ;  /* 0x0000e600ff087b82 */ /* 0x000e620000000a00 */
[----:B-----5:R-:W-:Y:S01]  /*1b90*/  @P0 FMUL.FTZ R6, R20, UR10 ;  /* 0x0000000a14060c20 */ /* 0x020fe20008410000 */
[----:B----4-:R-:W-:-:S06]  /*1ba0*/  ULEA UR5, UR9, UR5, 0x18 ;  /* 0x0000000509057291 */ /* 0x010fcc000f8ec0ff */
[----:B------:R-:W4:Y:S01]  /*1bb0*/  LDC.64 R4, c[0x0][0x3a0] ;  /* 0x0000e800ff047b82 */ /* 0x000f220000000a00 */
[----:B---3--:R-:W-:-:S04]  /*1bc0*/  @P0 IMAD.WIDE R14, R7, 0x8, R14 ;  /* 0x00000008070e0825 */ /* 0x008fc800078e020e */
[----:B------:R-:W-:Y:S01]  /*1bd0*/  @P0 FMUL.FTZ R7, R21, UR10 ;  /* 0x0000000a15070c20 */ /* 0x000fe20008410000 */
[----:B------:R-:W-:Y:S04]  /*1be0*/  @!P1 STS.64 [UR5+0xc0], R20 ;  /* 0x0000c014ff009988 */ /* 0x000fe80008000a05 */
[----:B------:R3:W-:Y:S01]  /*1bf0*/  @P0 STG.E.64 desc[UR16][R14.64], R6 ;  /* 0x000000060e000986 */ /* 0x0007e2000c101b10 */
[----:B-1----:R-:W-:-:S04]  /*1c00*/  IMAD.WIDE R10, R25, 0x4, R8 ;  /* 0x00000004190a7825 */ /* 0x002fc800078e0208 */
[----:B----4-:R-:W-:Y:S01]  /*1c10*/  IMAD.WIDE R8, R25, 0x4, R4 ;  /* 0x0000000419087825 */ /* 0x010fe200078e0204 */
[----:B------:R-:W-:Y:S06]  /*1c20*/  BAR.SYNC.DEFER_BLOCKING 0x0 ;  /* 0x0000000000007b1d */ /* 0x000fec0000010000 */
[----:B------:R1:W4:Y:S04]  /*1c30*/  LDG.E.64 R4, desc[UR16][R10.64] ;  /* 0x000000100a047981 */ /* 0x000328000c1e1b00 */
[----:B------:R-:W4:Y:S01]  /*1c40*/  LDG.E.64 R8, desc[UR16][R8.64] ;  /* 0x0000001008087981 */ /* 0x000f22000c1e1b00 */
[----:B---3--:R-:W-:-:S03]  /*1c50*/  IMAD.MOV.U32 R6, RZ, RZ, 0x3f800000 ;  /* 0x3f800000ff067424 */ /* 0x008fc600078e00ff */
[----:B-1----:R-:W1:Y:S01]  /*1c60*/  LDS.64 R10, [UR5+0xc0] ;  /* 0x0000c005ff0a7984 */ /* 0x002e620008000a00 */
[----:B------:R-:W3:Y:S02]  /*1c70*/  LDCU.U8 UR5, c[0x0][0x3fc] ;  /* 0x00007f80ff0577ac */ /* 0x000ee40008000000 */
[----:B---3--:R-:W-:Y:S01]  /*1c80*/  UISETP.NE.AND UP0, UPT, UR5, URZ, UPT ;  /* 0x000000ff0500728c */ /* 0x008fe2000bf05270 */
[----:B-1----:R-:W-:-:S04]  /*1c90*/  FMUL.FTZ R0, R10, UR10 ;  /* 0x0000000a0a007c20 */ /* 0x002fc80008410000 */
[----:B--2---:R-:W-:Y:S01]  /*1ca0*/  FMUL.FTZ R12, R0, R0 ;  /* 0x00000000000c7220 */ /* 0x004fe20000410000 */
[--C-:B------:R-:W-:Y:S01]  /*1cb0*/  FADD.FTZ R3, R3, -R0.reuse ;  /* 0x8000000003037221 */ /* 0x100fe20000010000 */
[----:B------:R-:W-:Y:S02]  /*1cc0*/  FADD.FTZ R7, R2, -R0 ;  /* 0x8000000002077221 */ /* 0x000fe40000010000 */
[----:B------:R-:W-:Y:S01]  /*1cd0*/  FFMA.FTZ R12, R11, UR10, -R12 ;  /* 0x0000000a0b0c7c23 */ /* 0x000fe2000801080c */
[----:B------:R-:W1:Y:S04]  /*1ce0*/  LDCU.64 UR10, c[0x0][0x3e8] ;  /* 0x00007d00ff0a77ac */ /* 0x000e680008000a00 */
[----:B------:R-:W-:-:S13]  /*1cf0*/  FSETP.GTU.FTZ.AND P1, PT, R12, RZ, PT ;  /* 0x000000ff0c00720b */ /* 0x000fda0003f3c000 */
[----:B------:R-:W2:Y:S02]  /*1d00*/  @P1 LDC R25, c[0x0][0x3a8] ;  /* 0x0000ea00ff191b82 */ /* 0x000ea40000000800 */
[----:B--2---:R-:W-:-:S04]  /*1d10*/  @P1 FADD.FTZ R12, R12, R25 ;  /* 0x000000190c0c1221 */ /* 0x004fc80000010000 */
[----:B------:R-:W2:Y:S01]  /*1d20*/  @P1 MUFU.RSQ R6, R12 ;  /* 0x0000000c00061308 */ /* 0x000ea20000001400 */
[----:B-1----:R-:W-:-:S04]  /*1d30*/  ISETP.GE.U32.AND P1, PT, R24, UR10, PT ;  /* 0x0000000a18007c0c */ /* 0x002fc8000bf26070 */
[----:B------:R-:W-:Y:S01]  /*1d40*/  ISETP.GE.AND.EX P1, PT, R17, UR11, PT, P1 ;  /* 0x0000000b11007c0c */ /* 0x000fe2000bf26310 */
[-C--:B--2---:R-:W-:Y:S01]  /*1d50*/  FMUL.FTZ R3, R3, R6.reuse ;  /* 0x0000000603037220 */ /* 0x084fe20000410000 */
[----:B------:R-:W-:-:S03]  /*1d60*/  FMUL.FTZ R6, R7, R6 ;  /* 0x0000000607067220 */ /* 0x000fc60000410000 */
[----:B----4-:R-:W-:Y:S01]  /*1d70*/  FFMA.FTZ R4, R4, R3, R8 ;  /* 0x0000000304047223 */ /* 0x010fe20000010008 */
[----:B------:R-:W-:Y:S01]  /*1d80*/  FFMA.FTZ R5, R5, R6, R9 ;  /* 0x0000000605057223 */ /* 0x000fe20000010009 */
[----:B------:R-:W-:Y:S06]  /*1d90*/  BRA.U !UP0, `(.L_x_1312) ;  /* 0x0000000108287547 */ /* 0x000fec000b800000 */
[----:B------:R-:W-:Y:S01]  /*1da0*/  FMUL.FTZ R0, R4, -1.4426950216293334961 ;  /* 0xbfb8aa3b04007820 */ /* 0x000fe20000410000 */
[----:B------:R-:W-:-:S05]  /*1db0*/  FMUL.FTZ R6, R5, -1.4426950216293334961 ;  /* 0xbfb8aa3b05067820 */ /* 0x000fca0000410000 */
[----:B------:R-:W1:Y:S04]  /*1dc0*/  MUFU.EX2 R0, R0 ;  /* 0x0000000000007308 */ /* 0x000e680000000800 */
[----:B------:R-:W2:Y:S01]  /*1dd0*/  MUFU.EX2 R6, R6 ;  /* 0x0000000600067308 */ /* 0x000ea20000000800 */
[----:B-1----:R-:W-:Y:S01]  /*1de0*/  FADD.FTZ R2, R0, 1 ;  /* 0x3f80000000027421 */ /* 0x002fe20000010000 */
[----:B--2---:R-:W-:-:S03]  /*1df0*/  FADD.FTZ R7, R6, 1 ;  /* 0x3f80000006077421 */ /* 0x004fc60000010000 */
[----:B------:R-:W1:Y:S08]  /*1e00*/  MUFU.RCP R3, R2 ;  /* 0x0000000200037308 */ /* 0x000e700000001000 */
[----:B------:R-:W2:Y:S01]  /*1e10*/  MUFU.RCP R8, R7 ;  /* 0x0000000700087308 */ /* 0x000ea20000001000 */
[----:B-1----:R-:W-:Y:S01]  /*1e20*/  FMUL.FTZ R4, R4, R3 ;  /* 0x0000000304047220 */ /* 0x002fe20000410000 */
[----:B--2---:R-:W-:-:S07]  /*1e30*/  FMUL.FTZ R5, R5, R8 ;  /* 0x0000000805057220 */ /* 0x004fce0000410000 */
.L_x_1312:
[----:B------:R-:W-:Y:S04]  /*1e40*/  BSSY.RECONVERGENT B0, `(.L_x_1313) ;  /* 0x000000e000007945 */ /* 0x000fe80003800200 */
[----:B------:R-:W-:Y:S05]  /*1e50*/  @P1 BRA `(.L_x_1314) ;  /* 0x0000000000301947 */ /* 0x000fea0003800000 */
[----:B------:R-:W1:Y:S01]  /*1e60*/  LDCU.64 UR12, c[0x0][0x3e0] ;  /* 0x00007c00ff0c77ac */ /* 0x000e620008000a00 */
[----:B------:R-:W-:Y:S02]  /*1e70*/  MOV R6, R26 ;  /* 0x0000001a00067202 */ /* 0x000fe40000000f00 */
[----:B------:R-:W-:Y:S01]  /*1e80*/  MOV R7, R29 ;  /* 0x0000001d00077202 */ /* 0x000fe20000000f00 */
[----:B------:R-:W2:Y:S01]  /*1e90*/  LDCU.64 UR10, c[0x0][0x380] ;  /* 0x00007000ff0a77ac */ /* 0x000ea20008000a00 */
[----:B------:R-:W-:Y:S01]  /*1ea0*/  F2FP.BF16.F32.PACK_AB R5, R5, R4 ;  /* 0x000000040505723e */ /* 0x000fe200000010ff */
[----:B-1----:R-:W-:Y:S02]  /*1eb0*/  IMAD R3, R17, UR12, RZ ;  /* 0x0000000c11037c24 */ /* 0x002fe4000f8e02ff */
[----:B------:R-:W-:-:S04]  /*1ec0*/  IMAD.WIDE.U32 R6, R24, UR12, R6 ;  /* 0x0000000c18067c25 */ /* 0x000fc8000f8e0006 */
[----:B------:R-:W-:Y:S01]  /*1ed0*/  IMAD R3, R24, UR13, R3 ;  /* 0x0000000d18037c24 */ /* 0x000fe2000f8e0203 */
[----:B--2---:R-:W-:-:S04]  /*1ee0*/  LEA R2, P1, R6, UR10, 0x1 ;  /* 0x0000000a06027c11 */ /* 0x004fc8000f8208ff */
[----:B------:R-:W-:-:S04]  /*1ef0*/  IADD3 R3, PT, PT, R7, R3, RZ ;  /* 0x0000000307037210 */ /* 0x000fc80007ffe0ff */
[----:B------:R-:W-:-:S05]  /*1f00*/  LEA.HI.X R3, R6, UR11, R3, 0x1, P1 ;  /* 0x0000000b06037c11 */ /* 0x000fca00088f0c03 */
[----:B------:R1:W-:Y:S02]  /*1f10*/  STG.E desc[UR16][R2.64], R5 ;  /* 0x0000000502007986 */ /* 0x0003e4000c101910 */
.L_x_1314:
[----:B------:R-:W-:Y:S05]  /*1f20*/  BSYNC.RECONVERGENT B0 ;  /* 0x0000000000007941 */ /* 0x000fea0003800200 */
.L_x_1313:
[----:B------:R-:W-:Y:S02]  /*1f30*/  UIADD3 UR8, UPT, UPT, UR20, UR8, URZ ;  /* 0x0000000814087290 */ /* 0x000fe4000fffe0ff */
[----:B------:R-:W-:Y:S02]  /*1f40*/  UIADD3 UR4, UPT, UPT, UR4, 0x1, URZ ;  /* 0x0000000104047890 */ /* 0x000fe4000fffe0ff */
[----:B------:R-:W-:-:S09]  /*1f50*/  UISETP.GE.AND UP0, UPT, UR8, UR7, UPT ;  /* 0x000000070800728c */ /* 0x000fd2000bf06270 */
[----:B------:R-:W-:Y:S05]  /*1f60*/  BRA.U !UP0, `(.L_x_1315) ;  /* 0xffffffe108b07547 */ /* 0x000fea000b83ffff */
[----:B------:R-:W-:Y:S05]  /*1f70*/  EXIT ;  /* 0x000000000000794d */ /* 0x000fea0003800000 */
.L_x_1316:
        /* <DEDUP_REMOVED lines=16> */
.L_x_2093:


//--------------------- .text._Z35group_norm_nhwc_fwd_one_pass_kernelI11Bf16IOFp32WLi128ELi10ELi640EEv26Group_norm_nhwc_fwd_params --------------------------
	.section	.text._Z35group_norm_nhwc_fwd_one_pass_kernelI11Bf16IOFp32WLi128ELi10ELi640EEv26Group_norm_nhwc_fwd_params,"ax",@progbits
	.align	128
        .global         _Z35group_norm_nhwc_fwd_one_pass_kernelI11Bf16IOFp32WLi128ELi10ELi640EEv26Group_norm_nhwc_fwd_params
        .type           _Z35group_norm_nhwc_fwd_one_pass_kernelI11Bf16IOFp32WLi128ELi10ELi640EEv26Group_norm_nhwc_fwd_params,@function
        .size           _Z35group_norm_nhwc_fwd_one_pass_kernelI11Bf16IOFp32WLi128ELi10ELi640EEv26Group_norm_nhwc_fwd_params,(.L_x_2094 - _Z35group_norm_nhwc_fwd_one_pass_kernelI11Bf16IOFp32WLi128ELi10ELi640EEv26Group_norm_nhwc_fwd_params)
        .other          _Z35group_norm_nhwc_fwd_one_pass_kernelI11Bf16IOFp32WLi128ELi10ELi640EEv26Group_norm_nhwc_fwd_params,@"STO_CUDA_ENTRY STV_DEFAULT"
_Z35group_norm_nhwc_fwd_one_pass_kernelI11Bf16IOFp32WLi128ELi10ELi640EEv26Group_norm_nhwc_fwd_params:
.text._Z35group_norm_nhwc_fwd_one_pass_kernelI11Bf16IOFp32WLi128ELi10ELi640EEv26Group_norm_nhwc_fwd_params:
        /* <DEDUP_REMOVED lines=35> */
.L_x_1332:
        /* <DEDUP_REMOVED lines=97> */
.L_x_1318:
[----:B------:R-:W-:Y:S05]  /*0840*/  BSYNC.RECONVERGENT B0 ;  /* 0x0000000000007941 */ /* 0x000fea0003800200 */
.L_x_1317:
        /* <DEDUP_REMOVED lines=56> */
.L_x_1320:
[----:B------:R-:W-:Y:S05]  /*0bd0*/  BSYNC.RECONVERGENT B0 ;  /* 0x0000000000007941 */ /* 0x000fea0003800200 */
.L_x_1319:
        /* <DEDUP_REMOVED lines=31> */
.L_x_1323:
[----:B---3--:R-:W3:Y:S04]  /*0dd0*/  LDG.E.STRONG.GPU R4, desc[UR16][R6.64] ;  /* 0x0000001006047981 */ /* 0x008ee8000c1ef900 */
[----:B---3--:R-:W-:Y:S01]  /*0de0*/  CCTL.IVALL ;  /* 0x00000000ff00798f */ /* 0x008fe20002000000 */
[----:B------:R-:W-:Y:S05]  /*0df0*/  YIELD ;  /* 0x0000000000007946 */ /* 0x000fea0003800000 */
[----:B------:R-:W-:-:S13]  /*0e00*/  ISETP.NE.AND P2, PT, R4, R9, PT ;  /* 0x000000090400720c */ /* 0x000fda0003f45270 */
[----:B------:R-:W-:Y:S05]  /*0e10*/  @P2 BRA `(.L_x_1323) ;  /* 0xfffffffc00ec2947 */ /* 0x000fea000383ffff */
.L_x_1322:
        /* <DEDUP_REMOVED lines=15> */
.L_x_1325:
        /* <DEDUP_REMOVED lines=91> */
.L_x_1324:
        /* <DEDUP_REMOVED lines=56> */
.L_x_1326:
        /* <DEDUP_REMOVED lines=29> */
.L_x_1327:
        /* <DEDUP_REMOVED lines=14> */
.L_x_1328:
[----:B------:R-:W-:Y:S05]  /*1af0*/  BSYNC.RECONVERGENT B0 ;  /* 0x0000000000007941 */ /* 0x000fea0003800200 */
.L_x_1321:
        /* <DEDUP_REMOVED lines=52> */
.L_x_1329:
        /* <DEDUP_REMOVED lines=14> */
.L_x_1331:
[----:B------:R-:W-:Y:S05]  /*1f20*/  BSYNC.RECONVERGENT B0 ;  /* 0x0000000000007941 */ /* 0x000fea0003800200 */
.L_x_1330:
[----:B------:R-:W-:Y:S02]  /*1f30*/  UIADD3 UR8, UPT, UPT, UR20, UR8, URZ ;  /* 0x0000000814087290 */ /* 0x000fe4000fffe0ff */
[----:B------:R-:W-:Y:S02]  /*1f40*/  UIADD3 UR4, UPT, UPT, UR4, 0x1, URZ ;  /* 0x0000000104047890 */ /* 0x000fe4000fffe0ff */
[----:B------:R-:W-:-:S09]  /*1f50*/  UISETP.GE.AND UP0, UPT, UR8, UR7, UPT ;  /* 0x000000070800728c */ /* 0x000fd2000bf06270 */
[----:B------:R-:W-:Y:S05]  /*1f60*/  BRA.U !UP0, `(.L_x_1332) ;  /* 0xffffffe108b07547 */ /* 0x000fea000b83ffff */
[----:B------:R-:W-:Y:S05]  /*1f70*/  EXIT ;  /* 0x000000000000794d */ /* 0x000fea0003800000 */
.L_x_1333:
        /* <DEDUP_REMOVED lines=16> */
.L_x_2094:


//--------------------- .text._Z35group_norm_nhwc_fwd_one_pass_kernelI11Bf16IOFp32WLi256ELi10ELi640EEv26Group_norm_nhwc_fwd_params --------------------------
	.section	.text._Z35group_norm_nhwc_fwd_one_pass_kernelI11Bf16IOFp32WLi256ELi10ELi640EEv26Group_norm_nhwc_fwd_params,"ax",@progbits
	.align	128
        .global         _Z35group_norm_nhwc_fwd_one_pass_kernelI11Bf16IOFp32WLi256ELi10ELi640EEv26Group_norm_nhwc_fwd_params
        .type           _Z35group_norm_nhwc_fwd_one_pass_kernelI11Bf16IOFp32WLi256ELi10ELi640EEv26Group_norm_nhwc_fwd_params,@function
        .size           _Z35group_norm_nhwc_fwd_one_pass_kernelI11Bf16IOFp32WLi256ELi10ELi640EEv26Group_norm_nhwc_fwd_params,(.L_x_2095 - _Z35group_norm_nhwc_fwd_one_pass_kernelI11Bf16IOFp32WLi256ELi10ELi640EEv26Group_norm_nhwc_fwd_params)
        .other          _Z35group_norm_nhwc_fwd_one_pass_kernelI11Bf16IOFp32WLi256ELi10ELi640EEv26Group_norm_nhwc_fwd_params,@"STO_CUDA_ENTRY STV_DEFAULT"
_Z35group_norm_nhwc_fwd_one_pass_kernelI11Bf16IOFp32WLi256ELi10ELi640EEv26Group_norm_nhwc_fwd_params:
.text._Z35group_norm_nhwc_fwd_one_pass_kernelI11Bf16IOFp32WLi256ELi10ELi640EEv26Group_norm_nhwc_fwd_params:
        /* <DEDUP_REMOVED lines=12> */
[----:B------:R-:W4:Y:S01]  /*00c0*/  LDCU.64 UR8, c[0x0][0x388] ;  /* 0x00007100ff0877ac */ /* 0x000f220008000a00 */
[----:B------:R-:W0:Y:S04]  /*00d0*/  LDCU UR18, c[0x0][0x374] ;  /* 0x00006e80ff1277ac */ /* 0x000e280008000800 */
[----:B------:R-:W3:Y:S01]  /*00e0*/  LDC R4, c[0x0][0x370] ;  /* 0x0000dc00ff047b82 */ /* 0x000ee20000000800 */
[----:B------:R-:W0:Y:S01]  /*00f0*/  LDCU.64 UR14, c[0x0][0x358] ;  /* 0x00006b00ff0e77ac */ /* 0x000e220008000a00 */
[----:B------:R-:W-:Y:S01]  /*0100*/  UMOV UR7, UR6 ;  /* 0x0000000600077c82 */ /* 0x000fe20008000000 */
[----:B--2---:R-:W-:Y:S01]  /*0110*/  MOV R3, UR4 ;  /* 0x0000000400037c02 */ /* 0x004fe20008000f00 */
[----:B------:R-:W-:Y:S01]  /*0120*/  UMOV UR4, URZ ;  /* 0x000000ff00047c82 */ /* 0x000fe20008000000 */
[----:B----4-:R-:W-:-:S02]  /*0130*/  ISETP.NE.U32.AND P1, PT, RZ, UR8, PT ;  /* 0x00000008ff007c0c */ /* 0x010fc4000bf25070 */
[C---:B0-----:R-:W-:Y:S02]  /*0140*/  LOP3.LUT R0, R16.reuse, 0xffff, RZ, 0xc0, !PT ;  /* 0x0000ffff10007812 */ /* 0x041fe400078ec0ff */
[----:B-1----:R-:W-:-:S03]  /*0150*/  LOP3.LUT P0, RZ, R16, UR13, RZ, 0xfc, !PT ;  /* 0x0000000d10ff7c12 */ /* 0x002fc6000f80fcff */
[----:B------:R-:W-:Y:S01]  /*0160*/  IMAD R0, R0, 0x3334, RZ ;  /* 0x0000333400007824 */ /* 0x000fe200078e02ff */
[----:B------:R-:W-:-:S04]  /*0170*/  ISETP.NE.AND.EX P0, PT, RZ, UR9, !P0, P1 ;  /* 0x00000009ff007c0c */ /* 0x000fc8000c705310 */
[----:B------:R-:W-:-:S04]  /*0180*/  SHF.R.U32.HI R22, RZ, 0x10, R0 ;  /* 0x00000010ff167819 */ /* 0x000fc80000011600 */
[----:B------:R-:W-:Y:S01]  /*0190*/  PRMT R0, R22, 0x9910, RZ ;  /* 0x0000991016007816 */ /* 0x000fe200000000ff */
[----:B------:R-:W-:-:S04]  /*01a0*/  IMAD R22, R3, UR13, R22 ;  /* 0x0000000d03167c24 */ /* 0x000fc8000f8e0216 */
[----:B------:R-:W-:Y:S01]  /*01b0*/  IMAD R0, R0, 0x5, RZ ;  /* 0x0000000500007824 */ /* 0x000fe200078e02ff */
[----:B------:R-:W-:Y:S02]  /*01c0*/  IADD3 R21, PT, PT, R22, 0x80, RZ ;  /* 0x0000008016157810 */ /* 0x000fe40007ffe0ff */
[----:B------:R-:W-:Y:S02]  /*01d0*/  SHF.R.S32.HI R17, RZ, 0x1f, R22 ;  /* 0x0000001fff117819 */ /* 0x000fe40000011416 */
[----:B------:R-:W-:Y:S02]  /*01e0*/  IADD3 R0, PT, PT, RZ, -R0, RZ ;  /* 0x80000000ff007210 */ /* 0x000fe40007ffe0ff */
[----:B------:R-:W-:Y:S02]  /*01f0*/  SHF.R.S32.HI R7, RZ, 0x1f, R21 ;  /* 0x0000001fff077819 */ /* 0x000fe40000011415 */
[----:B------:R-:W-:-:S04]  /*0200*/  PRMT R3, R0, 0x7710, RZ ;  /* 0x0000771000037816 */ /* 0x000fc800000000ff */
[----:B------:R-:W-:-:S05]  /*0210*/  IADD3 R20, PT, PT, R3, R16, RZ ;  /* 0x0000001003147210 */ /* 0x000fca0007ffe0ff */
[----:B------:R-:W-:-:S05]  /*0220*/  IMAD.SHL.U32 R20, R20, 0x2, RZ ;  /* 0x0000000214147824 */ /* 0x000fca00078e00ff */
[----:B---3--:R-:W-:-:S07]  /*0230*/  LOP3.LUT R28, R20, 0xffff, RZ, 0xc0, !PT ;  /* 0x0000ffff141c7812 */ /* 0x008fce00078ec0ff */
.L_x_1353:
[----:B------:R-:W0:Y:S01]  /*0240*/  LDC R0, c[0x0][0x3f8] ;  /* 0x0000fe00ff007b82 */ /* 0x000e220000000800 */
[----:B-----5:R-:W-:Y:S01]  /*0250*/  IABS R10, UR7 ;  /* 0x00000007000a7c13 */ /* 0x020fe20008000000 */
[----:B-1----:R-:W1:Y:S01]  /*0260*/  LDCU.64 UR8, c[0x0][0x3e8] ;  /* 0x00007d00ff0877ac */ /* 0x002e620008000a00 */
[----:B0---4-:R-:W-:Y:S02]  /*0270*/  IABS R8, R0 ;  /* 0x0000000000087213 */ /* 0x011fe40000000000 */
[----:B------:R-:W-:Y:S02]  /*0280*/  ISETP.NE.AND P3, PT, R0, RZ, PT ;  /* 0x000000ff0000720c */ /* 0x000fe40003f65270 */
[----:B---3--:R-:W0:Y:S08]  /*0290*/  I2F.RP R5, R8 ;  /* 0x0000000800057306 */ /* 0x008e300000209400 */
[----:B0-----:R-:W0:Y:S02]  /*02a0*/  MUFU.RCP R5, R5 ;  /* 0x0000000500057308 */ /* 0x001e240000001000 */
[----:B0-----:R-:W-:-:S06]  /*02b0*/  IADD3 R2, PT, PT, R5, 0xffffffe, RZ ;  /* 0x0ffffffe05027810 */ /* 0x001fcc0007ffe0ff */
[----:B--2---:R0:W2:Y:S02]  /*02c0*/  F2I.FTZ.U32.TRUNC.NTZ R3, R2 ;  /* 0x0000000200037305 */ /* 0x0040a4000021f000 */
[----:B0-----:R-:W-:Y:S01]  /*02d0*/  HFMA2 R2, -RZ, RZ, 0, 0 ;  /* 0x00000000ff027431 */ /* 0x001fe200000001ff */
[----:B--2---:R-:W-:-:S05]  /*02e0*/  IADD3 R9, PT, PT, RZ, -R3, RZ ;  /* 0x80000003ff097210 */ /* 0x004fca0007ffe0ff */
[----:B------:R-:W-:-:S04]  /*02f0*/  IMAD R9, R9, R8, RZ ;  /* 0x0000000809097224 */ /* 0x000fc800078e02ff */
[----:B------:R-:W-:Y:S01]  /*0300*/  IMAD.HI.U32 R3, R3, R9, R2 ;  /* 0x0000000903037227 */ /* 0x000fe200078e0002 */
[----:B------:R-:W-:Y:S02]  /*0310*/  MOV R9, R10 ;  /* 0x0000000a00097202 */ /* 0x000fe40000000f00 */
[----:B------:R-:W-:-:S03]  /*0320*/  LOP3.LUT R2, R0, UR7, RZ, 0x3c, !PT ;  /* 0x0000000700027c12 */ /* 0x000fc6000f8e3cff */
[----:B------:R-:W-:Y:S01]  /*0330*/  IMAD.HI.U32 R3, R3, R9, RZ ;  /* 0x0000000903037227 */ /* 0x000fe200078e00ff */
[----:B------:R-:W-:-:S03]  /*0340*/  ISETP.GE.AND P4, PT, R2, RZ, PT ;  /* 0x000000ff0200720c */ /* 0x000fc60003f86270 */
[----:B------:R-:W-:-:S04]  /*0350*/  IMAD.MOV R5, RZ, RZ, -R3 ;  /* 0x000000ffff057224 */ /* 0x000fc800078e0a03 */
[----:B------:R-:W-:-:S05]  /*0360*/  IMAD R5, R8, R5, R9 ;  /* 0x0000000508057224 */ /* 0x000fca00078e0209 */
[----:B------:R-:W-:-:S13]  /*0370*/  ISETP.GT.U32.AND P2, PT, R8, R5, PT ;  /* 0x000000050800720c */ /* 0x000fda0003f44070 */
[-C--:B------:R-:W-:Y:S02]  /*0380*/  @!P2 IADD3 R5, PT, PT, R5, -R8.reuse, RZ ;  /* 0x800000080505a210 */ /* 0x080fe40007ffe0ff */
[----:B------:R-:W-:Y:S02]  /*0390*/  @!P2 IADD3 R3, PT, PT, R3, 0x1, RZ ;  /* 0x000000010303a810 */ /* 0x000fe40007ffe0ff */
[----:B------:R-:W-:Y:S02]  /*03a0*/  ISETP.GE.U32.AND P1, PT, R5, R8, PT ;  /* 0x000000080500720c */ /* 0x000fe40003f26070 */
[----:B-1----:R-:W-:-:S04]  /*03b0*/  ISETP.GE.U32.AND P2, PT, R21, UR8, PT ;  /* 0x0000000815007c0c */ /* 0x002fc8000bf46070 */
[----:B------:R-:W-:-:S07]  /*03c0*/  ISETP.GE.AND.EX P2, PT, R7, UR9, PT, P2 ;  /* 0x0000000907007c0c */ /* 0x000fce000bf46320 */
[----:B------:R-:W-:Y:S02]  /*03d0*/  @P1 IADD3 R3, PT, PT, R3, 0x1, RZ ;  /* 0x0000000103031810 */ /* 0x000fe40007ffe0ff */
[----:B------:R-:W-:Y:S02]  /*03e0*/  ISETP.GE.U32.AND P1, PT, R22, UR8, PT ;  /* 0x0000000816007c0c */ /* 0x000fe4000bf26070 */
[----:B------:R-:W-:Y:S02]  /*03f0*/  MOV R5, R3 ;  /* 0x0000000300057202 */ /* 0x000fe40000000f00 */
[----:B------:R-:W-:Y:S01]  /*0400*/  ISETP.GE.AND.EX P1, PT, R17, UR9, PT, P1 ;  /* 0x0000000911007c0c */ /* 0x000fe2000bf26310 */
[----:B------:R-:W0:Y:S01]  /*0410*/  LDCU.64 UR8, c[0x0][0x3f0] ;  /* 0x00007e00ff0877ac */ /* 0x000e220008000a00 */
[----:B------:R-:W1:Y:S01]  /*0420*/  @!P2 LDC.64 R8, c[0x0][0x3e0] ;  /* 0x0000f800ff08ab82 */ /* 0x000e620000000a00 */
[----:B------:R-:W-:Y:S01]  /*0430*/  @!P4 IMAD.MOV R5, RZ, RZ, -R5 ;  /* 0x000000ffff05c224 */ /* 0x000fe200078e0a05 */
[----:B------:R-:W-:-:S04]  /*0440*/  @!P3 LOP3.LUT R5, RZ, R0, RZ, 0x33, !PT ;  /* 0x00000000ff05b212 */ /* 0x000fc800078e33ff */
[----:B------:R-:W-:Y:S02]  /*0450*/  IADD3 R23, PT, PT, -R5, RZ, RZ ;  /* 0x000000ff05177210 */ /* 0x000fe40007ffe1ff */
[----:B------:R-:W2:Y:S03]  /*0460*/  @!P2 LDC.64 R12, c[0x0][0x390] ;  /* 0x0000e400ff0cab82 */ /* 0x000ea60000000a00 */
[----:B------:R-:W-:Y:S01]  /*0470*/  IMAD R23, R0, R23, UR7 ;  /* 0x0000000700177e24 */ /* 0x000fe2000f8e0217 */
[----:B------:R-:W-:-:S03]  /*0480*/  SHF.R.S32.HI R0, RZ, 0x1f, R5 ;  /* 0x0000001fff007819 */ /* 0x000fc60000011405 */
[----:B------:R-:W-:Y:S01]  /*0490*/  IMAD R23, R23, 0xa, RZ ;  /* 0x0000000a17177824 */ /* 0x000fe200078e02ff */
[----:B------:R-:W3:Y:S01]  /*04a0*/  @!P1 LDC.64 R2, c[0x0][0x3e0] ;  /* 0x0000f800ff029b82 */ /* 0x000ee20000000a00 */
[----:B0-----:R-:W-:-:S03]  /*04b0*/  IMAD R0, R0, UR8, RZ ;  /* 0x0000000800007c24 */ /* 0x001fc6000f8e02ff */
[----:B------:R-:W-:Y:S01]  /*04c0*/  IADD3 R24, P3, PT, R23, R28, RZ ;  /* 0x0000001c17187210 */ /* 0x000fe20007f7e0ff */
[----:B------:R-:W-:-:S03]  /*04d0*/  IMAD R27, R5, UR9, R0 ;  /* 0x00000009051b7c24 */ /* 0x000fc6000f8e0200 */
[----:B------:R-:W0:Y:S01]  /*04e0*/  @!P1 LDC.64 R10, c[0x0][0x390] ;  /* 0x0000e400ff0a9b82 */ /* 0x000e220000000a00 */
[----:B------:R-:W-:Y:S01]  /*04f0*/  LEA.HI.X.SX32 R25, R23, RZ, 0x1, P3 ;  /* 0x000000ff17197211 */ /* 0x000fe200018f0eff */
[----:B-1----:R-:W-:Y:S02]  /*0500*/  @!P2 IMAD R14, R7, R8, RZ ;  /* 0x00000008070ea224 */ /* 0x002fe400078e02ff */
[----:B------:R-:W-:-:S04]  /*0510*/  IMAD.WIDE.U32 R24, R5, UR8, R24 ;  /* 0x0000000805187c25 */ /* 0x000fc8000f8e0018 */
[----:B------:R-:W-:Y:S01]  /*0520*/  @!P2 IMAD R19, R21, R9, R14 ;  /* 0x000000091513a224 */ /* 0x000fe200078e020e */
[----:B------:R-:W-:Y:S02]  /*0530*/  IADD3 R27, PT, PT, R25, R27, RZ ;  /* 0x0000001b191b7210 */ /* 0x000fe40007ffe0ff */
[-C--:B------:R-:W-:Y:S02]  /*0540*/  @!P1 MOV R26, R24.reuse ;  /* 0x00000018001a9202 */ /* 0x080fe40000000f00 */
[----:B------:R-:W-:Y:S01]  /*0550*/  @!P2 MOV R14, R24 ;  /* 0x00000018000ea202 */ /* 0x000fe20000000f00 */
[----:B---3--:R-:W-:Y:S02]  /*0560*/  @!P1 IMAD R0, R17, R2, RZ ;  /* 0x0000000211009224 */ /* 0x008fe400078e02ff */
[----:B------:R-:W-:Y:S02]  /*0570*/  @!P2 IMAD.MOV.U32 R15, RZ, RZ, R27 ;  /* 0x000000ffff0fa224 */ /* 0x000fe400078e001b */
[----:B------:R-:W-:-:S02]  /*0580*/  @!P1 IMAD R5, R22, R3, R0 ;  /* 0x0000000316059224 */ /* 0x000fc400078e0200 */
[----:B------:R-:W-:-:S04]  /*0590*/  @!P1 IMAD.WIDE.U32 R2, R22, R2, R26 ;  /* 0x0000000216029225 */ /* 0x000fc800078e001a */
[----:B------:R-:W-:Y:S01]  /*05a0*/  @!P2 IMAD.WIDE.U32 R8, R21, R8, R14 ;  /* 0x000000081508a225 */ /* 0x000fe200078e000e */
[----:B------:R-:W-:Y:S02]  /*05b0*/  @!P1 IADD3 R3, PT, PT, R3, R5, RZ ;  /* 0x0000000503039210 */ /* 0x000fe40007ffe0ff */
[C---:B0-----:R-:W-:Y:S02]  /*05c0*/  @!P1 LEA R10, P3, R2.reuse, R10, 0x1 ;  /* 0x0000000a020a9211 */ /* 0x041fe400078608ff */
[----:B------:R-:W-:Y:S02]  /*05d0*/  @!P2 IADD3 R0, PT, PT, R9, R19, RZ ;  /* 0x000000130900a210 */ /* 0x000fe40007ffe0ff */
[----:B------:R-:W-:Y:S01]  /*05e0*/  @!P1 LEA.HI.X R11, R2, R11, R3, 0x1, P3 ;  /* 0x0000000b020b9211 */ /* 0x000fe200018f0c03 */
[----:B------:R-:W-:Y:S01]  /*05f0*/  HFMA2 R3, -RZ, RZ, 0, 0 ;  /* 0x00000000ff037431 */ /* 0x000fe200000001ff */
[----:B--2---:R-:W-:Y:S02]  /*0600*/  @!P2 LEA R12, P4, R8, R12, 0x1 ;  /* 0x0000000c080ca211 */ /* 0x004fe400078808ff */
[----:B------:R-:W-:-:S02]  /*0610*/  MOV R5, RZ ;  /* 0x000000ff00057202 */ /* 0x000fc40000000f00 */
[--C-:B------:R-:W-:Y:S01]  /*0620*/  @!P2 LEA.HI.X R13, R8, R13, R0.reuse, 0x1, P4 ;  /* 0x0000000d080da211 */ /* 0x100fe200020f0c00 */
[----:B------:R-:W2:Y:S04]  /*0630*/  @!P1 LDG.E R3, desc[UR14][R10.64] ;  /* 0x0000000e0a039981 */ /* 0x000ea8000c1e1900 */
[----:B------:R-:W3:Y:S01]  /*0640*/  @!P2 LDG.E R5, desc[UR14][R12.64] ;  /* 0x0000000e0c05a981 */ /* 0x000ee2000c1e1900 */
[C---:B------:R-:W-:Y:S01]  /*0650*/  ISETP.GT.AND P1, PT, R6.reuse, 0x1e, PT ;  /* 0x0000001e0600780c */ /* 0x040fe20003f24270 */
[----:B------:R-:W-:Y:S01]  /*0660*/  BSSY.RECONVERGENT B0, `(.L_x_1334) ;  /* 0x0000034000007945 */ /* 0x000fe20003800200 */
[----:B------:R-:W-:Y:S02]  /*0670*/  ISETP.GT.AND P2, PT, R6, 0xf, PT ;  /* 0x0000000f0600780c */ /* 0x000fe40003f44270 */
[----:B--2---:R-:W-:-:S02]  /*0680*/  PRMT R0, R3, 0x7632, R0 ;  /* 0x0000763203007816 */ /* 0x004fc40000000000 */
[----:B------:R-:W-:Y:S02]  /*0690*/  SHF.L.U32 R3, R3, 0x10, RZ ;  /* 0x0000001003037819 */ /* 0x000fe400000006ff */
[C---:B---3--:R-:W-:Y:S01]  /*06a0*/  PRMT R2, R5.reuse, 0x7632, R2 ;  /* 0x0000763205027816 */ /* 0x048fe20000000002 */
[----:B------:R-:W-:Y:S01]  /*06b0*/  IMAD.U32 R0, R0, 0x10000, RZ ;  /* 0x0001000000007824 */ /* 0x000fe200078e00ff */
[----:B------:R-:W-:Y:S02]  /*06c0*/  SHF.L.U32 R5, R5, 0x10, RZ ;  /* 0x0000001005057819 */ /* 0x000fe400000006ff */
[----:B------:R-:W-:Y:S01]  /*06d0*/  SHF.L.U32 R2, R2, 0x10, RZ ;  /* 0x0000001002027819 */ /* 0x000fe200000006ff */
[----:B------:R-:W-:Y:S01]  /*06e0*/  FMUL.FTZ R14, R0, R0 ;  /* 0x00000000000e7220 */ /* 0x000fe20000410000 */
[----:B------:R-:W-:-:S03]  /*06f0*/  FADD.FTZ R8, R3, R0 ;  /* 0x0000000003087221 */ /* 0x000fc60000010000 */
[----:B------:R-:W-:Y:S01]  /*0700*/  FMUL.FTZ R18, R2, R2 ;  /* 0x0000000202127220 */ /* 0x000fe20000410000 */
[----:B------:R-:W-:Y:S01]  /*0710*/  FFMA.FTZ R14, R3, R3, R14 ;  /* 0x00000003030e7223 */ /* 0x000fe2000001000e */
[C---:B------:R-:W-:Y:S01]  /*0720*/  FADD.FTZ R9, R5.reuse, R2 ;  /* 0x0000000205097221 */ /* 0x040fe20000010000 */
[----:B------:R-:W-:Y:S01]  /*0730*/  FADD.FTZ R8, RZ, R8 ;  /* 0x00000008ff087221 */ /* 0x000fe20000010000 */
[----:B------:R-:W-:Y:S01]  /*0740*/  FFMA.FTZ R11, R5, R5, R18 ;  /* 0x00000005050b7223 */ /* 0x000fe20000010012 */
[----:B------:R-:W-:Y:S02]  /*0750*/  FADD.FTZ R14, RZ, R14 ;  /* 0x0000000eff0e7221 */ /* 0x000fe40000010000 */
[----:B------:R-:W-:Y:S02]  /*0760*/  FADD.FTZ R8, R8, R9 ;  /* 0x0000000908087221 */ /* 0x000fe40000010000 */
[----:B------:R-:W-:-:S03]  /*0770*/  FADD.FTZ R9, R14, R11 ;  /* 0x0000000b0e097221 */ /* 0x000fc60000010000 */
        /* <DEDUP_REMOVED lines=34> */
.L_x_1335:
[----:B------:R-:W-:Y:S05]  /*09a0*/  BSYNC.RECONVERGENT B0 ;  /* 0x0000000000007941 */ /* 0x000fea0003800200 */
.L_x_1334:
        /* <DEDUP_REMOVED lines=8> */
[----:B---3--:R-:W3:Y:S04]  /*0a30*/  LDS.128 R8, [UR5+0x20] ;  /* 0x00002005ff087984 */ /* 0x008ee80008000c00 */
[----:B-12---:R-:W1:Y:S01]  /*0a40*/  LDS.128 R12, [UR5+0x30] ;  /* 0x00003005ff0c7984 */ /* 0x006e620008000c00 */
[----:B---3--:R-:W-:Y:S01]  /*0a50*/  FADD.FTZ R29, R18, R8 ;  /* 0x00000008121d7221 */ /* 0x008fe20000010000 */
[----:B------:R-:W-:-:S03]  /*0a60*/  FADD.FTZ R8, R19, R9 ;  /* 0x0000000913087221 */ /* 0x000fc60000010000 */
[----:B------:R-:W-:Y:S01]  /*0a70*/  FADD.FTZ R29, R29, R10 ;  /* 0x0000000a1d1d7221 */ /* 0x000fe20000010000 */
[----:B0-----:R-:W-:Y:S02]  /*0a80*/  FADD.FTZ R18, R8, R11 ;  /* 0x0000000b08127221 */ /* 0x001fe40000010000 */
        /* <DEDUP_REMOVED lines=42> */
.L_x_1337:
[----:B------:R-:W-:Y:S05]  /*0d30*/  BSYNC.RECONVERGENT B0 ;  /* 0x0000000000007941 */ /* 0x000fea0003800200 */
.L_x_1336:
        /* <DEDUP_REMOVED lines=19> */
[----:B--2---:R-:W-:-:S03]  /*0e70*/  SEL R13, R4, RZ, !P2 ;  /* 0x000000ff040d7207 */ /* 0x004fc60005000000 */
[----:B------:R-:W-:Y:S02]  /*0e80*/  MOV R15, UR5 ;  /* 0x00000005000f7c02 */ /* 0x000fe40008000f00 */
[----:B------:R-:W-:Y:S02]  /*0e90*/  ISETP.NE.AND P2, PT, R13, -0x1, PT ;  /* 0xffffffff0d00780c */ /* 0x000fe40003f45270 */
[----:B------:R-:W-:Y:S01]  /*0ea0*/  MOV R8, UR8 ;  /* 0x0000000800087c02 */ /* 0x000fe20008000f00 */
[----:B---3--:R-:W-:Y:S01]  /*0eb0*/  IMAD.WIDE.U32 R10, R9, 0x4, R10 ;  /* 0x00000004090a7825 */ /* 0x008fe200078e000a */
[----:B------:R-:W-:-:S05]  /*0ec0*/  MOV R9, UR9 ;  /* 0x0000000900097c02 */ /* 0x000fca0008000f00 */
[----:B------:R3:W-:Y:S01]  /*0ed0*/  STG.E.64 desc[UR14][R8.64], R18 ;  /* 0x0000001208007986 */ /* 0x0007e2000c101b0e */
[----:B------:R-:W-:Y:S06]  /*0ee0*/  MEMBAR.ALL.GPU ;  /* 0x0000000000007992 */ /* 0x000fec000000a000 */
[----:B------:R-:W-:-:S00]  /*0ef0*/  ERRBAR ;  /* 0x00000000000079ab */ /* 0x000fc00000000000 */
[----:B------:R-:W-:Y:S06]  /*0f00*/  CGAERRBAR ;  /* 0x00000000000075ab */ /* 0x000fec0000000000 */
[----:B------:R3:W-:Y:S01]  /*0f10*/  REDG.E.ADD.S32.STRONG.GPU desc[UR14][R10.64], R15 ;  /* 0x0000000f0a00798e */ /* 0x0007e2000c12e30e */
[----:B------:R-:W-:Y:S05]  /*0f20*/  @!P2 BRA `(.L_x_1339) ;  /* 0x000000000014a947 */ /* 0x000fea0003800000 */
.L_x_1340:
[----:B---3--:R-:W2:Y:S04]  /*0f30*/  LDG.E.STRONG.GPU R8, desc[UR14][R10.64] ;  /* 0x0000000e0a087981 */ /* 0x008ea8000c1ef900 */
[----:B--2---:R-:W-:Y:S01]  /*0f40*/  CCTL.IVALL ;  /* 0x00000000ff00798f */ /* 0x004fe20002000000 */
[----:B------:R-:W-:Y:S05]  /*0f50*/  YIELD ;  /* 0x0000000000007946 */ /* 0x000fea0003800000 */
[----:B------:R-:W-:-:S13]  /*0f60*/  ISETP.NE.AND P2, PT, R8, R13, PT ;  /* 0x0000000d0800720c */ /* 0x000fda0003f45270 */
[----:B------:R-:W-:Y:S05]  /*0f70*/  @P2 BRA `(.L_x_1340) ;  /* 0xfffffffc00ec2947 */ /* 0x000fea000383ffff */
.L_x_1339:
[----:B------:R-:W-:Y:S05]  /*0f80*/  WARPSYNC.ALL ;  /* 0x0000000000007948 */ /* 0x000fea0003800000 */
[----:B------:R-:W-:Y:S06]  /*0f90*/  BAR.SYNC.DEFER_BLOCKING 0x0 ;  /* 0x0000000000007b1d */ /* 0x000fec0000010000 */
[----:B------:R-:W-:Y:S01]  /*0fa0*/  UMOV UR5, URZ ;  /* 0x000000ff00057c82 */ /* 0x000fe20008000000 */
[----:B------:R-:W-:Y:S05]  /*0fb0*/  @!P3 BRA `(.L_x_1341) ;  /* 0x000000040098b947 */ /* 0x000fea0003800000 */
[----:B------:R-:W-:Y:S01]  /*0fc0*/  LOP3.LUT R28, R4, 0x7ffffff8, RZ, 0xc0, !PT ;  /* 0x7ffffff8041c7812 */ /* 0x000fe200078ec0ff */
[----:B------:R-:W-:Y:S02]  /*0fd0*/  ULEA UR9, UR18, UR6, 0x1 ;  /* 0x0000000612097291 */ /* 0x000fe4000f8e08ff */
[----:B------:R-:W-:Y:S02]  /*0fe0*/  UIMAD UR10, UR18, 0x6, UR6 ;  /* 0x00000006120a78a4 */ /* 0x000fe4000f8e0206 */
[----:B------:R-:W-:Y:S02]  /*0ff0*/  UIMAD UR11, UR18, 0x5, UR6 ;  /* 0x00000005120b78a4 */ /* 0x000fe4000f8e0206 */
[----:B------:R-:W-:Y:S02]  /*1000*/  ULEA UR12, UR18, UR6, 0x2 ;  /* 0x00000006120c7291 */ /* 0x000fe4000f8e10ff */
[----:B------:R-:W-:Y:S02]  /*1010*/  UIMAD UR19, UR18, 0x7, UR6 ;  /* 0x00000007121378a4 */ /* 0x000fe4000f8e0206 */
[----:B------:R-:W-:-:S02]  /*1020*/  UIMAD UR20, UR18, 0x3, UR6 ;  /* 0x00000003121478a4 */ /* 0x000fc4000f8e0206 */
[----:B------:R-:W-:Y:S02]  /*1030*/  UIADD3 UR21, UPT, UPT, UR6, UR18, URZ ;  /* 0x0000001206157290 */ /* 0x000fe4000fffe0ff */
[----:B------:R-:W-:Y:S01]  /*1040*/  UIADD3 UR22, UPT, UPT, -UR13, URZ, URZ ;  /* 0x000000ff0d167290 */ /* 0x000fe2000fffe1ff */
[----:B------:R-:W-:Y:S01]  /*1050*/  UMOV UR5, URZ ;  /* 0x000000ff00057c82 */ /* 0x000fe20008000000 */
[----:B------:R-:W-:-:S10]  /*1060*/  UMOV UR8, UR6 ;  /* 0x0000000600087c82 */ /* 0x000fd40008000000 */
.L_x_1342:
[----:B------:R-:W-:Y:S01]  /*1070*/  UIADD3 UR23, UPT, UPT, UR5, 0x1, URZ ;  /* 0x0000000105177890 */ /* 0x000fe2000fffe0ff */
[----:B------:R-:W-:-:S05]  /*1080*/  ISETP.EQ.OR P2, PT, RZ, UR22, P1 ;  /* 0x00000016ff007c0c */ /* 0x000fca0008f42670 */
[----:B---3--:R-:W-:-:S05]  /*1090*/  IMAD.U32 R8, RZ, RZ, UR23 ;  /* 0x00000017ff087e24 */ /* 0x008fca000f8e00ff */
[----:B------:R-:W-:-:S03]  /*10a0*/  ISETP.EQ.OR P3, PT, R8, UR13, P1 ;  /* 0x0000000d08007c0c */ /* 0x000fc60008f62670 */
[----:B------:R-:W-:Y:S01]  /*10b0*/  VOTEU.ALL UP0, P2 ;  /* 0x0000000000ff7886 */ /* 0x000fe20001000000 */
[----:B------:R-:W-:-:S04]  /*10c0*/  UIADD3 UR23, UPT, UPT, UR5, 0x2, URZ ;  /* 0x0000000205177890 */ /* 0x000fc8000fffe0ff */
[----:B------:R-:W-:Y:S02]  /*10d0*/  @!UP0 UIMAD.WIDE.U32 UR24, UR8, 0x8, UR16 ;  /* 0x00000008081888a5 */ /* 0x000fe4000f8e0010 */
[----:B------:R-:W-:-:S03]  /*10e0*/  IMAD.U32 R10, RZ, RZ, UR23 ;  /* 0x00000017ff0a7e24 */ /* 0x000fc6000f8e00ff */
[----:B------:R-:W-:Y:S01]  /*10f0*/  VOTEU.ALL UP0, P3 ;  /* 0x0000000000ff7886 */ /* 0x000fe20001800000 */
[----:B------:R-:W-:Y:S02]  /*1100*/  MOV R8, UR24 ;  /* 0x0000001800087c02 */ /* 0x000fe40008000f00 */
[----:B------:R-:W-:Y:S02]  /*1110*/  MOV R9, UR25 ;  /* 0x0000001900097c02 */ /* 0x000fe40008000f00 */
[----:B------:R-:W-:Y:S01]  /*1120*/  @!UP0 UIMAD.WIDE.U32 UR24, UR21, 0x8, UR16 ;  /* 0x00000008151888a5 */ /* 0x000fe2000f8e0010 */
[----:B------:R-:W-:Y:S01]  /*1130*/  ISETP.EQ.OR P6, PT, R10, UR13, P1 ;  /* 0x0000000d0a007c0c */ /* 0x000fe20008fc2670 */
[----:B------:R-:W-:Y:S02]  /*1140*/  UIADD3 UR23, UPT, UPT, UR5, 0x3, URZ ;  /* 0x0000000305177890 */ /* 0x000fe4000fffe0ff */
[----:B------:R-:W0:Y:S02]  /*1150*/  @!P2 LDG.E.64 R8, desc[UR14][R8.64] ;  /* 0x0000000e0808a981 */ /* 0x000e24000c1e1b00 */
[----:B------:R-:W-:-:S02]  /*1160*/  MOV R12, UR24 ;  /* 0x00000018000c7c02 */ /* 0x000fc40008000f00 */
[----:B--2---:R-:W-:Y:S02]  /*1170*/  MOV R13, UR25 ;  /* 0x00000019000d7c02 */ /* 0x004fe40008000f00 */
[----:B------:R-:W-:-:S04]  /*1180*/  MOV R10, UR23 ;  /* 0x00000017000a7c02 */ /* 0x000fc80008000f00 */
[----:B------:R-:W2:Y:S01]  /*1190*/  @!P3 LDG.E.64 R12, desc[UR14][R12.64] ;  /* 0x0000000e0c0cb981 */ /* 0x000ea2000c1e1b00 */
[----:B------:R-:W-:Y:S01]  /*11a0*/  VOTEU.ALL UP0, P6 ;  /* 0x0000000000ff7886 */ /* 0x000fe20003000000 */
[----:B------:R-:W-:Y:S01]  /*11b0*/  ISETP.EQ.OR P5, PT, R10, UR13, P1 ;  /* 0x0000000d0a007c0c */ /* 0x000fe20008fa2670 */
[----:B------:R-:W-:-:S03]  /*11c0*/  UIADD3 UR26, UPT, UPT, UR5, 0x4, URZ ;  /* 0x00000004051a7890 */ /* 0x000fc6000fffe0ff */
[----:B------:R-:W-:-:S03]  /*11d0*/  @!UP0 UIMAD.WIDE.U32 UR24, UR9, 0x8, UR16 ;  /* 0x00000008091888a5 */ /* 0x000fc6000f8e0010 */
[----:B------:R-:W-:-:S03]  /*11e0*/  MOV R11, UR26 ;  /* 0x0000001a000b7c02 */ /* 0x000fc60008000f00 */
[----:B-1----:R-:W-:Y:S02]  /*11f0*/  MOV R14, UR24 ;  /* 0x00000018000e7c02 */ /* 0x002fe40008000f00 */
[----:B------:R-:W-:Y:S01]  /*1200*/  MOV R15, UR25 ;  /* 0x00000019000f7c02 */ /* 0x000fe20008000f00 */
[----:B------:R-:W-:Y:S01]  /*1210*/  VOTEU.ALL UP0, P5 ;  /* 0x0000000000ff7886 */ /* 0x000fe20002800000 */
[----:B------:R-:W-:-:S04]  /*1220*/  ISETP.EQ.OR P4, PT, R11, UR13, P1 ;  /* 0x0000000d0b007c0c */ /* 0x000fc80008f82670 */
[----:B------:R-:W3:Y:S01]  /*1230*/  @!P6 LDG.E.64 R14, desc[UR14][R14.64] ;  /* 0x0000000e0e0ee981 */ /* 0x000ee2000c1e1b00 */
[----:B------:R-:W-:-:S06]  /*1240*/  @!UP0 UIMAD.WIDE.U32 UR24, UR20, 0x8, UR16 ;  /* 0x00000008141888a5 */ /* 0x000fcc000f8e0010 */
[----:B------:R-:W-:Y:S01]  /*1250*/  IMAD.U32 R10, RZ, RZ, UR24 ;  /* 0x00000018ff0a7e24 */ /* 0x000fe2000f8e00ff */
[----:B------:R-:W-:Y:S01]  /*1260*/  MOV R11, UR25 ;  /* 0x00000019000b7c02 */ /* 0x000fe20008000f00 */
[----:B------:R-:W-:Y:S01]  /*1270*/  UIADD3 UR23, UPT, UPT, UR5, 0x5, URZ ;  /* 0x0000000505177890 */ /* 0x000fe2000fffe0ff */
[----:B------:R-:W-:-:S04]  /*1280*/  VOTEU.ALL UP1, P4 ;  /* 0x0000000000ff7886 */ /* 0x000fc80002020000 */
[----:B------:R-:W4:Y:S01]  /*1290*/  @!P5 LDG.E.64 R10, desc[UR14][R10.64] ;  /* 0x0000000e0a0ad981 */ /* 0x000f22000c1e1b00 */
[----:B------:R-:W-:Y:S02]  /*12a0*/  UIADD3 UR24, UPT, UPT, UR5, 0x7, URZ ;  /* 0x0000000705187890 */ /* 0x000fe4000fffe0ff */
[----:B------:R-:W-:Y:S01]  /*12b0*/  @!UP1 UIMAD.WIDE.U32 UR26, UR12, 0x8, UR16 ;  /* 0x000000080c1a98a5 */ /* 0x000fe2000f8e0010 */
[----:B0-----:R-:W-:Y:S01]  /*12c0*/  @!P2 FADD.FTZ R18, R18, R8 ;  /* 0x000000081212a221 */ /* 0x001fe20000010000 */
[----:B------:R-:W-:-:S03]  /*12d0*/  @!P2 FADD.FTZ R19, R19, R9 ;  /* 0x000000091313a221 */ /* 0x000fc60000010000 */
[----:B--2---:R-:W-:Y:S01]  /*12e0*/  @!P3 FADD.FTZ R18, R18, R12 ;  /* 0x0000000c1212b221 */ /* 0x004fe20000010000 */
[----:B------:R-:W-:Y:S01]  /*12f0*/  MOV R12, UR23 ;  /* 0x00000017000c7c02 */ /* 0x000fe20008000f00 */
[----:B------:R-:W-:Y:S01]  /*1300*/  UIADD3 UR23, UPT, UPT, UR5, 0x6, URZ ;  /* 0x0000000605177890 */ /* 0x000fe2000fffe0ff */
[----:B------:R-:W-:Y:S02]  /*1310*/  @!P3 FADD.FTZ R19, R19, R13 ;  /* 0x0000000d1313b221 */ /* 0x000fe40000010000 */
[----:B------:R-:W-:-:S03]  /*1320*/  ISETP.EQ.OR P3, PT, R12, UR13, P1 ;  /* 0x0000000d0c007c0c */ /* 0x000fc60008f62670 */
[----:B------:R-:W-:-:S05]  /*1330*/  IMAD.U32 R12, RZ, RZ, UR23 ;  /* 0x00000017ff0c7e24 */ /* 0x000fca000f8e00ff */
[----:B------:R-:W-:Y:S02]  /*1340*/  ISETP.EQ.OR P2, PT, R12, UR13, P1 ;  /* 0x0000000d0c007c0c */ /* 0x000fe40008f42670 */
[----:B------:R-:W-:-:S03]  /*1350*/  MOV R12, UR24 ;  /* 0x00000018000c7c02 */ /* 0x000fc60008000f00 */
[----:B------:R-:W-:Y:S01]  /*1360*/  VOTEU.ALL UP0, P3 ;  /* 0x0000000000ff7886 */ /* 0x000fe20001800000 */
[----:B---3--:R-:W-:Y:S01]  /*1370*/  @!P6 FADD.FTZ R18, R18, R14 ;  /* 0x0000000e1212e221 */ /* 0x008fe20000010000 */
[----:B------:R-:W-:Y:S01]  /*1380*/  @!P6 FADD.FTZ R19, R19, R15 ;  /* 0x0000000f1313e221 */ /* 0x000fe20000010000 */
[----:B------:R-:W-:Y:S02]  /*1390*/  ISETP.EQ.OR P6, PT, R12, UR13, P1 ;  /* 0x0000000d0c007c0c */ /* 0x000fe40008fc2670 */
[----:B------:R-:W-:Y:S01]  /*13a0*/  @!UP0 UIMAD.WIDE.U32 UR24, UR11, 0x8, UR16 ;  /* 0x000000080b1888a5 */ /* 0x000fe2000f8e0010 */
[----:B------:R-:W-:Y:S02]  /*13b0*/  MOV R8, UR26 ;  /* 0x0000001a00087c02 */ /* 0x000fe40008000f00 */
[----:B------:R-:W-:Y:S01]  /*13c0*/  MOV R9, UR27 ;  /* 0x0000001b00097c02 */ /* 0x000fe20008000f00 */
[----:B------:R-:W-:Y:S02]  /*13d0*/  VOTEU.ALL UP0, P2 ;  /* 0x0000000000ff7886 */ /* 0x000fe40001000000 */
[----:B------:R-:W-:-:S02]  /*13e0*/  MOV R12, UR24 ;  /* 0x00000018000c7c02 */ /* 0x000fc40008000f00 */
[----:B------:R-:W-:Y:S01]  /*13f0*/  MOV R13, UR25 ;  /* 0x00000019000d7c02 */ /* 0x000fe20008000f00 */
[----:B------:R-:W2:Y:S01]  /*1400*/  @!P4 LDG.E.64 R8, desc[UR14][R8.64] ;  /* 0x0000000e0808c981 */ /* 0x000ea2000c1e1b00 */
[----:B------:R-:W-:Y:S01]  /*1410*/  @!UP0 UIMAD.WIDE.U32 UR24, UR10, 0x8, UR16 ;  /* 0x000000080a1888a5 */ /* 0x000fe2000f8e0010 */
[----:B------:R-:W-:-:S03]  /*1420*/  VOTEU.ALL UP0, P6 ;  /* 0x0000000000ff7886 */ /* 0x000fc60003000000 */
[----:B------:R-:W3:Y:S01]  /*1430*/  @!P3 LDG.E.64 R12, desc[UR14][R12.64] ;  /* 0x0000000e0c0cb981 */ /* 0x000ee2000c1e1b00 */
[----:B----4-:R-:W-:Y:S01]  /*1440*/  @!P5 FADD.FTZ R18, R18, R10 ;  /* 0x0000000a1212d221 */ /* 0x010fe20000010000 */
[----:B------:R-:W-:Y:S01]  /*1450*/  @!P5 FADD.FTZ R19, R19, R11 ;  /* 0x0000000b1313d221 */ /* 0x000fe20000010000 */
[----:B------:R-:W-:Y:S01]  /*1460*/  MOV R10, UR24 ;  /* 0x00000018000a7c02 */ /* 0x000fe20008000f00 */
[----:B------:R-:W-:Y:S01]  /*1470*/  IMAD.U32 R11, RZ, RZ, UR25 ;  /* 0x00000019ff0b7e24 */ /* 0x000fe2000f8e00ff */
[----:B------:R-:W-:-:S05]  /*1480*/  @!UP0 UIMAD.WIDE.U32 UR24, UR19, 0x8, UR16 ;  /* 0x00000008131888a5 */ /* 0x000fca000f8e0010 */
[----:B------:R-:W4:Y:S01]  /*1490*/  @!P2 LDG.E.64 R10, desc[UR14][R10.64] ;  /* 0x0000000e0a0aa981 */ /* 0x000f22000c1e1b00 */
[----:B------:R-:W-:Y:S02]  /*14a0*/  MOV R14, UR24 ;  /* 0x00000018000e7c02 */ /* 0x000fe40008000f00 */
[----:B------:R-:W-:-:S06]  /*14b0*/  MOV R15, UR25 ;  /* 0x00000019000f7c02 */ /* 0x000fcc0008000f00 */
[----:B------:R-:W5:Y:S01]  /*14c0*/  @!P6 LDG.E.64 R14, desc[UR14][R14.64] ;  /* 0x0000000e0e0ee981 */ /* 0x000f62000c1e1b00 */
[----:B------:R-:W-:Y:S02]  /*14d0*/  UIADD3 UR5, UPT, UPT, UR5, 0x8, URZ ;  /* 0x0000000805057890 */ /* 0x000fe4000fffe0ff */
[----:B------:R-:W-:Y:S02]  /*14e0*/  UIADD3 UR22, UPT, UPT, UR22, 0x8, URZ ;  /* 0x0000000816167890 */ /* 0x000fe4000fffe0ff */
[----:B------:R-:W-:Y:S02]  /*14f0*/  ULEA UR8, UR18, UR8, 0x3 ;  /* 0x0000000812087291 */ /* 0x000fe4000f8e18ff */
[----:B------:R-:W-:Y:S02]  /*1500*/  ULEA UR21, UR18, UR21, 0x3 ;  /* 0x0000001512157291 */ /* 0x000fe4000f8e18ff */
[----:B------:R-:W-:Y:S02]  /*1510*/  ULEA UR9, UR18, UR9, 0x3 ;  /* 0x0000000912097291 */ /* 0x000fe4000f8e18ff */
[----:B------:R-:W-:-:S02]  /*1520*/  ULEA UR20, UR18, UR20, 0x3 ;  /* 0x0000001412147291 */ /* 0x000fc4000f8e18ff */
[----:B------:R-:W-:Y:S02]  /*1530*/  ULEA UR12, UR18, UR12, 0x3 ;  /* 0x0000000c120c7291 */ /* 0x000fe4000f8e18ff */
[----:B------:R-:W-:Y:S02]  /*1540*/  ULEA UR11, UR18, UR11, 0x3 ;  /* 0x0000000b120b7291 */ /* 0x000fe4000f8e18ff */
[----:B------:R-:W-:Y:S02]  /*1550*/  ULEA UR10, UR18, UR10, 0x3 ;  /* 0x0000000a120a7291 */ /* 0x000fe4000f8e18ff */
[----:B------:R-:W-:Y:S01]  /*1560*/  ULEA UR19, UR18, UR19, 0x3 ;  /* 0x0000001312137291 */ /* 0x000fe2000f8e18ff */
[----:B--2---:R-:W-:Y:S01]  /*1570*/  @!P4 FADD.FTZ R18, R18, R8 ;  /* 0x000000081212c221 */ /* 0x004fe20000010000 */
[----:B------:R-:W-:-:S03]  /*1580*/  @!P4 FADD.FTZ R19, R19, R9 ;  /* 0x000000091313c221 */ /* 0x000fc60000010000 */
[----:B---3--:R-:W-:Y:S01]  /*1590*/  @!P3 FADD.FTZ R18, R18, R12 ;  /* 0x0000000c1212b221 */ /* 0x008fe20000010000 */
[----:B------:R-:W-:Y:S01]  /*15a0*/  @!P3 FADD.FTZ R19, R19, R13 ;  /* 0x0000000d1313b221 */ /* 0x000fe20000010000 */
[----:B------:R-:W-:Y:S02]  /*15b0*/  ISETP.NE.AND P3, PT, R28, UR5, PT ;  /* 0x000000051c007c0c */ /* 0x000fe4000bf65270 */
[----:B----4-:R-:W-:Y:S01]  /*15c0*/  @!P2 FADD.FTZ R18, R18, R10 ;  /* 0x0000000a1212a221 */ /* 0x010fe20000010000 */
[----:B------:R-:W-:-:S03]  /*15d0*/  @!P2 FADD.FTZ R19, R19, R11 ;  /* 0x0000000b1313a221 */ /* 0x000fc60000010000 */
[----:B-----5:R-:W-:Y:S01]  /*15e0*/  @!P6 FADD.FTZ R18, R18, R14 ;  /* 0x0000000e1212e221 */ /* 0x020fe20000010000 */
[----:B------:R-:W-:-:S06]  /*15f0*/  @!P6 FADD.FTZ R19, R19, R15 ;  /* 0x0000000f1313e221 */ /* 0x000fcc0000010000 */
[----:B------:R-:W-:Y:S05]  /*1600*/  @P3 BRA `(.L_x_1342) ;  /* 0xfffffff800983947 */ /* 0x000fea000383ffff */
[----:B------:R-:W-:-:S15]  /*1610*/  R2UR UR5, R28 ;  /* 0x000000001c0572ca */ /* 0x000fde00000e0000 */
.L_x_1341:
[----:B---3--:R-:W-:-:S13]  /*1620*/  LOP3.LUT P1, R8, R4, 0x7, RZ, 0xc0, !PT ;  /* 0x0000000704087812 */ /* 0x008fda000782c0ff */
[----:B------:R-:W-:Y:S05]  /*1630*/  @!P1 BRA `(.L_x_1338) ;  /* 0x0000000400889947 */ /* 0x000fea0003800000 */
[----:B------:R-:W-:-:S04]  /*1640*/  IADD3 R8, PT, PT, R8, -0x1, RZ ;  /* 0xffffffff08087810 */ /* 0x000fc80007ffe0ff */
[----:B------:R-:W-:-:S13]  /*1650*/  ISETP.GE.U32.AND P1, PT, R8, 0x3, PT ;  /* 0x000000030800780c */ /* 0x000fda0003f26070 */
[----:B------:R-:W-:Y:S05]  /*1660*/  @!P1 BRA `(.L_x_1343) ;  /* 0x0000000000c89947 */ /* 0x000fea0003800000 */
[----:B------:R-:W-:Y:S01]  /*1670*/  MOV R8, UR5 ;  /* 0x0000000500087c02 */ /* 0x000fe20008000f00 */
[----:B------:R-:W-:Y:S02]  /*1680*/  UIADD3 UR10, UPT, UPT, UR5, 0x1, URZ ;  /* 0x00000001050a7890 */ /* 0x000fe4000fffe0ff */
[----:B------:R-:W-:Y:S01]  /*1690*/  UIADD3 UR11, UPT, UPT, UR5, 0x2, URZ ;  /* 0x00000002050b7890 */ /* 0x000fe2000fffe0ff */
[----:B------:R-:W-:Y:S01]  /*16a0*/  ISETP.NE.AND P1, PT, R8, UR13, PT ;  /* 0x0000000d08007c0c */ /* 0x000fe2000bf25270 */
[----:B------:R-:W-:Y:S02]  /*16b0*/  UISETP.NE.AND UP0, UPT, UR10, UR13, UPT ;  /* 0x0000000d0a00728c */ /* 0x000fe4000bf05270 */
[----:B------:R-:W-:Y:S01]  /*16c0*/  UIADD3 UR12, UPT, UPT, UR5, 0x3, URZ ;  /* 0x00000003050c7890 */ /* 0x000fe2000fffe0ff */
[----:B------:R-:W-:Y:S01]  /*16d0*/  ISETP.NE.OR P1, PT, R16, RZ, !P1 ;  /* 0x000000ff1000720c */ /* 0x000fe20004f25670 */
[----:B------:R-:W-:Y:S02]  /*16e0*/  UISETP.NE.AND UP1, UPT, UR11, UR13, UPT ;  /* 0x0000000d0b00728c */ /* 0x000fe4000bf25270 */
[----:B------:R-:W-:Y:S01]  /*16f0*/  PLOP3.LUT P2, PT, PT, PT, UP0, 0x80, 0x8 ;  /* 0x000000000008781c */ /* 0x000fe20003f4f008 */
[----:B------:R-:W-:-:S03]  /*1700*/  UISETP.NE.AND UP0, UPT, UR12, UR13, UPT ;  /* 0x0000000d0c00728c */ /* 0x000fc6000bf05270 */
[C---:B------:R-:W-:Y:S02]  /*1710*/  ISETP.NE.OR P2, PT, R16.reuse, RZ, !P2 ;  /* 0x000000ff1000720c */ /* 0x040fe40005745670 */
[----:B------:R-:W-:Y:S02]  /*1720*/  PLOP3.LUT P3, PT, PT, PT, UP1, 0x80, 0x8 ;  /* 0x000000000008781c */ /* 0x000fe40003f6f018 */
[----:B------:R-:W-:Y:S02]  /*1730*/  PLOP3.LUT P4, PT, PT, PT, UP0, 0x80, 0x8 ;  /* 0x000000000008781c */ /* 0x000fe40003f8f008 */
[----:B------:R-:W-:Y:S01]  /*1740*/  VOTEU.ALL UP1, P1 ;  /* 0x0000000000ff7886 */ /* 0x000fe20000820000 */
[C---:B------:R-:W-:Y:S02]  /*1750*/  ISETP.NE.OR P3, PT, R16.reuse, RZ, !P3 ;  /* 0x000000ff1000720c */ /* 0x040fe40005f65670 */
[----:B------:R-:W-:Y:S02]  /*1760*/  ISETP.NE.OR P4, PT, R16, RZ, !P4 ;  /* 0x000000ff1000720c */ /* 0x000fe40006785670 */
[----:B------:R-:W-:-:S02]  /*1770*/  @!UP1 UIMAD UR8, UR5, UR18, UR6 ;  /* 0x00000012050892a4 */ /* 0x000fc4000f8e0206 */
[----:B------:R-:W-:Y:S02]  /*1780*/  VOTEU.ALL UP0, P2 ;  /* 0x0000000000ff7886 */ /* 0x000fe40001000000 */
[----:B------:R-:W-:-:S03]  /*1790*/  @!UP1 UIMAD.WIDE.U32 UR8, UR8, 0x8, UR16 ;  /* 0x00000008080898a5 */ /* 0x000fc6000f8e0010 */
[----:B------:R-:W-:Y:S02]  /*17a0*/  @!UP0 UIMAD UR10, UR10, UR18, UR6 ;  /* 0x000000120a0a82a4 */ /* 0x000fe4000f8e0206 */
[----:B------:R-:W-:Y:S01]  /*17b0*/  VOTEU.ALL UP1, P3 ;  /* 0x0000000000ff7886 */ /* 0x000fe20001820000 */
[----:B------:R-:W-:Y:S01]  /*17c0*/  IMAD.U32 R8, RZ, RZ, UR8 ;  /* 0x00000008ff087e24 */ /* 0x000fe2000f8e00ff */
[----:B------:R-:W-:Y:S01]  /*17d0*/  MOV R9, UR9 ;  /* 0x0000000900097c02 */ /* 0x000fe20008000f00 */
[----:B------:R-:W-:Y:S01]  /*17e0*/  VOTEU.ALL UP2, P4 ;  /* 0x0000000000ff7886 */ /* 0x000fe20002040000 */
[----:B------:R-:W-:Y:S02]  /*17f0*/  @!UP0 UIMAD.WIDE.U32 UR8, UR10, 0x8, UR16 ;  /* 0x000000080a0888a5 */ /* 0x000fe4000f8e0010 */
[----:B------:R-:W-:Y:S02]  /*1800*/  @!UP1 UIMAD UR11, UR11, UR18, UR6 ;  /* 0x000000120b0b92a4 */ /* 0x000fe4000f8e0206 */
[----:B------:R-:W0:Y:S01]  /*1810*/  @!P1 LDG.E.64 R8, desc[UR14][R8.64] ;  /* 0x0000000e08089981 */ /* 0x000e22000c1e1b00 */
[----:B------:R-:W-:Y:S01]  /*1820*/  @!UP2 UIMAD UR12, UR12, UR18, UR6 ;  /* 0x000000120c0ca2a4 */ /* 0x000fe2000f8e0206 */
[----:B------:R-:W-:Y:S01]  /*1830*/  MOV R10, UR8 ;  /* 0x00000008000a7c02 */ /* 0x000fe20008000f00 */
[----:B------:R-:W-:Y:S01]  /*1840*/  @!UP1 UIMAD.WIDE.U32 UR10, UR11, 0x8, UR16 ;  /* 0x000000080b0a98a5 */ /* 0x000fe2000f8e0010 */
[----:B------:R-:W-:Y:S01]  /*1850*/  MOV R11, UR9 ;  /* 0x00000009000b7c02 */ /* 0x000fe20008000f00 */
[----:B------:R-:W-:-:S04]  /*1860*/  @!UP2 UIMAD.WIDE.U32 UR8, UR12, 0x8, UR16 ;  /* 0x000000080c08a8a5 */ /* 0x000fc8000f8e0010 */
[----:B------:R-:W-:Y:S01]  /*1870*/  MOV R12, UR10 ;  /* 0x0000000a000c7c02 */ /* 0x000fe20008000f00 */
[----:B--2---:R-:W-:Y:S01]  /*1880*/  IMAD.U32 R13, RZ, RZ, UR11 ;  /* 0x0000000bff0d7e24 */ /* 0x004fe2000f8e00ff */
[----:B------:R-:W2:Y:S01]  /*1890*/  @!P2 LDG.E.64 R10, desc[UR14][R10.64] ;  /* 0x0000000e0a0aa981 */ /* 0x000ea2000c1e1b00 */
[----:B-1----:R-:W-:Y:S02]  /*18a0*/  MOV R14, UR8 ;  /* 0x00000008000e7c02 */ /* 0x002fe40008000f00 */
[----:B------:R-:W-:Y:S02]  /*18b0*/  MOV R15, UR9 ;  /* 0x00000009000f7c02 */ /* 0x000fe40008000f00 */
[----:B------:R-:W3:Y:S04]  /*18c0*/  @!P3 LDG.E.64 R12, desc[UR14][R12.64] ;  /* 0x0000000e0c0cb981 */ /* 0x000ee8000c1e1b00 */
[----:B------:R-:W4:Y:S01]  /*18d0*/  @!P4 LDG.E.64 R14, desc[UR14][R14.64] ;  /* 0x0000000e0e0ec981 */ /* 0x000f22000c1e1b00 */
[----:B0-----:R-:W-:Y:S01]  /*18e0*/  @!P1 FADD.FTZ R18, R18, R8 ;  /* 0x0000000812129221 */ /* 0x001fe20000010000 */
[----:B------:R-:W-:Y:S01]  /*18f0*/  MOV R8, UR5 ;  /* 0x0000000500087c02 */ /* 0x000fe20008000f00 */
[----:B------:R-:W-:-:S03]  /*1900*/  @!P1 FADD.FTZ R19, R19, R9 ;  /* 0x0000000913139221 */ /* 0x000fc60000010000 */
[----:B------:R-:W-:-:S04]  /*1910*/  IADD3 R8, PT, PT, R8, 0x4, RZ ;  /* 0x0000000408087810 */ /* 0x000fc80007ffe0ff */
[----:B------:R-:W-:Y:S01]  /*1920*/  R2UR UR5, R8 ;  /* 0x00000000080572ca */ /* 0x000fe200000e0000 */
[----:B--2---:R-:W-:Y:S01]  /*1930*/  @!P2 FADD.FTZ R18, R18, R10 ;  /* 0x0000000a1212a221 */ /* 0x004fe20000010000 */
[----:B------:R-:W-:-:S03]  /*1940*/  @!P2 FADD.FTZ R19, R19, R11 ;  /* 0x0000000b1313a221 */ /* 0x000fc60000010000 */
[----:B---3--:R-:W-:Y:S01]  /*1950*/  @!P3 FADD.FTZ R18, R18, R12 ;  /* 0x0000000c1212b221 */ /* 0x008fe20000010000 */
[----:B------:R-:W-:-:S03]  /*1960*/  @!P3 FADD.FTZ R19, R19, R13 ;  /* 0x0000000d1313b221 */ /* 0x000fc60000010000 */
[----:B----4-:R-:W-:Y:S01]  /*1970*/  @!P4 FADD.FTZ R18, R18, R14 ;  /* 0x0000000e1212c221 */ /* 0x010fe20000010000 */
[----:B------:R-:W-:-:S07]  /*1980*/  @!P4 FADD.FTZ R19, R19, R15 ;  /* 0x0000000f1313c221 */ /* 0x000fce0000010000 */
.L_x_1343:
[----:B------:R-:W-:-:S13]  /*1990*/  LOP3.LUT P1, R8, R4, 0x3, RZ, 0xc0, !PT ;  /* 0x0000000304087812 */ /* 0x000fda000782c0ff */
        /* <DEDUP_REMOVED lines=17> */
[----:B------:R-:W-:Y:S02]  /*1ab0*/  MOV R9, UR11 ;  /* 0x0000000b00097c02 */ /* 0x000fe40008000f00 */
[----:B------:R-:W-:Y:S02]  /*1ac0*/  MOV R10, UR8 ;  /* 0x00000008000a7c02 */ /* 0x000fe40008000f00 */
[----:B------:R-:W-:Y:S02]  /*1ad0*/  MOV R11, UR9 ;  /* 0x00000009000b7c02 */ /* 0x000fe40008000f00 */
[----:B------:R-:W0:Y:S04]  /*1ae0*/  @!P2 LDG.E.64 R8, desc[UR14][R8.64] ;  /* 0x0000000e0808a981 */ /* 0x000e28000c1e1b00 */
[----:B------:R-:W3:Y:S01]  /*1af0*/  @!P1 LDG.E.64 R10, desc[UR14][R10.64] ;  /* 0x0000000e0a0a9981 */ /* 0x000ee2000c1e1b00 */
[----:B------:R-:W-:-:S05]  /*1b00*/  MOV R12, UR5 ;  /* 0x00000005000c7c02 */ /* 0x000fca0008000f00 */
[----:B------:R-:W-:-:S05]  /*1b10*/  VIADD R12, R12, 0x2 ;  /* 0x000000020c0c7836 */ /* 0x000fca0000000000 */
[----:B------:R-:W-:Y:S01]  /*1b20*/  R2UR UR5, R12 ;  /* 0x000000000c0572ca */ /* 0x000fe200000e0000 */
[----:B0-----:R-:W-:Y:S01]  /*1b30*/  @!P2 FADD.FTZ R18, R18, R8 ;  /* 0x000000081212a221 */ /* 0x001fe20000010000 */
[----:B------:R-:W-:-:S03]  /*1b40*/  @!P2 FADD.FTZ R19, R19, R9 ;  /* 0x000000091313a221 */ /* 0x000fc60000010000 */
[----:B---3--:R-:W-:Y:S01]  /*1b50*/  @!P1 FADD.FTZ R18, R18, R10 ;  /* 0x0000000a12129221 */ /* 0x008fe20000010000 */
[----:B------:R-:W-:-:S09]  /*1b60*/  @!P1 FADD.FTZ R19, R19, R11 ;  /* 0x0000000b13139221 */ /* 0x000fd20000010000 */
.L_x_1344:
        /* <DEDUP_REMOVED lines=8> */
[----:B------:R-:W-:-:S05]  /*1bf0*/  HFMA2 R9, -RZ, RZ, 0, 4.76837158203125e-07 ;  /* 0x00000008ff097431 */ /* 0x000fca00000001ff */
[----:B------:R-:W-:-:S05]  /*1c00*/  MOV R8, UR8 ;  /* 0x0000000800087c02 */ /* 0x000fca0008000f00 */
[----:B------:R-:W-:-:S06]  /*1c10*/  IMAD.WIDE.U32 R8, R8, R9, UR16 ;  /* 0x0000001008087e25 */ /* 0x000fcc000f8e0009 */
[----:B------:R-:W0:Y:S02]  /*1c20*/  LDG.E.64 R8, desc[UR14][R8.64] ;  /* 0x0000000e08087981 */ /* 0x000e24000c1e1b00 */
[----:B0-----:R-:W-:Y:S01]  /*1c30*/  FADD.FTZ R18, R18, R8 ;  /* 0x0000000812127221 */ /* 0x001fe20000010000 */
[----:B------:R-:W-:-:S07]  /*1c40*/  FADD.FTZ R19, R19, R9 ;  /* 0x0000000913137221 */ /* 0x000fce0000010000 */
.L_x_1345:
[----:B------:R-:W-:Y:S05]  /*1c50*/  BSYNC.RECONVERGENT B0 ;  /* 0x0000000000007941 */ /* 0x000fea0003800200 */
.L_x_1338:
[----:B------:R-:W4:Y:S01]  /*1c60*/  S2UR UR8, SR_CgaCtaId ;  /* 0x00000000000879c3 */ /* 0x000f220000008800 */
[----:B------:R-:W1:Y:S01]  /*1c70*/  LDCU UR9, c[0x0][0x414] ;  /* 0x00008280ff0977ac */ /* 0x000e620008000800 */
[----:B------:R-:W-:Y:S02]  /*1c80*/  ISETP.NE.AND P1, PT, R16, RZ, PT ;  /* 0x000000ff1000720c */ /* 0x000fe40003f25270 */
[----:B------:R-:W-:Y:S01]  /*1c90*/  MOV R15, UR7 ;  /* 0x00000007000f7c02 */ /* 0x000fe20008000f00 */
[----:B------:R-:W-:Y:S01]  /*1ca0*/  UMOV UR5, 0x400 ;  /* 0x0000040000057882 */ /* 0x000fe20000000000 */
[----:B------:R-:W-:Y:S02]  /*1cb0*/  LOP3.LUT R28, R20, 0xffff, RZ, 0xc0, !PT ;  /* 0x0000ffff141c7812 */ /* 0x000fe400078ec0ff */
[----:B--2---:R-:W2:Y:S02]  /*1cc0*/  @P0 LDC.64 R12, c[0x0][0x388] ;  /* 0x0000e200ff0c0b82 */ /* 0x004ea40000000a00 */
[----:B------:R-:W-:-:S06]  /*1cd0*/  IADD3 R23, PT, PT, R23, R28, RZ ;  /* 0x0000001c17177210 */ /* 0x000fcc0007ffe0ff */
[----:B------:R-:W0:Y:S01]  /*1ce0*/  LDC.64 R10, c[0x0][0x398] ;  /* 0x0000e600ff0a7b82 */ /* 0x000e220000000a00 */
[----:B-1----:R-:W-:Y:S01]  /*1cf0*/  @P0 FMUL.FTZ R14, R18, UR9 ;  /* 0x00000009120e0c20 */ /* 0x002fe20008410000 */
[----:B----4-:R-:W-:-:S06]  /*1d00*/  ULEA UR5, UR8, UR5, 0x18 ;  /* 0x0000000508057291 */ /* 0x010fcc000f8ec0ff */
[----:B---3--:R-:W1:Y:S01]  /*1d10*/  LDC.64 R8, c[0x0][0x3a0] ;  /* 0x0000e800ff087b82 */ /* 0x008e620000000a00 */
[----:B--2---:R-:W-:-:S04]  /*1d20*/  @P0 IMAD.WIDE R12, R15, 0x8, R12 ;  /* 0x000000080f0c0825 */ /* 0x004fc800078e020c */
[----:B------:R-:W-:Y:S01]  /*1d30*/  @P0 FMUL.FTZ R15, R19, UR9 ;  /* 0x00000009130f0c20 */ /* 0x000fe20008410000 */
[----:B------:R1:W-:Y:S04]  /*1d40*/  @!P1 STS.64 [UR5+0xc0], R18 ;  /* 0x0000c012ff009988 */ /* 0x0003e80008000a05 */
[----:B------:R-:W-:Y:S01]  /*1d50*/  @P0 STG.E.64 desc[UR14][R12.64], R14 ;  /* 0x0000000e0c000986 */ /* 0x000fe2000c101b0e */
[C---:B0-----:R-:W-:Y:S01]  /*1d60*/  IMAD.WIDE R10, R23.reuse, 0x4, R10 ;  /* 0x00000004170a7825 */ /* 0x041fe200078e020a */
[----:B------:R-:W-:Y:S03]  /*1d70*/  BAR.SYNC.DEFER_BLOCKING 0x0 ;  /* 0x0000000000007b1d */ /* 0x000fe60000010000 */
[----:B-1----:R-:W-:-:S03]  /*1d80*/  IMAD.WIDE R18, R23, 0x4, R8 ;  /* 0x0000000417127825 */ /* 0x002fc600078e0208 */
[----:B------:R-:W0:Y:S01]  /*1d90*/  LDS.64 R12, [UR5+0xc0] ;  /* 0x0000c005ff0c7984 */ /* 0x000e220008000a00 */
[----:B------:R-:W1:Y:S03]  /*1da0*/  LDCU.U8 UR5, c[0x0][0x3fc] ;  /* 0x00007f80ff0577ac */ /* 0x000e660008000000 */
[----:B------:R-:W5:Y:S04]  /*1db0*/  LDG.E.64 R8, desc[UR14][R10.64] ;  /* 0x0000000e0a087981 */ /* 0x000f68000c1e1b00 */
[----:B------:R2:W5:Y:S01]  /*1dc0*/  LDG.E.64 R10, desc[UR14][R18.64] ;  /* 0x0000000e120a7981 */ /* 0x000562000c1e1b00 */
[----:B------:R-:W-:Y:S01]  /*1dd0*/  BSSY.RECONVERGENT B0, `(.L_x_1346) ;  /* 0x0000079000007945 */ /* 0x000fe20003800200 */
[----:B-1----:R-:W-:Y:S01]  /*1de0*/  UISETP.NE.AND UP0, UPT, UR5, URZ, UPT ;  /* 0x000000ff0500728c */ /* 0x002fe2000bf05270 */
[----:B0-----:R-:W-:-:S04]  /*1df0*/  FMUL.FTZ R23, R12, UR9 ;  /* 0x000000090c177c20 */ /* 0x001fc80008410000 */
[----:B------:R-:W-:-:S04]  /*1e00*/  FMUL.FTZ R29, R23, R23 ;  /* 0x00000017171d7220 */ /* 0x000fc80000410000 */
[----:B------:R-:W-:-:S05]  /*1e10*/  FFMA.FTZ R29, R13, UR9, -R29 ;  /* 0x000000090d1d7c23 */ /* 0x000fca000801081d */
[----:B------:R-:W-:-:S13]  /*1e20*/  FSETP.GTU.FTZ.AND P1, PT, R29, RZ, PT ;  /* 0x000000ff1d00720b */ /* 0x000fda0003f3c000 */
[----:B--2---:R-:W0:Y:S02]  /*1e30*/  @P1 LDC R18, c[0x0][0x3a8] ;  /* 0x0000ea00ff121b82 */ /* 0x004e240000000800 */
[----:B0-----:R-:W-:Y:S01]  /*1e40*/  @P1 FADD.FTZ R12, R29, R18 ;  /* 0x000000121d0c1221 */ /* 0x001fe20000010000 */
[----:B------:R-:W-:-:S06]  /*1e50*/  IMAD.MOV.U32 R29, RZ, RZ, 0x3f800000 ;  /* 0x3f800000ff1d7424 */ /* 0x000fcc00078e00ff */
[----:B------:R0:W1:Y:S01]  /*1e60*/  @P1 MUFU.RSQ R29, R12 ;  /* 0x0000000c001d1308 */ /* 0x0000620000001400 */
[----:B------:R-:W-:Y:S05]  /*1e70*/  BRA.U UP0, `(.L_x_1347) ;  /* 0x0000000100b47547 */ /* 0x000fea000b800000 */
[----:B------:R-:W2:Y:S01]  /*1e80*/  LDCU.64 UR10, c[0x0][0x3e8] ;  /* 0x00007d00ff0a77ac */ /* 0x000ea20008000a00 */
[----:B------:R-:W-:Y:S01]  /*1e90*/  BSSY.RECONVERGENT B1, `(.L_x_1348) ;  /* 0x0000018000017945 */ /* 0x000fe20003800200 */
[----:B--2---:R-:W-:Y:S02]  /*1ea0*/  ISETP.GE.U32.AND P1, PT, R22, UR10, PT ;  /* 0x0000000a16007c0c */ /* 0x004fe4000bf26070 */
[----:B------:R-:W-:Y:S02]  /*1eb0*/  ISETP.GE.U32.AND P2, PT, R21, UR10, PT ;  /* 0x0000000a15007c0c */ /* 0x000fe4000bf46070 */
[----:B------:R-:W-:Y:S02]  /*1ec0*/  ISETP.GE.AND.EX P1, PT, R17, UR11, PT, P1 ;  /* 0x0000000b11007c0c */ /* 0x000fe4000bf26310 */
[----:B------:R-:W-:-:S11]  /*1ed0*/  ISETP.GE.AND.EX P2, PT, R7, UR11, PT, P2 ;  /* 0x0000000b07007c0c */ /* 0x000fd6000bf46320 */
[----:B------:R-:W-:Y:S05]  /*1ee0*/  @P1 BRA `(.L_x_1349) ;  /* 0x0000000000481947 */ /* 0x000fea0003800000 */
[----:B------:R-:W2:Y:S01]  /*1ef0*/  LDCU.64 UR16, c[0x0][0x3e0] ;  /* 0x00007c00ff1077ac */ /* 0x000ea20008000a00 */
[--C-:B------:R-:W-:Y:S01]  /*1f00*/  FADD.FTZ R14, R3, -R23.reuse ;  /* 0x80000017030e7221 */ /* 0x100fe20000010000 */
[----:B0-----:R-:W-:Y:S01]  /*1f10*/  MOV R12, R24 ;  /* 0x00000018000c7202 */ /* 0x001fe20000000f00 */
[----:B------:R-:W-:Y:S01]  /*1f20*/  FADD.FTZ R0, R0, -R23 ;  /* 0x8000001700007221 */ /* 0x000fe20000010000 */
[----:B------:R-:W0:Y:S01]  /*1f30*/  LDCU.64 UR8, c[0x0][0x380] ;  /* 0x00007000ff0877ac */ /* 0x000e220008000a00 */
[----:B------:R-:W-:Y:S01]  /*1f40*/  MOV R13, R27 ;  /* 0x0000001b000d7202 */ /* 0x000fe20000000f00 */
[-C--:B-1----:R-:W-:Y:S01]  /*1f50*/  FMUL.FTZ R15, R14, R29.reuse ;  /* 0x0000001d0e0f7220 */ /* 0x082fe20000410000 */
[----:B------:R-:W-:-:S03]  /*1f60*/  FMUL.FTZ R14, R0, R29 ;  /* 0x0000001d000e7220 */ /* 0x000fc60000410000 */
[----:B-----5:R-:W-:Y:S01]  /*1f70*/  FFMA.FTZ R0, R8, R15, R10 ;  /* 0x0000000f08007223 */ /* 0x020fe2000001000a */
[----:B------:R-:W-:Y:S01]  /*1f80*/  FFMA.FTZ R19, R9, R14, R11 ;  /* 0x0000000e09137223 */ /* 0x000fe2000001000b */
[----:B--2---:R-:W-:Y:S02]  /*1f90*/  IMAD R3, R17, UR16, RZ ;  /* 0x0000001011037c24 */ /* 0x004fe4000f8e02ff */
[----:B------:R-:W-:-:S04]  /*1fa0*/  IMAD.WIDE.U32 R12, R22, UR16, R12 ;  /* 0x00000010160c7c25 */ /* 0x000fc8000f8e000c */
[----:B------:R-:W-:Y:S01]  /*1fb0*/  IMAD R3, R22, UR17, R3 ;  /* 0x0000001116037c24 */ /* 0x000fe2000f8e0203 */
[----:B0-----:R-:W-:-:S04]  /*1fc0*/  LEA R14, P1, R12, UR8, 0x1 ;  /* 0x000000080c0e7c11 */ /* 0x001fc8000f8208ff */
[----:B------:R-:W-:-:S04]  /*1fd0*/  IADD3 R3, PT, PT, R13, R3, RZ ;  /* 0x000000030d037210 */ /* 0x000fc80007ffe0ff */
[----:B------:R-:W-:Y:S02]  /*1fe0*/  LEA.HI.X R15, R12, UR9, R3, 0x1, P1 ;  /* 0x000000090c0f7c11 */ /* 0x000fe400088f0c03 */
[----:B------:R-:W-:-:S05]  /*1ff0*/  F2FP.BF16.F32.PACK_AB R3, R19, R0 ;  /* 0x000000001303723e */ /* 0x000fca00000010ff */
[----:B------:R2:W-:Y:S02]  /*2000*/  STG.E desc[UR14][R14.64], R3 ;  /* 0x000000030e007986 */ /* 0x0005e4000c10190e */
.L_x_1349:
[----:B------:R-:W-:Y:S05]  /*2010*/  BSYNC.RECONVERGENT B1 ;  /* 0x0000000000017941 */ /* 0x000fea0003800200 */
.L_x_1348:
[----:B------:R-:W-:Y:S05]  /*2020*/  @P2 BRA `(.L_x_1350) ;  /* 0x00000004004c2947 */ /* 0x000fea0003800000 */
[----:B------:R-:W0:Y:S01]  /*2030*/  LDCU.64 UR8, c[0x0][0x3e0] ;  /* 0x00007c00ff0877ac */ /* 0x000e220008000a00 */
[----:B------:R-:W-:Y:S01]  /*2040*/  MOV R25, R27 ;  /* 0x0000001b00197202 */ /* 0x000fe20000000f00 */
[--C-:B------:R-:W-:Y:S01]  /*2050*/  FADD.FTZ R0, R5, -R23.reuse ;  /* 0x8000001705007221 */ /* 0x100fe20000010000 */
[----:B------:R-:W-:Y:S01]  /*2060*/  FADD.FTZ R2, R2, -R23 ;  /* 0x8000001702027221 */ /* 0x000fe20000010000 */
[----:B------:R-:W3:Y:S02]  /*2070*/  LDCU.64 UR10, c[0x0][0x380] ;  /* 0x00007000ff0a77ac */ /* 0x000ee40008000a00 */
[-C--:B-12---:R-:W-:Y:S01]  /*2080*/  FMUL.FTZ R3, R0, R29.reuse ;  /* 0x0000001d00037220 */ /* 0x086fe20000410000 */
[----:B------:R-:W-:-:S03]  /*2090*/  FMUL.FTZ R2, R2, R29 ;  /* 0x0000001d02027220 */ /* 0x000fc60000410000 */
[----:B-----5:R-:W-:Y:S01]  /*20a0*/  FFMA.FTZ R5, R8, R3, R10 ;  /* 0x0000000308057223 */ /* 0x020fe2000001000a */
[----:B------:R-:W-:-:S05]  /*20b0*/  FFMA.FTZ R0, R9, R2, R11 ;  /* 0x0000000209007223 */ /* 0x000fca000001000b */
[----:B------:R-:W-:Y:S01]  /*20c0*/  F2FP.BF16.F32.PACK_AB R5, R0, R5 ;  /* 0x000000050005723e */ /* 0x000fe200000010ff */
[----:B0-----:R-:W-:Y:S02]  /*20d0*/  IMAD R12, R7, UR8, RZ ;  /* 0x00000008070c7c24 */ /* 0x001fe4000f8e02ff */
[----:B------:R-:W-:-:S04]  /*20e0*/  IMAD.WIDE.U32 R24, R21, UR8, R24 ;  /* 0x0000000815187c25 */ /* 0x000fc8000f8e0018 */
[----:B------:R-:W-:Y:S01]  /*20f0*/  IMAD R13, R21, UR9, R12 ;  /* 0x00000009150d7c24 */ /* 0x000fe2000f8e020c */
[----:B---3--:R-:W-:-:S04]  /*2100*/  LEA R2, P1, R24, UR10, 0x1 ;  /* 0x0000000a18027c11 */ /* 0x008fc8000f8208ff */
[----:B------:R-:W-:-:S04]  /*2110*/  IADD3 R13, PT, PT, R25, R13, RZ ;  /* 0x0000000d190d7210 */ /* 0x000fc80007ffe0ff */
[----:B------:R-:W-:-:S05]  /*2120*/  LEA.HI.X R3, R24, UR11, R13, 0x1, P1 ;  /* 0x0000000b18037c11 */ /* 0x000fca00088f0c0d */
[----:B------:R3:W-:Y:S01]  /*2130*/  STG.E desc[UR14][R2.64], R5 ;  /* 0x0000000502007986 */ /* 0x0007e2000c10190e */
[----:B------:R-:W-:Y:S05]  /*2140*/  BRA `(.L_x_1350) ;  /* 0x0000000400047947 */ /* 0x000fea0003800000 */
.L_x_1347:
[----:B------:R-:W2:Y:S01]  /*2150*/  LDCU.64 UR8, c[0x0][0x3e8] ;  /* 0x00007d00ff0877ac */ /* 0x000ea20008000a00 */
[----:B------:R-:W-:Y:S01]  /*2160*/  BSSY.RECONVERGENT B1, `(.L_x_1351) ;  /* 0x0000022000017945 */ /* 0x000fe20003800200 */
[----:B--2---:R-:W-:Y:S02]  /*2170*/  ISETP.GE.U32.AND P1, PT, R22, UR8, PT ;  /* 0x0000000816007c0c */ /* 0x004fe4000bf26070 */
[----:B------:R-:W-:Y:S02]  /*2180*/  ISETP.GE.U32.AND P2, PT, R21, UR8, PT ;  /* 0x0000000815007c0c */ /* 0x000fe4000bf46070 */
[----:B------:R-:W-:Y:S02]  /*2190*/  ISETP.GE.AND.EX P1, PT, R17, UR9, PT, P1 ;  /* 0x0000000911007c0c */ /* 0x000fe4000bf26310 */
[----:B------:R-:W-:-:S11]  /*21a0*/  ISETP.GE.AND.EX P2, PT, R7, UR9, PT, P2 ;  /* 0x0000000907007c0c */ /* 0x000fd6000bf46320 */
[----:B------:R-:W-:Y:S05]  /*21b0*/  @P1 BRA `(.L_x_1352) ;  /* 0x0000000000701947 */ /* 0x000fea0003800000 */
[--C-:B0-----:R-:W-:Y:S01]  /*21c0*/  FADD.FTZ R12, R3, -R23.reuse ;  /* 0x80000017030c7221 */ /* 0x101fe20000010000 */
[----:B------:R-:W-:Y:S01]  /*21d0*/  FADD.FTZ R0, R0, -R23 ;  /* 0x8000001700007221 */ /* 0x000fe20000010000 */
[----:B------:R-:W0:Y:S01]  /*21e0*/  LDCU.64 UR10, c[0x0][0x3e0] ;  /* 0x00007c00ff0a77ac */ /* 0x000e220008000a00 */
[----:B------:R-:W-:Y:S01]  /*21f0*/  MOV R15, R27 ;  /* 0x0000001b000f7202 */ /* 0x000fe20000000f00 */
[-C--:B-1----:R-:W-:Y:S01]  /*2200*/  FMUL.FTZ R13, R12, R29.reuse ;  /* 0x0000001d0c0d7220 */ /* 0x082fe20000410000 */
[----:B------:R-:W-:Y:S01]  /*2210*/  FMUL.FTZ R0, R0, R29 ;  /* 0x0000001d00007220 */ /* 0x000fe20000410000 */
[----:B------:R-:W1:Y:S02]  /*2220*/  LDCU.64 UR16, c[0x0][0x380] ;  /* 0x00007000ff1077ac */ /* 0x000e640008000a00 */
[----:B-----5:R-:W-:Y:S01]  /*2230*/  FFMA.FTZ R13, R8, R13, R10 ;  /* 0x0000000d080d7223 */ /* 0x020fe2000001000a */
[----:B------:R-:W-:-:S03]  /*2240*/  FFMA.FTZ R3, R9, R0, R11 ;  /* 0x0000000009037223 */ /* 0x000fc6000001000b */
[----:B------:R-:W-:Y:S01]  /*2250*/  FMUL.FTZ R14, R13, -1.4426950216293334961 ;  /* 0xbfb8aa3b0d0e7820 */ /* 0x000fe20000410000 */
[----:B------:R-:W-:-:S05]  /*2260*/  FMUL.FTZ R19, R3, -1.4426950216293334961 ;  /* 0xbfb8aa3b03137820 */ /* 0x000fca0000410000 */
[----:B------:R-:W2:Y:S04]  /*2270*/  MUFU.EX2 R14, R14 ;  /* 0x0000000e000e7308 */ /* 0x000ea80000000800 */
[----:B------:R-:W3:Y:S01]  /*2280*/  MUFU.EX2 R19, R19 ;  /* 0x0000001300137308 */ /* 0x000ee20000000800 */
[----:B--2---:R-:W-:Y:S01]  /*2290*/  FADD.FTZ R18, R14, 1 ;  /* 0x3f8000000e127421 */ /* 0x004fe20000010000 */
[----:B------:R-:W-:-:S03]  /*22a0*/  IMAD.MOV.U32 R14, RZ, RZ, R24 ;  /* 0x000000ffff0e7224 */ /* 0x000fc600078e0018 */
[----:B------:R-:W2:Y:S01]  /*22b0*/  MUFU.RCP R0, R18 ;  /* 0x0000001200007308 */ /* 0x000ea20000001000 */
[----:B---3--:R-:W-:Y:S01]  /*22c0*/  FADD.FTZ R19, R19, 1 ;  /* 0x3f80000013137421 */ /* 0x008fe20000010000 */
[----:B0-----:R-:W-:-:S06]  /*22d0*/  IMAD.WIDE.U32 R14, R22, UR10, R14 ;  /* 0x0000000a160e7c25 */ /* 0x001fcc000f8e000e */
[----:B------:R-:W0:Y:S01]  /*22e0*/  MUFU.RCP R12, R19 ;  /* 0x00000013000c7308 */ /* 0x000e220000001000 */
[----:B--2---:R-:W-:Y:S01]  /*22f0*/  FMUL.FTZ R0, R13, R0 ;  /* 0x000000000d007220 */ /* 0x004fe20000410000 */
[----:B------:R-:W-:-:S04]  /*2300*/  IMAD R13, R17, UR10, RZ ;  /* 0x0000000a110d7c24 */ /* 0x000fc8000f8e02ff */
[----:B------:R-:W-:Y:S02]  /*2310*/  IMAD R13, R22, UR11, R13 ;  /* 0x0000000b160d7c24 */ /* 0x000fe4000f8e020d */
[----:B0-----:R-:W-:Y:S01]  /*2320*/  FMUL.FTZ R3, R3, R12 ;  /* 0x0000000c03037220 */ /* 0x001fe20000410000 */
[C---:B-1----:R-:W-:Y:S02]  /*2330*/  LEA R12, P1, R14.reuse, UR16, 0x1 ;  /* 0x000000100e0c7c11 */ /* 0x042fe4000f8208ff */
[----:B------:R-:W-:Y:S02]  /*2340*/  IADD3 R13, PT, PT, R15, R13, RZ ;  /* 0x0000000d0f0d7210 */ /* 0x000fe40007ffe0ff */
[----:B------:R-:W-:Y:S02]  /*2350*/  F2FP.BF16.F32.PACK_AB R3, R3, R0 ;  /* 0x000000000303723e */ /* 0x000fe400000010ff */
[----:B------:R-:W-:-:S05]  /*2360*/  LEA.HI.X R13, R14, UR17, R13, 0x1, P1 ;  /* 0x000000110e0d7c11 */ /* 0x000fca00088f0c0d */
[----:B------:R2:W-:Y:S02]  /*2370*/  STG.E desc[UR14][R12.64], R3 ;  /* 0x000000030c007986 */ /* 0x0005e4000c10190e */
.L_x_1352:
[----:B------:R-:W-:Y:S05]  /*2380*/  BSYNC.RECONVERGENT B1 ;  /* 0x0000000000017941 */ /* 0x000fea0003800200 */
.L_x_1351:
[----:B------:R-:W-:Y:S05]  /*2390*/  @P2 BRA `(.L_x_1350) ;  /* 0x0000000000702947 */ /* 0x000fea0003800000 */
[--C-:B------:R-:W-:Y:S01]  /*23a0*/  FADD.FTZ R0, R5, -R23.reuse ;  /* 0x8000001705007221 */ /* 0x100fe20000010000 */
[----:B------:R-:W-:Y:S01]  /*23b0*/  FADD.FTZ R2, R2, -R23 ;  /* 0x8000001702027221 */ /* 0x000fe20000010000 */
[----:B------:R-:W3:Y:S02]  /*23c0*/  LDCU.64 UR8, c[0x0][0x3e0] ;  /* 0x00007c00ff0877ac */ /* 0x000ee40008000a00 */
[-C--:B-12---:R-:W-:Y:S01]  /*23d0*/  FMUL.FTZ R3, R0, R29.reuse ;  /* 0x0000001d00037220 */ /* 0x086fe20000410000 */
[----:B------:R-:W-:Y:S01]  /*23e0*/  FMUL.FTZ R2, R2, R29 ;  /* 0x0000001d02027220 */ /* 0x000fe20000410000 */
[----:B------:R-:W1:Y:S02]  /*23f0*/  LDCU.64 UR10, c[0x0][0x380] ;  /* 0x00007000ff0a77ac */ /* 0x000e640008000a00 */
[----:B-----5:R-:W-:Y:S01]  /*2400*/  FFMA.FTZ R8, R8, R3, R10 ;  /* 0x0000000308087223 */ /* 0x020fe2000001000a */
[----:B------:R-:W-:Y:S01]  /*2410*/  FFMA.FTZ R9, R9, R2, R11 ;  /* 0x0000000209097223 */ /* 0x000fe2000001000b */
[----:B------:R-:W-:-:S02]  /*2420*/  MOV R2, R24 ;  /* 0x0000001800027202 */ /* 0x000fc40000000f00 */
[----:B------:R-:W-:Y:S01]  /*2430*/  FMUL.FTZ R0, R8, -1.4426950216293334961 ;  /* 0xbfb8aa3b08007820 */ /* 0x000fe20000410000 */
[----:B------:R-:W-:Y:S01]  /*2440*/  FMUL.FTZ R10, R9, -1.4426950216293334961 ;  /* 0xbfb8aa3b090a7820 */ /* 0x000fe20000410000 */
[----:B------:R-:W-:-:S04]  /*2450*/  MOV R3, R27 ;  /* 0x0000001b00037202 */ /* 0x000fc80000000f00 */
[----:B------:R-:W2:Y:S01]  /*2460*/  MUFU.EX2 R0, R0 ;  /* 0x0000000000007308 */ /* 0x000ea20000000800 */
[----:B---3--:R-:W-:-:S03]  /*2470*/  IMAD R14, R7, UR8, RZ ;  /* 0x00000008070e7c24 */ /* 0x008fc6000f8e02ff */
[----:B------:R-:W3:Y:S01]  /*2480*/  MUFU.EX2 R10, R10 ;  /* 0x0000000a000a7308 */ /* 0x000ee20000000800 */
[----:B------:R-:W-:-:S04]  /*2490*/  IMAD.WIDE.U32 R2, R21, UR8, R2 ;  /* 0x0000000815027c25 */ /* 0x000fc8000f8e0002 */
[----:B------:R-:W-:Y:S02]  /*24a0*/  IMAD R15, R21, UR9, R14 ;  /* 0x00000009150f7c24 */ /* 0x000fe4000f8e020e */
[----:B--2---:R-:W-:-:S03]  /*24b0*/  FADD.FTZ R5, R0, 1 ;  /* 0x3f80000000057421 */ /* 0x004fc60000010000 */
[----:B------:R-:W-:Y:S01]  /*24c0*/  IADD3 R15, PT, PT, R3, R15, RZ ;  /* 0x0000000f030f7210 */ /* 0x000fe20007ffe0ff */
[----:B---3--:R-:W-:Y:S02]  /*24d0*/  FADD.FTZ R11, R10, 1 ;  /* 0x3f8000000a0b7421 */ /* 0x008fe40000010000 */
[----:B------:R-:W2:Y:S08]  /*24e0*/  MUFU.RCP R5, R5 ;  /* 0x0000000500057308 */ /* 0x000eb00000001000 */
[----:B0-----:R-:W0:Y:S01]  /*24f0*/  MUFU.RCP R12, R11 ;  /* 0x0000000b000c7308 */ /* 0x001e220000001000 */
[----:B--2---:R-:W-:Y:S01]  /*2500*/  FMUL.FTZ R0, R8, R5 ;  /* 0x0000000508007220 */ /* 0x004fe20000410000 */
[----:B-1----:R-:W-:Y:S01]  /*2510*/  LEA R8, P1, R2, UR10, 0x1 ;  /* 0x0000000a02087c11 */ /* 0x002fe2000f8208ff */
[----:B0-----:R-:W-:-:S03]  /*2520*/  FMUL.FTZ R13, R9, R12 ;  /* 0x0000000c090d7220 */ /* 0x001fc60000410000 */
[----:B------:R-:W-:Y:S02]  /*2530*/  LEA.HI.X R9, R2, UR11, R15, 0x1, P1 ;  /* 0x0000000b02097c11 */ /* 0x000fe400088f0c0f */
[----:B------:R-:W-:-:S05]  /*2540*/  F2FP.BF16.F32.PACK_AB R13, R13, R0 ;  /* 0x000000000d0d723e */ /* 0x000fca00000010ff */
[----:B------:R4:W-:Y:S02]  /*2550*/  STG.E desc[UR14][R8.64], R13 ;  /* 0x0000000d08007986 */ /* 0x0009e4000c10190e */
.L_x_1350:
[----:B------:R-:W-:Y:S05]  /*2560*/  BSYNC.RECONVERGENT B0 ;  /* 0x0000000000007941 */ /* 0x000fea0003800200 */
.L_x_1346:
[----:B------:R-:W0:Y:S01]  /*2570*/  LDCU UR5, c[0x0][0x3f8] ;  /* 0x00007f00ff0577ac */ /* 0x000e220008000800 */
[----:B------:R-:W0:Y:S01]  /*2580*/  LDCU UR8, c[0x0][0x3c8] ;  /* 0x00007900ff0877ac */ /* 0x000e220008000800 */
[----:B------:R-:W-:Y:S02]  /*2590*/  UIADD3 UR7, UPT, UPT, UR18, UR7, URZ ;  /* 0x0000000712077290 */ /* 0x000fe4000fffe0ff */
[----:B------:R-:W-:Y:S02]  /*25a0*/  UIADD3 UR4, UPT, UPT, UR4, 0x1, URZ ;  /* 0x0000000104047890 */ /* 0x000fe4000fffe0ff */
[----:B0-----:R-:W-:-:S04]  /*25b0*/  UIMAD UR5, UR5, UR8, URZ ;  /* 0x00000008050572a4 */ /* 0x001fc8000f8e02ff */
[----:B------:R-:W-:-:S09]  /*25c0*/  UISETP.GE.AND UP0, UPT, UR7, UR5, UPT ;  /* 0x000000050700728c */ /* 0x000fd2000bf06270 */
[----:B------:R-:W-:Y:S05]  /*25d0*/  BRA.U !UP0, `(.L_x_1353) ;  /* 0xffffffdd08187547 */ /* 0x000fea000b83ffff */
[----:B------:R-:W-:Y:S05]  /*25e0*/  EXIT ;  /* 0x000000000000794d */ /* 0x000fea0003800000 */
.L_x_1354:
        /* <DEDUP_REMOVED lines=9> */
.L_x_2095:


//--------------------- .text._Z35group_norm_nhwc_fwd_one_pass_kernelI11Bf16IOFp32WLi512ELi10ELi640EEv26Group_norm_nhwc_fwd_params --------------------------
	.section	.text._Z35group_norm_nhwc_fwd_one_pass_kernelI11Bf16IOFp32WLi512ELi10ELi640EEv26Group_norm_nhwc_fwd_params,"ax",@progbits
	.align	128
        .global         _Z35group_norm_nhwc_fwd_one_pass_kernelI11Bf16IOFp32WLi512ELi10ELi640EEv26Group_norm_nhwc_fwd_params
        .type           _Z35group_norm_nhwc_fwd_one_pass_kernelI11Bf16IOFp32WLi512ELi10ELi640EEv26Group_norm_nhwc_fwd_params,@function
        .size           _Z35group_norm_nhwc_fwd_one_pass_kernelI11Bf16IOFp32WLi512ELi10ELi640EEv26Group_norm_nhwc_fwd_params,(.L_x_2096 - _Z35group_norm_nhwc_fwd_one_pass_kernelI11Bf16IOFp32WLi512ELi10ELi640EEv26Group_norm_nhwc_fwd_params)
        .other          _Z35group_norm_nhwc_fwd_one_pass_kernelI11Bf16IOFp32WLi512ELi10ELi640EEv26Group_norm_nhwc_fwd_params,@"STO_CUDA_ENTRY STV_DEFAULT"
_Z35group_norm_nhwc_fwd_one_pass_kernelI11Bf16IOFp32WLi512ELi10ELi640EEv26Group_norm_nhwc_fwd_params:
.text._Z35group_norm_nhwc_fwd_one_pass_kernelI11Bf16IOFp32WLi512ELi10ELi640EEv26Group_norm_nhwc_fwd_params:
        /* <DEDUP_REMOVED lines=9> */
[----:B------:R-:W-:Y:S01]  /*0090*/  S2UR UR20, SR_CTAID.X ;  /* 0x00000000001479c3 */ /* 0x000fe20000002500 */
[----:B------:R-:W1:Y:S01]  /*00a0*/  LDCU UR5, c[0x0][0x404] ;  /* 0x00008080ff0577ac */ /* 0x000e620008000800 */
[----:B------:R-:W2:Y:S01]  /*00b0*/  S2R R18, SR_LANEID ;  /* 0x0000000000127919 */ /* 0x000ea20000000000 */
[----:B------:R-:W3:Y:S05]  /*00c0*/  LDCU UR21, c[0x0][0x374] ;  /* 0x00006e80ff1577ac */ /* 0x000eea0008000800 */
[----:B------:R-:W4:Y:S01]  /*00d0*/  S2UR UR4, SR_CgaCtaId ;  /* 0x00000000000479c3 */ /* 0x000f220000008800 */
[----:B------:R-:W5:Y:S01]  /*00e0*/  LDCU.64 UR8, c[0x0][0x388] ;  /* 0x00007100ff0877ac */ /* 0x000f620008000a00 */
[----:B------:R-:W3:Y:S06]  /*00f0*/  LDCU.U8 UR10, c[0x0][0x3fc] ;  /* 0x00007f80ff0a77ac */ /* 0x000eec0008000000 */
[----:B------:R-:W2:Y:S01]  /*0100*/  LDC R17, c[0x0][0x370] ;  /* 0x0000dc00ff117b82 */ /* 0x000ea20000000800 */
[----:B------:R-:W2:Y:S01]  /*0110*/  LDCU.64 UR16, c[0x0][0x358] ;  /* 0x00006b00ff1077ac */ /* 0x000ea20008000a00 */
[----:B-1----:R-:W-:-:S02]  /*0120*/  MOV R2, UR5 ;  /* 0x0000000500027c02 */ /* 0x002fc40008000f00 */
[----:B-----5:R-:W-:Y:S01]  /*0130*/  ISETP.NE.U32.AND P1, PT, RZ, UR8, PT ;  /* 0x00000008ff007c0c */ /* 0x020fe2000bf25070 */
[----:B------:R-:W-:Y:S01]  /*0140*/  UMOV UR8, 0x400 ;  /* 0x0000040000087882 */ /* 0x000fe20000000000 */
[C---:B0-----:R-:W-:Y:S01]  /*0150*/  LOP3.LUT R0, R19.reuse, 0xffff, RZ, 0xc0, !PT ;  /* 0x0000ffff13007812 */ /* 0x041fe200078ec0ff */
[----:B----4-:R-:W-:Y:S01]  /*0160*/  ULEA UR8, UR4, UR8, 0x18 ;  /* 0x0000000804087291 */ /* 0x010fe2000f8ec0ff */
[----:B------:R-:W-:Y:S01]  /*0170*/  SHF.R.U32.HI R21, RZ, 0x2, R19 ;  /* 0x00000002ff157819 */ /* 0x000fe20000011613 */
[----:B---3--:R-:W-:Y:S01]  /*0180*/  UISETP.NE.AND UP0, UPT, UR10, URZ, UPT ;  /* 0x000000ff0a00728c */ /* 0x008fe2000bf05270 */
[----:B------:R-:W-:Y:S01]  /*0190*/  LOP3.LUT P0, RZ, R19, UR20, RZ, 0xfc, !PT ;  /* 0x0000001413ff7c12 */ /* 0x000fe2000f80fcff */
[----:B------:R-:W-:Y:S01]  /*01a0*/  IMAD R0, R0, 0x3334, RZ ;  /* 0x0000333400007824 */ /* 0x000fe200078e02ff */
[----:B------:R-:W-:Y:S01]  /*01b0*/  LOP3.LUT R21, R21, 0xf8, RZ, 0xc0, !PT ;  /* 0x000000f815157812 */ /* 0x000fe200078ec0ff */
[----:B------:R-:W-:Y:S01]  /*01c0*/  UMOV UR4, URZ ;  /* 0x000000ff00047c82 */ /* 0x000fe20008000000 */
[----:B------:R-:W-:Y:S01]  /*01d0*/  ISETP.NE.AND.EX P0, PT, RZ, UR9, !P0, P1 ;  /* 0x00000009ff007c0c */ /* 0x000fe2000c705310 */
[----:B------:R-:W-:Y:S01]  /*01e0*/  UMOV UR9, UR6 ;  /* 0x0000000600097c82 */ /* 0x000fe20008000000 */
[----:B------:R-:W-:-:S04]  /*01f0*/  SHF.R.U32.HI R23, RZ, 0x10, R0 ;  /* 0x00000010ff177819 */ /* 0x000fc80000011600 */
[----:B------:R-:W-:Y:S01]  /*0200*/  PRMT R0, R23, 0x9910, RZ ;  /* 0x0000991017007816 */ /* 0x000fe200000000ff */
[----:B------:R-:W-:-:S04]  /*0210*/  IMAD R23, R2, UR20, R23 ;  /* 0x0000001402177c24 */ /* 0x000fc8000f8e0217 */
[----:B------:R-:W-:Y:S01]  /*0220*/  IMAD R0, R0, 0x5, RZ ;  /* 0x0000000500007824 */ /* 0x000fe200078e02ff */
[----:B------:R-:W-:-:S04]  /*0230*/  IADD3 R20, PT, PT, R23, 0x180, RZ ;  /* 0x0000018017147810 */ /* 0x000fc80007ffe0ff */
[----:B------:R-:W-:-:S04]  /*0240*/  IADD3 R0, PT, PT, RZ, -R0, RZ ;  /* 0x80000000ff007210 */ /* 0x000fc80007ffe0ff */
[----:B------:R-:W-:-:S04]  /*0250*/  PRMT R22, R0, 0x7710, RZ ;  /* 0x0000771000167816 */ /* 0x000fc800000000ff */
[----:B------:R-:W-:-:S04]  /*0260*/  IADD3 R22, PT, PT, R22, R19, RZ ;  /* 0x0000001316167210 */ /* 0x000fc80007ffe0ff */
[----:B--2---:R-:W-:-:S07]  /*0270*/  SHF.L.U32 R22, R22, 0x1, RZ ;  /* 0x0000000116167819 */ /* 0x004fce00000006ff */
.L_x_1382:
[----:B0-----:R-:W0:Y:S01]  /*0280*/  LDCU UR5, c[0x0][0x3f8] ;  /* 0x00007f00ff0577ac */ /* 0x001e220008000800 */
[----:B------:R-:W-:Y:S02]  /*0290*/  IABS R6, UR9 ;  /* 0x0000000900067c13 */ /* 0x000fe40008000000 */
[C---:B------:R-:W-:Y:S01]  /*02a0*/  IADD3 R29, PT, PT, R23.reuse, 0x80, RZ ;  /* 0x00000080171d7810 */ /* 0x040fe20007ffe0ff */
[----:B-1----:R-:W1:Y:S01]  /*02b0*/  LDCU.64 UR14, c[0x0][0x3e8] ;  /* 0x00007d00ff0e77ac */ /* 0x002e620008000a00 */
[----:B------:R-:W-:Y:S02]  /*02c0*/  SHF.R.S32.HI R13, RZ, 0x1f, R23 ;  /* 0x0000001fff0d7819 */ /* 0x000fe40000011417 */
[----:B------:R-:W-:Y:S02]  /*02d0*/  LOP3.LUT R26, R22, 0xffff, RZ, 0xc0, !PT ;  /* 0x0000ffff161a7812 */ /* 0x000fe400078ec0ff */
[----:B------:R-:W-:Y:S01]  /*02e0*/  IADD3 R12, PT, PT, R23, 0x100, RZ ;  /* 0x00000100170c7810 */ /* 0x000fe20007ffe0ff */
[----:B0-----:R-:W-:Y:S01]  /*02f0*/  IMAD.U32 R0, RZ, RZ, UR5 ;  /* 0x00000005ff007e24 */ /* 0x001fe2000f8e00ff */
[----:B-1----:R-:W-:-:S04]  /*0300*/  ISETP.GE.U32.AND P2, PT, R29, UR14, PT ;  /* 0x0000000e1d007c0c */ /* 0x002fc8000bf46070 */
[----:B--23--:R-:W-:Y:S02]  /*0310*/  IABS R5, R0 ;  /* 0x0000000000057213 */ /* 0x00cfe40000000000 */
[----:B------:R-:W-:Y:S02]  /*0320*/  ISETP.GE.U32.AND P4, PT, R20, UR14, PT ;  /* 0x0000000e14007c0c */ /* 0x000fe4000bf86070 */
[----:B------:R-:W0:Y:S08]  /*0330*/  I2F.RP R0, R5 ;  /* 0x0000000500007306 */ /* 0x000e300000209400 */
[----:B0-----:R-:W0:Y:S02]  /*0340*/  MUFU.RCP R0, R0 ;  /* 0x0000000000007308 */ /* 0x001e240000001000 */
[----:B0-----:R-:W-:-:S06]  /*0350*/  IADD3 R2, PT, PT, R0, 0xffffffe, RZ ;  /* 0x0ffffffe00027810 */ /* 0x001fcc0007ffe0ff */
[----:B------:R0:W1:Y:S02]  /*0360*/  F2I.FTZ.U32.TRUNC.NTZ R3, R2 ;  /* 0x0000000200037305 */ /* 0x000064000021f000 */
[----:B0-----:R-:W-:-:S05]  /*0370*/  HFMA2 R2, -RZ, RZ, 0, 0 ;  /* 0x00000000ff027431 */ /* 0x001fca00000001ff */
[----:B------:R-:W-:Y:S02]  /*0380*/  R2UR UR10, R2 ;  /* 0x00000000020a72ca */ /* 0x000fe400000e0000 */
[----:B-1----:R-:W-:Y:S02]  /*0390*/  R2UR UR11, R3 ;  /* 0x00000000030b72ca */ /* 0x002fe400000e0000 */
[----:B------:R-:W-:-:S05]  /*03a0*/  IADD3 R4, PT, PT, RZ, -R3, RZ ;  /* 0x80000003ff047210 */ /* 0x000fca0007ffe0ff */
[----:B------:R-:W-:Y:S01]  /*03b0*/  IMAD R7, R4, R5, RZ ;  /* 0x0000000504077224 */ /* 0x000fe200078e02ff */
[----:B------:R-:W-:-:S04]  /*03c0*/  MOV R4, R6 ;  /* 0x0000000600047202 */ /* 0x000fc80000000f00 */
[----:B------:R-:W-:Y:S01]  /*03d0*/  R2UR UR12, R4 ;  /* 0x00000000040c72ca */ /* 0x000fe200000e0000 */
[----:B------:R-:W-:Y:S01]  /*03e0*/  IMAD.HI.U32 R7, R3, R7, UR10 ;  /* 0x0000000a03077e27 */ /* 0x000fe2000f8e0007 */
[----:B------:R-:W-:-:S04]  /*03f0*/  SHF.R.S32.HI R3, RZ, 0x1f, R29 ;  /* 0x0000001fff037819 */ /* 0x000fc8000001141d */
[----:B------:R-:W-:Y:S02]  /*0400*/  R2UR UR10, R7 ;  /* 0x00000000070a72ca */ /* 0x000fe400000e0000 */
[----:B------:R-:W-:-:S11]  /*0410*/  ISETP.GE.AND.EX P2, PT, R3, UR15, PT, P2 ;  /* 0x0000000f03007c0c */ /* 0x000fd6000bf46320 */
[----:B------:R-:W-:Y:S02]  /*0420*/  UIMAD.WIDE.U32 UR10, UR10, UR12, URZ ;  /* 0x0000000c0a0a72a5 */ /* 0x000fe4000f8e00ff */
[----:B------:R-:W-:-:S04]  /*0430*/  ULOP3.LUT UR10, UR9, UR5, URZ, 0x3c, !UPT ;  /* 0x00000005090a7292 */ /* 0x000fc8000f8e3cff */
[----:B------:R-:W-:-:S04]  /*0440*/  IMAD R0, RZ, RZ, -UR11 ;  /* 0x8000000bff007e24 */ /* 0x000fc8000f8e02ff */
[C---:B------:R-:W-:Y:S01]  /*0450*/  IMAD R0, R5.reuse, R0, UR12 ;  /* 0x0000000c05007e24 */ /* 0x040fe2000f8e0200 */
[----:B------:R-:W0:Y:S04]  /*0460*/  LDCU.64 UR12, c[0x0][0x3f0] ;  /* 0x00007e00ff0c77ac */ /* 0x000e280008000a00 */
[----:B------:R-:W-:-:S13]  /*0470*/  ISETP.GT.U32.AND P1, PT, R5, R0, PT ;  /* 0x000000000500720c */ /* 0x000fda0003f24070 */
[----:B------:R-:W-:Y:S01]  /*0480*/  VOTEU.ANY UP1, P1 ;  /* 0x0000000000ff7886 */ /* 0x000fe20000820100 */
[----:B------:R-:W-:Y:S01]  /*0490*/  PLOP3.LUT P1, PT, PT, PT, UP1, 0x80, 0x8 ;  /* 0x000000000008781c */ /* 0x000fe20003f2f018 */
[----:B0-----:R-:W-:-:S03]  /*04a0*/  IMAD.U32 R7, RZ, RZ, UR12 ;  /* 0x0000000cff077e24 */ /* 0x001fc6000f8e00ff */
[----:B------:R-:W-:Y:S02]  /*04b0*/  @!UP1 UIADD3 UR11, UPT, UPT, UR11, 0x1, URZ ;  /* 0x000000010b0b9890 */ /* 0x000fe4000fffe0ff */
[----:B------:R-:W-:-:S07]  /*04c0*/  UISETP.GE.AND UP1, UPT, UR10, URZ, UPT ;  /* 0x000000ff0a00728c */ /* 0x000fce000bf26270 */
[----:B------:R-:W-:-:S04]  /*04d0*/  @!P1 IADD3 R0, PT, PT, R0, -R5, RZ ;  /* 0x8000000500009210 */ /* 0x000fc80007ffe0ff */
[----:B------:R-:W-:Y:S02]  /*04e0*/  ISETP.GE.U32.AND P1, PT, R0, R5, PT ;  /* 0x000000050000720c */ /* 0x000fe40003f26070 */
[----:B------:R-:W0:Y:S11]  /*04f0*/  @!P2 LDC.64 R4, c[0x0][0x3e0] ;  /* 0x0000f800ff04ab82 */ /* 0x000e360000000a00 */
[----:B------:R-:W-:Y:S01]  /*0500*/  VOTEU.ANY UP2, P1 ;  /* 0x0000000000ff7886 */ /* 0x000fe20000840100 */
[----:B------:R-:W-:-:S04]  /*0510*/  ISETP.GE.U32.AND P1, PT, R23, UR14, PT ;  /* 0x0000000e17007c0c */ /* 0x000fc8000bf26070 */
[----:B------:R-:W-:Y:S01]  /*0520*/  @UP2 UIADD3 UR11, UPT, UPT, UR11, 0x1, URZ ;  /* 0x000000010b0b2890 */ /* 0x000fe2000fffe0ff */
[----:B------:R-:W-:Y:S01]  /*0530*/  ISETP.GE.AND.EX P1, PT, R13, UR15, PT, P1 ;  /* 0x0000000f0d007c0c */ /* 0x000fe2000bf26310 */
[----:B------:R-:W-:Y:S02]  /*0540*/  UISETP.NE.AND UP2, UPT, UR5, URZ, UPT ;  /* 0x000000ff0500728c */ /* 0x000fe4000bf45270 */
[----:B------:R-:W-:Y:S01]  /*0550*/  @!UP1 UIADD3 UR11, UPT, UPT, -UR11, URZ, URZ ;  /* 0x000000ff0b0b9290 */ /* 0x000fe2000fffe1ff */
[----:B0----5:R-:W-:-:S04]  /*0560*/  @!P2 IMAD R10, R3, R4, RZ ;  /* 0x00000004030aa224 */ /* 0x021fc800078e02ff */
[----:B------:R-:W-:-:S04]  /*0570*/  @!P2 IMAD R11, R29, R5, R10 ;  /* 0x000000051d0ba224 */ /* 0x000fc800078e020a */
[----:B------:R-:W-:Y:S01]  /*0580*/  @!UP2 ULOP3.LUT UR11, URZ, UR5, URZ, 0x33, !UPT ;  /* 0x00000005ff0ba292 */ /* 0x000fe2000f8e33ff */
[----:B------:R-:W0:Y:S03]  /*0590*/  @!P1 LDC.64 R8, c[0x0][0x3e0] ;  /* 0x0000f800ff089b82 */ /* 0x000e260000000a00 */
[----:B------:R-:W-:-:S04]  /*05a0*/  UIADD3 UR10, UPT, UPT, -UR11, URZ, URZ ;  /* 0x000000ff0b0a7290 */ /* 0x000fc8000fffe1ff */
[----:B------:R-:W-:Y:S01]  /*05b0*/  UIMAD UR10, UR5, UR10, UR9 ;  /* 0x0000000a050a72a4 */ /* 0x000fe2000f8e0209 */
[----:B------:R-:W1:Y:S01]  /*05c0*/  @!P1 LDC.64 R2, c[0x0][0x390] ;  /* 0x0000e400ff029b82 */ /* 0x000e620000000a00 */
[----:B------:R-:W-:Y:S02]  /*05d0*/  USHF.R.S32.HI UR5, URZ, 0x1f, UR11 ;  /* 0x0000001fff057899 */ /* 0x000fe4000801140b */
[----:B------:R-:W-:Y:S02]  /*05e0*/  UIMAD UR10, UR10, 0xa, URZ ;  /* 0x0000000a0a0a78a4 */ /* 0x000fe4000f8e02ff */
[----:B------:R-:W-:-:S04]  /*05f0*/  UIMAD UR5, UR5, UR12, URZ ;  /* 0x0000000c050572a4 */ /* 0x000fc8000f8e02ff */
[----:B------:R-:W-:Y:S01]  /*0600*/  IADD3 R26, P3, PT, R26, UR10, RZ ;  /* 0x0000000a1a1a7c10 */ /* 0x000fe2000ff7e0ff */
[----:B------:R-:W-:Y:S01]  /*0610*/  UIMAD UR5, UR11, UR13, UR5 ;  /* 0x0000000d0b0572a4 */ /* 0x000fe2000f8e0205 */
[----:B------:R-:W-:-:S04]  /*0620*/  MOV R0, UR10 ;  /* 0x0000000a00007c02 */ /* 0x000fc80008000f00 */
[----:B------:R-:W-:Y:S01]  /*0630*/  LEA.HI.X.SX32 R27, R0, RZ, 0x1, P3 ;  /* 0x000000ff001b7211 */ /* 0x000fe200018f0eff */
[----:B0-----:R-:W-:Y:S01]  /*0640*/  @!P1 IMAD R10, R13, R8, RZ ;  /* 0x000000080d0a9224 */ /* 0x001fe200078e02ff */
[----:B------:R-:W-:Y:S02]  /*0650*/  ISETP.GE.U32.AND P3, PT, R12, UR14, PT ;  /* 0x0000000e0c007c0c */ /* 0x000fe4000bf66070 */
[----:B------:R-:W-:Y:S01]  /*0660*/  SHF.R.S32.HI R0, RZ, 0x1f, R12 ;  /* 0x0000001fff007819 */ /* 0x000fe2000001140c */
[----:B------:R-:W-:Y:S01]  /*0670*/  IMAD.WIDE.U32 R26, R7, UR11, R26 ;  /* 0x0000000b071a7c25 */ /* 0x000fe2000f8e001a */
[----:B------:R-:W-:Y:S01]  /*0680*/  SHF.R.S32.HI R13, RZ, 0x1f, R20 ;  /* 0x0000001fff0d7819 */ /* 0x000fe20000011414 */
[----:B------:R-:W0:Y:S01]  /*0690*/  @!P2 LDC.64 R6, c[0x0][0x390] ;  /* 0x0000e400ff06ab82 */ /* 0x000e220000000a00 */
[----:B------:R-:W-:Y:S01]  /*06a0*/  ISETP.GE.AND.EX P3, PT, R0, UR15, PT, P3 ;  /* 0x0000000f00007c0c */ /* 0x000fe2000bf66330 */
[----:B------:R-:W-:Y:S01]  /*06b0*/  @!P1 IMAD R10, R23, R9, R10 ;  /* 0x00000009170a9224 */ /* 0x000fe200078e020a */
[----:B------:R-:W-:-:S02]  /*06c0*/  IADD3 R25, PT, PT, R27, UR5, RZ ;  /* 0x000000051b197c10 */ /* 0x000fc4000fffe0ff */
[-C--:B------:R-:W-:Y:S02]  /*06d0*/  @!P2 MOV R24, R26.reuse ;  /* 0x0000001a0018a202 */ /* 0x080fe40000000f00 */
[----:B------:R-:W-:Y:S02]  /*06e0*/  ISETP.GE.AND.EX P4, PT, R13, UR15, PT, P4 ;  /* 0x0000000f0d007c0c */ /* 0x000fe4000bf86340 */
[----:B------:R-:W-:Y:S01]  /*06f0*/  @!P1 MOV R14, R26 ;  /* 0x0000001a000e9202 */ /* 0x000fe20000000f00 */
[----:B------:R-:W-:Y:S01]  /*0700*/  @!P2 IMAD.WIDE.U32 R28, R29, R4, R24 ;  /* 0x000000041d1ca225 */ /* 0x000fe200078e0018 */
[----:B------:R-:W-:-:S03]  /*0710*/  @!P1 MOV R15, R25 ;  /* 0x00000019000f9202 */ /* 0x000fc60000000f00 */
[----:B------:R-:W2:Y:S01]  /*0720*/  @!P3 LDC.64 R4, c[0x0][0x3e0] ;  /* 0x0000f800ff04bb82 */ /* 0x000ea20000000a00 */
[----:B------:R-:W-:Y:S01]  /*0730*/  @!P2 IADD3 R11, PT, PT, R29, R11, RZ ;  /* 0x0000000b1d0ba210 */ /* 0x000fe20007ffe0ff */
[----:B------:R-:W-:-:S04]  /*0740*/  @!P1 IMAD.WIDE.U32 R14, R23, R8, R14 ;  /* 0x00000008170e9225 */ /* 0x000fc800078e000e */
[----:B------:R-:W-:Y:S02]  /*0750*/  @!P1 IMAD.IADD R15, R15, 0x1, R10 ;  /* 0x000000010f0f9824 */ /* 0x000fe400078e020a */
[----:B------:R-:W3:Y:S01]  /*0760*/  @!P3 LDC.64 R8, c[0x0][0x390] ;  /* 0x0000e400ff08bb82 */ /* 0x000ee20000000a00 */
[----:B0-----:R-:W-:-:S04]  /*0770*/  @!P2 LEA R6, P5, R28, R6, 0x1 ;  /* 0x000000061c06a211 */ /* 0x001fc800078a08ff */
[----:B------:R-:W-:Y:S02]  /*0780*/  @!P2 LEA.HI.X R7, R28, R7, R11, 0x1, P5 ;  /* 0x000000071c07a211 */ /* 0x000fe400028f0c0b */
[C---:B-1----:R-:W-:Y:S01]  /*0790*/  @!P1 LEA R28, P5, R14.reuse, R2, 0x1 ;  /* 0x000000020e1c9211 */ /* 0x042fe200078a08ff */
[----:B------:R-:W0:Y:S01]  /*07a0*/  @!P4 LDC.64 R10, c[0x0][0x3e0] ;  /* 0x0000f800ff0acb82 */ /* 0x000e220000000a00 */
[----:B------:R-:W-:Y:S02]  /*07b0*/  @!P3 MOV R2, R26 ;  /* 0x0000001a0002b202 */ /* 0x000fe40000000f00 */
[----:B------:R-:W-:Y:S02]  /*07c0*/  @!P1 LEA.HI.X R29, R14, R3, R15, 0x1, P5 ;  /* 0x000000030e1d9211 */ /* 0x000fe400028f0c0f */
[----:B------:R-:W-:Y:S01]  /*07d0*/  @!P3 MOV R3, R25 ;  /* 0x000000190003b202 */ /* 0x000fe20000000f00 */
[----:B--2---:R-:W-:-:S04]  /*07e0*/  @!P3 IMAD R0, R0, R4, RZ ;  /* 0x000000040000b224 */ /* 0x004fc800078e02ff */
[C---:B------:R-:W-:Y:S02]  /*07f0*/  @!P3 IMAD R0, R12.reuse, R5, R0 ;  /* 0x000000050c00b224 */ /* 0x040fe400078e0200 */
[----:B------:R-:W-:-:S04]  /*0800*/  @!P3 IMAD.WIDE.U32 R4, R12, R4, R2 ;  /* 0x000000040c04b225 */ /* 0x000fc800078e0002 */
[----:B------:R-:W-:Y:S01]  /*0810*/  HFMA2 R12, -RZ, RZ, 0, 0 ;  /* 0x00000000ff0c7431 */ /* 0x000fe200000001ff */
[----:B------:R-:W1:Y:S01]  /*0820*/  @!P4 LDC.64 R2, c[0x0][0x390] ;  /* 0x0000e400ff02cb82 */ /* 0x000e620000000a00 */
[----:B------:R-:W-:-:S04]  /*0830*/  @!P3 IADD3 R0, PT, PT, R5, R0, RZ ;  /* 0x000000000500b210 */ /* 0x000fc80007ffe0ff */
[----:B------:R-:W2:Y:S01]  /*0840*/  @!P2 LDG.E R12, desc[UR16][R6.64] ;  /* 0x00000010060ca981 */ /* 0x000ea2000c1e1900 */
[C---:B---3--:R-:W-:Y:S02]  /*0850*/  @!P3 LEA R8, P2, R4.reuse, R8, 0x1 ;  /* 0x000000080408b211 */ /* 0x048fe400078408ff */
[----:B------:R-:W-:Y:S01]  /*0860*/  @!P4 MOV R5, R25 ;  /* 0x000000190005c202 */ /* 0x000fe20000000f00 */
[----:B0-----:R-:W-:Y:S01]  /*0870*/  @!P4 IMAD R13, R13, R10, RZ ;  /* 0x0000000a0d0dc224 */ /* 0x001fe200078e02ff */
[----:B------:R-:W-:Y:S02]  /*0880*/  @!P3 LEA.HI.X R9, R4, R9, R0, 0x1, P2 ;  /* 0x000000090409b211 */ /* 0x000fe400010f0c00 */
[----:B------:R-:W-:Y:S02]  /*0890*/  @!P4 MOV R4, R26 ;  /* 0x0000001a0004c202 */ /* 0x000fe40000000f00 */
[----:B------:R-:W-:Y:S01]  /*08a0*/  MOV R16, RZ ;  /* 0x000000ff00107202 */ /* 0x000fe20000000f00 */
[----:B------:R-:W-:-:S02]  /*08b0*/  @!P4 IMAD R13, R20, R11, R13 ;  /* 0x0000000b140dc224 */ /* 0x000fc400078e020d */
[----:B------:R-:W-:-:S03]  /*08c0*/  @!P4 IMAD.WIDE.U32 R4, R20, R10, R4 ;  /* 0x0000000a1404c225 */ /* 0x000fc600078e0004 */
[----:B------:R-:W3:Y:S01]  /*08d0*/  @!P1 LDG.E R16, desc[UR16][R28.64] ;  /* 0x000000101c109981 */ /* 0x000ee2000c1e1900 */
[----:B------:R-:W-:Y:S01]  /*08e0*/  IMAD.MOV.U32 R11, RZ, RZ, RZ ;  /* 0x000000ffff0b7224 */ /* 0x000fe200078e00ff */
[----:B------:R-:W-:Y:S02]  /*08f0*/  @!P4 IADD3 R0, PT, PT, R5, R13, RZ ;  /* 0x0000000d0500c210 */ /* 0x000fe40007ffe0ff */
[----:B-1----:R-:W-:-:S03]  /*0900*/  @!P4 LEA R2, P2, R4, R2, 0x1 ;  /* 0x000000020402c211 */ /* 0x002fc600078408ff */
[----:B------:R-:W4:Y:S01]  /*0910*/  @!P3 LDG.E R11, desc[UR16][R8.64] ;  /* 0x00000010080bb981 */ /* 0x000f22000c1e1900 */
[----:B------:R-:W-:Y:S01]  /*0920*/  @!P4 LEA.HI.X R3, R4, R3, R0, 0x1, P2 ;  /* 0x000000030403c211 */ /* 0x000fe200010f0c00 */
[----:B------:R-:W-:-:S06]  /*0930*/  HFMA2 R4, -RZ, RZ, 0, 0 ;  /* 0x00000000ff047431 */ /* 0x000fcc00000001ff */
[----:B------:R0:W5:Y:S01]  /*0940*/  @!P4 LDG.E R4, desc[UR16][R2.64] ;  /* 0x000000100204c981 */ /* 0x000162000c1e1900 */
[C---:B------:R-:W-:Y:S01]  /*0950*/  ISETP.GT.AND P2, PT, R18.reuse, 0x1e, PT ;  /* 0x0000001e1200780c */ /* 0x040fe20003f44270 */
[----:B------:R-:W-:Y:S01]  /*0960*/  BSSY.RECONVERGENT B0, `(.L_x_1355) ;  /* 0x000003e000007945 */ /* 0x000fe20003800200 */
[----:B------:R-:W-:Y:S02]  /*0970*/  ISETP.GT.AND P3, PT, R18, 0xf, PT ;  /* 0x0000000f1200780c */ /* 0x000fe40003f64270 */
[C---:B--2---:R-:W-:Y:S02]  /*0980*/  PRMT R5, R12.reuse, 0x7632, R5 ;  /* 0x000076320c057816 */ /* 0x044fe40000000005 */
[----:B------:R-:W-:Y:S02]  /*0990*/  SHF.L.U32 R6, R12, 0x10, RZ ;  /* 0x000000100c067819 */ /* 0x000fe400000006ff */
[----:B------:R-:W-:-:S05]  /*09a0*/  SHF.L.U32 R5, R5, 0x10, RZ ;  /* 0x0000001005057819 */ /* 0x000fca00000006ff */
[----:B0-----:R-:W-:Y:S01]  /*09b0*/  FMUL.FTZ R3, R5, R5 ;  /* 0x0000000505037220 */ /* 0x001fe20000410000 */
[----:B------:R-:W-:-:S03]  /*09c0*/  FADD.FTZ R13, R6, R5 ;  /* 0x00000005060d7221 */ /* 0x000fc60000010000 */
[----:B------:R-:W-:Y:S01]  /*09d0*/  FFMA.FTZ R10, R6, R6, R3 ;  /* 0x00000006060a7223 */ /* 0x000fe20000010003 */
[C---:B---3--:R-:W-:Y:S02]  /*09e0*/  PRMT R7, R16.reuse, 0x7632, R7 ;  /* 0x0000763210077816 */ /* 0x048fe40000000007 */
[----:B------:R-:W-:-:S03]  /*09f0*/  SHF.L.U32 R16, R16, 0x10, RZ ;  /* 0x0000001010107819 */ /* 0x000fc600000006ff */
[----:B------:R-:W-:Y:S01]  /*0a00*/  IMAD.U32 R7, R7, 0x10000, RZ ;  /* 0x0001000007077824 */ /* 0x000fe200078e00ff */
[----:B----4-:R-:W-:-:S03]  /*0a10*/  PRMT R0, R11, 0x7632, R0 ;  /* 0x000076320b007816 */ /* 0x010fc60000000000 */
[----:B------:R-:W-:Y:S01]  /*0a20*/  FMUL.FTZ R9, R7, R7 ;  /* 0x0000000707097220 */ /* 0x000fe20000410000 */
[----:B------:R-:W-:Y:S01]  /*0a30*/  FADD.FTZ R8, R16, R7 ;  /* 0x0000000710087221 */ /* 0x000fe20000010000 */
[----:B------:R-:W-:Y:S02]  /*0a40*/  SHF.L.U32 R0, R0, 0x10, RZ ;  /* 0x0000001000007819 */ /* 0x000fe400000006ff */
[----:B------:R-:W-:Y:S01]  /*0a50*/  FFMA.FTZ R9, R16, R16, R9 ;  /* 0x0000001010097223 */ /* 0x000fe20000010009 */
[----:B------:R-:W-:Y:S01]  /*0a60*/  FADD.FTZ R8, RZ, R8 ;  /* 0x00000008ff087221 */ /* 0x000fe20000010000 */
[C---:B-----5:R-:W-:Y:S01]  /*0a70*/  PRMT R3, R4.reuse, 0x7632, R3 ;  /* 0x0000763204037816 */ /* 0x060fe20000000003 */
[----:B------:R-:W-:Y:S02]  /*0a80*/  IMAD.U32 R4, R4, 0x10000, RZ ;  /* 0x0001000004047824 */ /* 0x000fe400078e00ff */
[----:B------:R-:W-:Y:S01]  /*0a90*/  FADD.FTZ R9, RZ, R9 ;  /* 0x00000009ff097221 */ /* 0x000fe20000010000 */
[----:B------:R-:W-:Y:S01]  /*0aa0*/  FADD.FTZ R8, R8, R13 ;  /* 0x0000000d08087221 */ /* 0x000fe20000010000 */
[----:B------:R-:W-:Y:S01]  /*0ab0*/  SHF.L.U32 R2, R11, 0x10, RZ ;  /* 0x000000100b027819 */ /* 0x000fe200000006ff */
[----:B------:R-:W-:Y:S01]  /*0ac0*/  FMUL.FTZ R13, R0, R0 ;  /* 0x00000000000d7220 */ /* 0x000fe20000410000 */
[----:B------:R-:W-:Y:S01]  /*0ad0*/  SHF.L.U32 R3, R3, 0x10, RZ ;  /* 0x0000001003037819 */ /* 0x000fe200000006ff */
[----:B------:R-:W-:-:S02]  /*0ae0*/  FADD.FTZ R9, R9, R10 ;  /* 0x0000000a09097221 */ /* 0x000fc40000010000 */
[C---:B------:R-:W-:Y:S01]  /*0af0*/  FADD.FTZ R11, R2.reuse, R0 ;  /* 0x00000000020b7221 */ /* 0x040fe20000010000 */
[----:B------:R-:W-:Y:S01]  /*0b00*/  FFMA.FTZ R10, R2, R2, R13 ;  /* 0x00000002020a7223 */ /* 0x000fe2000001000d */
[----:B------:R-:W-:Y:S02]  /*0b10*/  FMUL.FTZ R13, R3, R3 ;  /* 0x00000003030d7220 */ /* 0x000fe40000410000 */
[----:B------:R-:W-:Y:S01]  /*0b20*/  FADD.FTZ R8, R8, R11 ;  /* 0x0000000b08087221 */ /* 0x000fe20000010000 */
[----:B------:R-:W-:Y:S01]  /*0b30*/  FADD.FTZ R9, R9, R10 ;  /* 0x0000000a09097221 */ /* 0x000fe20000010000 */
[C---:B------:R-:W-:Y:S01]  /*0b40*/  FADD.FTZ R11, R4.reuse, R3 ;  /* 0x00000003040b7221 */ /* 0x040fe20000010000 */
[----:B------:R-:W-:-:S03]  /*0b50*/  FFMA.FTZ R10, R4, R4, R13 ;  /* 0x00000004040a7223 */ /* 0x000fc6000001000d */
[----:B------:R-:W-:Y:S01]  /*0b60*/  FADD.FTZ R8, R8, R11 ;  /* 0x0000000b08087221 */ /* 0x000fe20000010000 */
[----:B------:R-:W-:-:S04]  /*0b70*/  FADD.FTZ R9, R9, R10 ;  /* 0x0000000a09097221 */ /* 0x000fc80000010000 */
        /* <DEDUP_REMOVED lines=28> */
.L_x_1356:
[----:B------:R-:W-:Y:S05]  /*0d40*/  BSYNC.RECONVERGENT B0 ;  /* 0x0000000000007941 */ /* 0x000fea0003800200 */
.L_x_1355:
        /* <DEDUP_REMOVED lines=8> */
[----:B------:R-:W4:Y:S02]  /*0dd0*/  LDS.128 R8, [UR5+0x20] ;  /* 0x00002005ff087984 */ /* 0x000f240008000c00 */
[----:B----4-:R-:W-:Y:S01]  /*0de0*/  FADD.FTZ R29, R12, R8 ;  /* 0x000000080c1d7221 */ /* 0x010fe20000010000 */
[----:B------:R-:W-:Y:S02]  /*0df0*/  FADD.FTZ R8, R13, R9 ;  /* 0x000000090d087221 */ /* 0x000fe40000010000 */
[----:B0123--:R-:W0:Y:S01]  /*0e00*/  LDS.128 R12, [UR5+0x30] ;  /* 0x00003005ff0c7984 */ /* 0x00fe220008000c00 */
[----:B------:R-:W-:Y:S01]  /*0e10*/  FADD.FTZ R29, R29, R10 ;  /* 0x0000000a1d1d7221 */ /* 0x000fe20000010000 */
[----:B------:R-:W-:-:S03]  /*0e20*/  FADD.FTZ R8, R8, R11 ;  /* 0x0000000b08087221 */ /* 0x000fc60000010000 */
[----:B0-----:R-:W-:Y:S01]  /*0e30*/  FADD.FTZ R29, R29, R12 ;  /* 0x0000000c1d1d7221 */ /* 0x001fe20000010000 */
[----:B------:R-:W-:Y:S02]  /*0e40*/  FADD.FTZ R12, R8, R13 ;  /* 0x0000000d080c7221 */ /* 0x000fe40000010000 */
[----:B------:R-:W0:Y:S01]  /*0e50*/  LDS.128 R8, [UR5+0x40] ;  /* 0x00004005ff087984 */ /* 0x000e220008000c00 */
        /* <DEDUP_REMOVED lines=31> */
[----:B------:R-:W-:Y:S02]  /*1050*/  FADD.FTZ R14, R12, R15 ;  /* 0x0000000f0c0e7221 */ /* 0x000fe40000010000 */
[----:B------:R-:W1:Y:S01]  /*1060*/  LDS.64 R12, [UR5+0xb0] ;  /* 0x0000b005ff0c7984 */ /* 0x000e620008000a00 */
[----:B0-----:R-:W-:Y:S01]  /*1070*/  FADD.FTZ R29, R29, R8 ;  /* 0x000000081d1d7221 */ /* 0x001fe20000010000 */
[----:B------:R-:W-:-:S03]  /*1080*/  FADD.FTZ R14, R14, R9 ;  /* 0x000000090e0e7221 */ /* 0x000fc60000010000 */
[----:B------:R-:W-:Y:S01]  /*1090*/  FADD.FTZ R29, R29, R10 ;  /* 0x0000000a1d1d7221 */ /* 0x000fe20000010000 */
[----:B------:R-:W-:-:S03]  /*10a0*/  FADD.FTZ R14, R14, R11 ;  /* 0x0000000b0e0e7221 */ /* 0x000fc60000010000 */
[----:B-1----:R-:W-:Y:S01]  /*10b0*/  FADD.FTZ R12, R29, R12 ;  /* 0x0000000c1d0c7221 */ /* 0x002fe20000010000 */
[----:B------:R-:W-:-:S07]  /*10c0*/  FADD.FTZ R13, R14, R13 ;  /* 0x0000000d0e0d7221 */ /* 0x000fce0000010000 */
.L_x_1358:
[----:B------:R-:W-:Y:S05]  /*10d0*/  BSYNC.RECONVERGENT B0 ;  /* 0x0000000000007941 */ /* 0x000fea0003800200 */
.L_x_1357:
[----:B------:R-:W-:Y:S05]  /*10e0*/  @!P2 BRA `(.L_x_1359) ;  /* 0x0000000c00b4a947 */ /* 0x000fea0003800000 */
[----:B------:R-:W4:Y:S01]  /*10f0*/  LDC.64 R8, c[0x0][0x3b8] ;  /* 0x0000ee00ff087b82 */ /* 0x000f220000000a00 */
[----:B------:R-:W-:Y:S01]  /*1100*/  ULOP3.LUT UR5, UR4, 0x1, URZ, 0xc0, !UPT ;  /* 0x0000000104057892 */ /* 0x000fe2000f8ec0ff */
[----:B------:R-:W-:-:S03]  /*1110*/  ISETP.GE.U32.AND P2, PT, R17, 0x8, PT ;  /* 0x000000081100780c */ /* 0x000fc60003f46070 */
[----:B------:R-:W-:-:S06]  /*1120*/  UIMAD UR5, UR5, UR21, URZ ;  /* 0x00000015050572a4 */ /* 0x000fcc000f8e02ff */
[----:B------:R-:W-:-:S05]  /*1130*/  IMAD R10, R17, UR5, RZ ;  /* 0x00000005110a7c24 */ /* 0x000fca000f8e02ff */
[----:B------:R-:W-:-:S05]  /*1140*/  SHF.L.U32 R11, R10, 0x1, RZ ;  /* 0x000000010a0b7819 */ /* 0x000fca00000006ff */
[----:B----4-:R-:W-:-:S03]  /*1150*/  IMAD.WIDE R8, R11, 0x4, R8 ;  /* 0x000000040b087825 */ /* 0x010fc600078e0208 */
[----:B------:R-:W-:Y:S02]  /*1160*/  R2UR UR18, R8 ;  /* 0x00000000081272ca */ /* 0x000fe400000e0000 */
[----:B------:R-:W-:Y:S01]  /*1170*/  R2UR UR19, R9 ;  /* 0x00000000091372ca */ /* 0x000fe200000e0000 */
[----:B------:R-:W-:-:S14]  /*1180*/  @P3 BRA `(.L_x_1360) ;  /* 0x00000000006c3947 */ /* 0x000fdc0003800000 */
[----:B------:R-:W4:Y:S01]  /*1190*/  LDC.64 R8, c[0x0][0x3b0] ;  /* 0x0000ec00ff087b82 */ /* 0x000f220000000a00 */
[----:B------:R-:W-:Y:S02]  /*11a0*/  UIADD3 UR14, UPT, UPT, UR5, UR6, URZ ;  /* 0x00000006050e7290 */ /* 0x000fe4000fffe0ff */
[----:B------:R-:W-:Y:S02]  /*11b0*/  ULOP3.LUT UP1, UR11, UR4, 0x2, URZ, 0xc0, !UPT ;  /* 0x00000002040b7892 */ /* 0x000fe4000f82c0ff */
[----:B------:R-:W-:Y:S02]  /*11c0*/  UIMAD UR12, UR20, UR21, UR6 ;  /* 0x00000015140c72a4 */ /* 0x000fe4000f8e0206 */
[----:B------:R-:W-:Y:S01]  /*11d0*/  MOV R11, UR14 ;  /* 0x0000000e000b7c02 */ /* 0x000fe20008000f00 */
[----:B------:R-:W-:Y:S01]  /*11e0*/  UIADD3 UR11, UPT, UPT, -UR11, 0x1, URZ ;  /* 0x000000010b0b7890 */ /* 0x000fe2000fffe1ff */
[----:B-1----:R-:W-:Y:S01]  /*11f0*/  MOV R14, UR14 ;  /* 0x0000000e000e7c02 */ /* 0x002fe20008000f00 */
[----:B------:R-:W-:-:S04]  /*1200*/  UIMAD.WIDE.U32 UR12, UR12, 0x8, UR18 ;  /* 0x000000080c0c78a5 */ /* 0x000fc8000f8e0012 */
[----:B------:R-:W-:Y:S02]  /*1210*/  IMAD.U32 R29, RZ, RZ, UR11 ;  /* 0x0000000bff1d7e24 */ /* 0x000fe4000f8e00ff */
[----:B------:R-:W-:Y:S02]  /*1220*/  MOV R10, UR12 ;  /* 0x0000000c000a7c02 */ /* 0x000fe40008000f00 */
[----:B----4-:R-:W-:Y:S02]  /*1230*/  LEA R8, P4, R11, R8, 0x2 ;  /* 0x000000080b087211 */ /* 0x010fe400078810ff */
[----:B------:R-:W-:Y:S02]  /*1240*/  MOV R11, UR13 ;  /* 0x0000000d000b7c02 */ /* 0x000fe40008000f00 */
[----:B------:R-:W-:Y:S02]  /*1250*/  LEA.HI.X R9, R14, R9, RZ, 0x2, P4 ;  /* 0x000000090e097211 */ /* 0x000fe400020f14ff */
[----:B------:R-:W-:Y:S01]  /*1260*/  PLOP3.LUT P4, PT, PT, PT, UP1, 0x80, 0x8 ;  /* 0x000000000008781c */ /* 0x000fe20003f8f018 */
[----:B------:R4:W-:Y:S03]  /*1270*/  STG.E.64 desc[UR16][R10.64], R12 ;  /* 0x0000000c0a007986 */ /* 0x0009e6000c101b10 */
[----:B--2---:R-:W-:Y:S01]  /*1280*/  SEL R15, R17, RZ, !P4 ;  /* 0x000000ff110f7207 */ /* 0x004fe20006000000 */
[----:B------:R-:W-:Y:S06]  /*1290*/  MEMBAR.ALL.GPU ;  /* 0x0000000000007992 */ /* 0x000fec000000a000 */
[----:B------:R-:W-:-:S00]  /*12a0*/  ERRBAR ;  /* 0x00000000000079ab */ /* 0x000fc00000000000 */
[----:B------:R-:W-:Y:S06]  /*12b0*/  CGAERRBAR ;  /* 0x00000000000075ab */ /* 0x000fec0000000000 */
[----:B------:R4:W-:Y:S01]  /*12c0*/  REDG.E.ADD.S32.STRONG.GPU desc[UR16][R8.64], R29 ;  /* 0x0000001d0800798e */ /* 0x0009e2000c12e310 */
[----:B------:R-:W-:-:S13]  /*12d0*/  ISETP.NE.AND P4, PT, R15, -0x1, PT ;  /* 0xffffffff0f00780c */ /* 0x000fda0003f85270 */
[----:B----4-:R-:W-:Y:S05]  /*12e0*/  @!P4 BRA `(.L_x_1360) ;  /* 0x000000000014c947 */ /* 0x010fea0003800000 */
.L_x_1361:
[----:B------:R-:W2:Y:S04]  /*12f0*/  LDG.E.STRONG.GPU R10, desc[UR16][R8.64] ;  /* 0x00000010080a7981 */ /* 0x000ea8000c1ef900 */
[----:B--2---:R-:W-:Y:S01]  /*1300*/  CCTL.IVALL ;  /* 0x00000000ff00798f */ /* 0x004fe20002000000 */
[----:B------:R-:W-:Y:S05]  /*1310*/  YIELD ;  /* 0x0000000000007946 */ /* 0x000fea0003800000 */
[----:B------:R-:W-:-:S13]  /*1320*/  ISETP.NE.AND P4, PT, R10, R15, PT ;  /* 0x0000000f0a00720c */ /* 0x000fda0003f85270 */
[----:B------:R-:W-:Y:S05]  /*1330*/  @P4 BRA `(.L_x_1361) ;  /* 0xfffffffc00ec4947 */ /* 0x000fea000383ffff */
.L_x_1360:
[----:B------:R-:W-:Y:S05]  /*1340*/  WARPSYNC.ALL ;  /* 0x0000000000007948 */ /* 0x000fea0003800000 */
[----:B------:R-:W-:Y:S06]  /*1350*/  BAR.SYNC.DEFER_BLOCKING 0x0 ;  /* 0x0000000000007b1d */ /* 0x000fec0000010000 */
[----:B------:R-:W-:Y:S01]  /*1360*/  UMOV UR5, URZ ;  /* 0x000000ff00057c82 */ /* 0x000fe20008000000 */
[----:B------:R-:W-:Y:S05]  /*1370*/  @!P2 BRA `(.L_x_1362) ;  /* 0x000000040098a947 */ /* 0x000fea0003800000 */
[----:B------:R-:W-:Y:S01]  /*1380*/  LOP3.LUT R28, R17, 0x7ffffff8, RZ, 0xc0, !PT ;  /* 0x7ffffff8111c7812 */ /* 0x000fe200078ec0ff */
[----:B------:R-:W-:Y:S02]  /*1390*/  UIMAD UR23, UR21, 0x3, UR6 ;  /* 0x00000003151778a4 */ /* 0x000fe4000f8e0206 */
[----:B------:R-:W-:Y:S02]  /*13a0*/  UIMAD UR25, UR21, 0x6, UR6 ;  /* 0x00000006151978a4 */ /* 0x000fe4000f8e0206 */
[----:B------:R-:W-:Y:S02]  /*13b0*/  ULEA UR24, UR21, UR6, 0x2 ;  /* 0x0000000615187291 */ /* 0x000fe4000f8e10ff */
[----:B------:R-:W-:Y:S02]  /*13c0*/  UIMAD UR12, UR21, 0x7, UR6 ;  /* 0x00000007150c78a4 */ /* 0x000fe4000f8e0206 */
[----:B------:R-:W-:Y:S02]  /*13d0*/  UIMAD UR13, UR21, 0x5, UR6 ;  /* 0x00000005150d78a4 */ /* 0x000fe4000f8e0206 */
[----:B------:R-:W-:-:S02]  /*13e0*/  ULEA UR14, UR21, UR6, 0x1 ;  /* 0x00000006150e7291 */ /* 0x000fc4000f8e08ff */
[----:B------:R-:W-:Y:S02]  /*13f0*/  UIADD3 UR15, UPT, UPT, UR6, UR21, URZ ;  /* 0x00000015060f7290 */ /* 0x000fe4000fffe0ff */
[----:B------:R-:W-:Y:S01]  /*1400*/  UIADD3 UR22, UPT, UPT, -UR20, URZ, URZ ;  /* 0x000000ff14167290 */ /* 0x000fe2000fffe1ff */
[----:B------:R-:W-:Y:S01]  /*1410*/  UMOV UR5, URZ ;  /* 0x000000ff00057c82 */ /* 0x000fe20008000000 */
[----:B------:R-:W-:-:S10]  /*1420*/  UMOV UR11, UR6 ;  /* 0x00000006000b7c82 */ /* 0x000fd40008000000 */
.L_x_1363:
[----:B------:R-:W-:Y:S01]  /*1430*/  UIADD3 UR26, UPT, UPT, UR5, 0x1, URZ ;  /* 0x00000001051a7890 */ /* 0x000fe2000fffe0ff */
[----:B------:R-:W-:-:S05]  /*1440*/  ISETP.EQ.OR P2, PT, RZ, UR22, P3 ;  /* 0x00000016ff007c0c */ /* 0x000fca0009f42670 */
[----:B------:R-:W-:-:S04]  /*1450*/  MOV R8, UR26 ;  /* 0x0000001a00087c02 */ /* 0x000fc80008000f00 */
[----:B------:R-:W-:-:S04]  /*1460*/  ISETP.EQ.OR P4, PT, R8, UR20, P3 ;  /* 0x0000001408007c0c */ /* 0x000fc80009f82670 */
[----:B------:R-:W-:-:S05]  /*1470*/  VOTEU.ALL UP1, P2 ;  /* 0x0000000000ff7886 */ /* 0x000fca0001020000 */
[----:B------:R-:W-:-:S04]  /*1480*/  @!UP1 UIMAD.WIDE.U32 UR26, UR11, 0x8, UR18 ;  /* 0x000000080b1a98a5 */ /* 0x000fc8000f8e0012 */
[----:B------:R-:W-:Y:S02]  /*1490*/  VOTEU.ALL UP1, P4 ;  /* 0x0000000000ff7886 */ /* 0x000fe40002020000 */
[----:B------:R-:W-:Y:S02]  /*14a0*/  MOV R8, UR26 ;  /* 0x0000001a00087c02 */ /* 0x000fe40008000f00 */
[----:B------:R-:W-:Y:S01]  /*14b0*/  MOV R9, UR27 ;  /* 0x0000001b00097c02 */ /* 0x000fe20008000f00 */
[----:B------:R-:W-:-:S05]  /*14c0*/  @!UP1 UIMAD.WIDE.U32 UR26, UR15, 0x8, UR18 ;  /* 0x000000080f1a98a5 */ /* 0x000fca000f8e0012 */
[----:B------:R-:W0:Y:S01]  /*14d0*/  @!P2 LDG.E.64 R8, desc[UR16][R8.64] ;  /* 0x000000100808a981 */ /* 0x000e22000c1e1b00 */
[----:B------:R-:W-:Y:S01]  /*14e0*/  MOV R10, UR26 ;  /* 0x0000001a000a7c02 */ /* 0x000fe20008000f00 */
[----:B------:R-:W-:Y:S01]  /*14f0*/  UIADD3 UR26, UPT, UPT, UR5, 0x2, URZ ;  /* 0x00000002051a7890 */ /* 0x000fe2000fffe0ff */
[----:B------:R-:W-:-:S05]  /*1500*/  MOV R11, UR27 ;  /* 0x0000001b000b7c02 */ /* 0x000fca0008000f00 */
[----:B-1----:R-:W-:Y:S01]  /*1510*/  IMAD.U32 R14, RZ, RZ, UR26 ;  /* 0x0000001aff0e7e24 */ /* 0x002fe2000f8e00ff */
[----:B------:R-:W4:Y:S01]  /*1520*/  @!P4 LDG.E.64 R10, desc[UR16][R10.64] ;  /* 0x000000100a0ac981 */ /* 0x000f22000c1e1b00 */
[----:B------:R-:W-:-:S03]  /*1530*/  UIADD3 UR26, UPT, UPT, UR5, 0x3, URZ ;  /* 0x00000003051a7890 */ /* 0x000fc6000fffe0ff */
[----:B------:R-:W-:-:S03]  /*1540*/  ISETP.EQ.OR P5, PT, R14, UR20, P3 ;  /* 0x000000140e007c0c */ /* 0x000fc60009fa2670 */
[----:B------:R-:W-:-:S04]  /*1550*/  MOV R14, UR26 ;  /* 0x0000001a000e7c02 */ /* 0x000fc80008000f00 */
[----:B------:R-:W-:-:S06]  /*1560*/  ISETP.EQ.OR P6, PT, R14, UR20, P3 ;  /* 0x000000140e007c0c */ /* 0x000fcc0009fc2670 */
[----:B------:R-:W-:-:S05]  /*1570*/  VOTEU.ALL UP1, P5 ;  /* 0x0000000000ff7886 */ /* 0x000fca0002820000 */
[----:B------:R-:W-:-:S06]  /*1580*/  @!UP1 UIMAD.WIDE.U32 UR26, UR14, 0x8, UR18 ;  /* 0x000000080e1a98a5 */ /* 0x000fcc000f8e0012 */
[----:B------:R-:W-:Y:S02]  /*1590*/  MOV R14, UR26 ;  /* 0x0000001a000e7c02 */ /* 0x000fe40008000f00 */
[----:B--2---:R-:W-:-:S06]  /*15a0*/  MOV R15, UR27 ;  /* 0x0000001b000f7c02 */ /* 0x004fcc0008000f00 */
[----:B------:R-:W2:Y:S01]  /*15b0*/  @!P5 LDG.E.64 R14, desc[UR16][R14.64] ;  /* 0x000000100e0ed981 */ /* 0x000ea2000c1e1b00 */
[----:B------:R-:W-:-:S05]  /*15c0*/  VOTEU.ALL UP1, P6 ;  /* 0x0000000000ff7886 */ /* 0x000fca0003020000 */
[----:B------:R-:W-:Y:S01]  /*15d0*/  @!UP1 UIMAD.WIDE.U32 UR26, UR23, 0x8, UR18 ;  /* 0x00000008171a98a5 */ /* 0x000fe2000f8e0012 */
[----:B0--3--:R-:W-:Y:S01]  /*15e0*/  @!P2 FADD.FTZ R12, R12, R8 ;  /* 0x000000080c0ca221 */ /* 0x009fe20000010000 */
[----:B------:R-:W-:-:S04]  /*15f0*/  @!P2 FADD.FTZ R13, R13, R9 ;  /* 0x000000090d0da221 */ /* 0x000fc80000010000 */
[----:B------:R-:W-:Y:S01]  /*1600*/  MOV R8, UR26 ;  /* 0x0000001a00087c02 */ /* 0x000fe20008000f00 */
[----:B------:R-:W-:Y:S01]  /*1610*/  UIADD3 UR26, UPT, UPT, UR5, 0x4, URZ ;  /* 0x00000004051a7890 */ /* 0x000fe2000fffe0ff */
[----:B------:R-:W-:Y:S01]  /*1620*/  MOV R9, UR27 ;  /* 0x0000001b00097c02 */ /* 0x000fe20008000f00 */
[----:B----4-:R-:W-:-:S05]  /*1630*/  @!P4 FADD.FTZ R12, R12, R10 ;  /* 0x0000000a0c0cc221 */ /* 0x010fca0000010000 */
[----:B------:R-:W3:Y:S01]  /*1640*/  @!P6 LDG.E.64 R8, desc[UR16][R8.64] ;  /* 0x000000100808e981 */ /* 0x000ee2000c1e1b00 */
[----:B------:R-:W-:Y:S02]  /*1650*/  IMAD.U32 R10, RZ, RZ, UR26 ;  /* 0x0000001aff0a7e24 */ /* 0x000fe4000f8e00ff */
[----:B------:R-:W-:-:S03]  /*1660*/  @!P4 FADD.FTZ R13, R13, R11 ;  /* 0x0000000b0d0dc221 */ /* 0x000fc60000010000 */
[----:B------:R-:W-:Y:S01]  /*1670*/  ISETP.EQ.OR P4, PT, R10, UR20, P3 ;  /* 0x000000140a007c0c */ /* 0x000fe20009f82670 */
[----:B------:R-:W-:-:S06]  /*1680*/  UIADD3 UR26, UPT, UPT, UR5, 0x5, URZ ;  /* 0x00000005051a7890 */ /* 0x000fcc000fffe0ff */
[----:B------:R-:W-:-:S06]  /*1690*/  MOV R10, UR26 ;  /* 0x0000001a000a7c02 */ /* 0x000fcc0008000f00 */
[----:B------:R-:W-:-:S05]  /*16a0*/  VOTEU.ALL UP1, P4 ;  /* 0x0000000000ff7886 */ /* 0x000fca0002020000 */
[----:B------:R-:W-:Y:S01]  /*16b0*/  @!UP1 UIMAD.WIDE.U32 UR26, UR24, 0x8, UR18 ;  /* 0x00000008181a98a5 */ /* 0x000fe2000f8e0012 */
[----:B--2---:R-:W-:Y:S01]  /*16c0*/  @!P5 FADD.FTZ R12, R12, R14 ;  /* 0x0000000e0c0cd221 */ /* 0x004fe20000010000 */
[----:B------:R-:W-:-:S04]  /*16d0*/  @!P5 FADD.FTZ R13, R13, R15 ;  /* 0x0000000f0d0dd221 */ /* 0x000fc80000010000 */
[----:B------:R-:W-:Y:S02]  /*16e0*/  MOV R14, UR26 ;  /* 0x0000001a000e7c02 */ /* 0x000fe40008000f00 */
[----:B------:R-:W-:-:S06]  /*16f0*/  MOV R15, UR27 ;  /* 0x0000001b000f7c02 */ /* 0x000fcc0008000f00 */
[----:B------:R-:W2:Y:S01]  /*1700*/  @!P4 LDG.E.64 R14, desc[UR16][R14.64] ;  /* 0x000000100e0ec981 */ /* 0x000ea2000c1e1b00 */
[----:B------:R-:W-:-:S13]  /*1710*/  ISETP.EQ.OR P2, PT, R10, UR20, P3 ;  /* 0x000000140a007c0c */ /* 0x000fda0009f42670 */
[----:B------:R-:W-:-:S05]  /*1720*/  VOTEU.ALL UP1, P2 ;  /* 0x0000000000ff7886 */ /* 0x000fca0001020000 */
[----:B------:R-:W-:-:S06]  /*1730*/  @!UP1 UIMAD.WIDE.U32 UR26, UR13, 0x8, UR18 ;  /* 0x000000080d1a98a5 */ /* 0x000fcc000f8e0012 */
[----:B------:R-:W-:Y:S01]  /*1740*/  MOV R10, UR26 ;  /* 0x0000001a000a7c02 */ /* 0x000fe20008000f00 */
[----:B------:R-:W-:Y:S01]  /*1750*/  UIADD3 UR26, UPT, UPT, UR5, 0x6, URZ ;  /* 0x00000006051a7890 */ /* 0x000fe2000fffe0ff */
[----:B------:R-:W-:-:S06]  /*1760*/  MOV R11, UR27 ;  /* 0x0000001b000b7c02 */ /* 0x000fcc0008000f00 */
[----:B------:R-:W4:Y:S01]  /*1770*/  @!P2 LDG.E.64 R10, desc[UR16][R10.64] ;  /* 0x000000100a0aa981 */ /* 0x000f22000c1e1b00 */
[----:B---3--:R-:W-:Y:S01]  /*1780*/  @!P6 FADD.FTZ R12, R12, R8 ;  /* 0x000000080c0ce221 */ /* 0x008fe20000010000 */
[----:B------:R-:W-:Y:S01]  /*1790*/  IMAD.U32 R8, RZ, RZ, UR26 ;  /* 0x0000001aff087e24 */ /* 0x000fe2000f8e00ff */
[----:B------:R-:W-:Y:S01]  /*17a0*/  UIADD3 UR26, UPT, UPT, UR5, 0x7, URZ ;  /* 0x00000007051a7890 */ /* 0x000fe2000fffe0ff */
[----:B------:R-:W-:-:S03]  /*17b0*/  @!P6 FADD.FTZ R13, R13, R9 ;  /* 0x000000090d0de221 */ /* 0x000fc60000010000 */
[----:B------:R-:W-:Y:S02]  /*17c0*/  ISETP.EQ.OR P6, PT, R8, UR20, P3 ;  /* 0x0000001408007c0c */ /* 0x000fe40009fc2670 */
[----:B------:R-:W-:-:S04]  /*17d0*/  MOV R8, UR26 ;  /* 0x0000001a00087c02 */ /* 0x000fc80008000f00 */
[----:B------:R-:W-:-:S07]  /*17e0*/  ISETP.EQ.OR P5, PT, R8, UR20, P3 ;  /* 0x0000001408007c0c */ /* 0x000fce0009fa2670 */
[----:B------:R-:W-:-:S05]  /*17f0*/  VOTEU.ALL UP1, P6 ;  /* 0x0000000000ff7886 */ /* 0x000fca0003020000 */
[----:B------:R-:W-:Y:S01]  /*1800*/  @!UP1 UIMAD.WIDE.U32 UR26, UR25, 0x8, UR18 ;  /* 0x00000008191a98a5 */ /* 0x000fe2000f8e0012 */
[----:B------:R-:W-:-:S05]  /*1810*/  VOTEU.ALL UP1, P5 ;  /* 0x0000000000ff7886 */ /* 0x000fca0002820000 */
[----:B------:R-:W-:Y:S02]  /*1820*/  MOV R8, UR26 ;  /* 0x0000001a00087c02 */ /* 0x000fe40008000f00 */
[----:B------:R-:W-:Y:S01]  /*1830*/  MOV R9, UR27 ;  /* 0x0000001b00097c02 */ /* 0x000fe20008000f00 */
[----:B------:R-:W-:-:S05]  /*1840*/  @!UP1 UIMAD.WIDE.U32 UR26, UR12, 0x8, UR18 ;  /* 0x000000080c1a98a5 */ /* 0x000fca000f8e0012 */
[----:B------:R-:W3:Y:S01]  /*1850*/  @!P6 LDG.E.64 R8, desc[UR16][R8.64] ;  /* 0x000000100808e981 */ /* 0x000ee2000c1e1b00 */
[----:B--2---:R-:W-:Y:S01]  /*1860*/  @!P4 FADD.FTZ R12, R12, R14 ;  /* 0x0000000e0c0cc221 */ /* 0x004fe20000010000 */
[----:B------:R-:W-:Y:S01]  /*1870*/  @!P4 FADD.FTZ R13, R13, R15 ;  /* 0x0000000f0d0dc221 */ /* 0x000fe20000010000 */
[----:B------:R-:W-:Y:S02]  /*1880*/  MOV R14, UR26 ;  /* 0x0000001a000e7c02 */ /* 0x000fe40008000f00 */
[----:B------:R-:W-:-:S06]  /*1890*/  MOV R15, UR27 ;  /* 0x0000001b000f7c02 */ /* 0x000fcc0008000f00 */
[----:B------:R-:W2:Y:S01]  /*18a0*/  @!P5 LDG.E.64 R14, desc[UR16][R14.64] ;  /* 0x000000100e0ed981 */ /* 0x000ea2000c1e1b00 */
[----:B------:R-:W-:Y:S02]  /*18b0*/  UIADD3 UR5, UPT, UPT, UR5, 0x8, URZ ;  /* 0x0000000805057890 */ /* 0x000fe4000fffe0ff */
[----:B------:R-:W-:Y:S02]  /*18c0*/  UIADD3 UR22, UPT, UPT, UR22, 0x8, URZ ;  /* 0x0000000816167890 */ /* 0x000fe4000fffe0ff */
[----:B------:R-:W-:Y:S02]  /*18d0*/  ULEA UR11, UR21, UR11, 0x3 ;  /* 0x0000000b150b7291 */ /* 0x000fe4000f8e18ff */
[----:B------:R-:W-:Y:S02]  /*18e0*/  ULEA UR15, UR21, UR15, 0x3 ;  /* 0x0000000f150f7291 */ /* 0x000fe4000f8e18ff */
[----:B------:R-:W-:Y:S01]  /*18f0*/  ULEA UR14, UR21, UR14, 0x3 ;  /* 0x0000000e150e7291 */ /* 0x000fe2000f8e18ff */
[----:B----4-:R-:W-:Y:S01]  /*1900*/  @!P2 FADD.FTZ R12, R12, R10 ;  /* 0x0000000a0c0ca221 */ /* 0x010fe20000010000 */
[----:B------:R-:W-:Y:S01]  /*1910*/  @!P2 FADD.FTZ R13, R13, R11 ;  /* 0x0000000b0d0da221 */ /* 0x000fe20000010000 */
[----:B------:R-:W-:Y:S01]  /*1920*/  ISETP.NE.AND P2, PT, R28, UR5, PT ;  /* 0x000000051c007c0c */ /* 0x000fe2000bf45270 */
[----:B------:R-:W-:-:S02]  /*1930*/  ULEA UR23, UR21, UR23, 0x3 ;  /* 0x0000001715177291 */ /* 0x000fc4000f8e18ff */
[----:B------:R-:W-:Y:S02]  /*1940*/  ULEA UR24, UR21, UR24, 0x3 ;  /* 0x0000001815187291 */ /* 0x000fe4000f8e18ff */
[----:B------:R-:W-:Y:S02]  /*1950*/  ULEA UR13, UR21, UR13, 0x3 ;  /* 0x0000000d150d7291 */ /* 0x000fe4000f8e18ff */
[----:B------:R-:W-:Y:S02]  /*1960*/  ULEA UR25, UR21, UR25, 0x3 ;  /* 0x0000001915197291 */ /* 0x000fe4000f8e18ff */
[----:B------:R-:W-:Y:S01]  /*1970*/  ULEA UR12, UR21, UR12, 0x3 ;  /* 0x0000000c150c7291 */ /* 0x000fe2000f8e18ff */
[----:B---3--:R-:W-:Y:S01]  /*1980*/  @!P6 FADD.FTZ R12, R12, R8 ;  /* 0x000000080c0ce221 */ /* 0x008fe20000010000 */
[----:B------:R-:W-:-:S03]  /*1990*/  @!P6 FADD.FTZ R13, R13, R9 ;  /* 0x000000090d0de221 */ /* 0x000fc60000010000 */
[----:B--2---:R-:W-:Y:S01]  /*19a0*/  @!P5 FADD.FTZ R12, R12, R14 ;  /* 0x0000000e0c0cd221 */ /* 0x004fe20000010000 */
[----:B------:R-:W-:Y:S01]  /*19b0*/  @!P5 FADD.FTZ R13, R13, R15 ;  /* 0x0000000f0d0dd221 */ /* 0x000fe20000010000 */
[----:B------:R-:W-:Y:S06]  /*19c0*/  @P2 BRA `(.L_x_1363) ;  /* 0xfffffff800982947 */ /* 0x000fec000383ffff */
[----:B------:R-:W-:-:S15]  /*19d0*/  R2UR UR5, R28 ;  /* 0x000000001c0572ca */ /* 0x000fde00000e0000 */
.L_x_1362:
[----:B------:R-:W-:-:S04]  /*19e0*/  LOP3.LUT R8, R17, 0x7, RZ, 0xc0, !PT ;  /* 0x0000000711087812 */ /* 0x000fc800078ec0ff */
[----:B------:R-:W-:-:S13]  /*19f0*/  ISETP.NE.AND P2, PT, R8, RZ, PT ;  /* 0x000000ff0800720c */ /* 0x000fda0003f45270 */
[----:B------:R-:W-:Y:S05]  /*1a00*/  @!P2 BRA `(.L_x_1359) ;  /* 0x00000004006ca947 */ /* 0x000fea0003800000 */
[----:B------:R-:W-:-:S05]  /*1a10*/  VIADD R8, R8, 0xffffffff ;  /* 0xffffffff08087836 */ /* 0x000fca0000000000 */
[----:B------:R-:W-:-:S13]  /*1a20*/  ISETP.GE.U32.AND P2, PT, R8, 0x3, PT ;  /* 0x000000030800780c */ /* 0x000fda0003f46070 */
[----:B------:R-:W-:Y:S05]  /*1a30*/  @!P2 BRA `(.L_x_1364) ;  /* 0x0000000000b8a947 */ /* 0x000fea0003800000 */
[----:B------:R-:W-:-:S04]  /*1a40*/  MOV R8, UR5 ;  /* 0x0000000500087c02 */ /* 0x000fc80008000f00 */
[----:B------:R-:W-:-:S13]  /*1a50*/  ISETP.EQ.OR P2, PT, R8, UR20, P3 ;  /* 0x0000001408007c0c */ /* 0x000fda0009f42670 */
[----:B------:R-:W-:-:S05]  /*1a60*/  VOTEU.ALL UP1, P2 ;  /* 0x0000000000ff7886 */ /* 0x000fca0001020000 */
[----:B------:R-:W-:-:S04]  /*1a70*/  @!UP1 UIMAD UR12, UR5, UR21, UR6 ;  /* 0x00000015050c92a4 */ /* 0x000fc8000f8e0206 */
[----:B------:R-:W-:-:S06]  /*1a80*/  @!UP1 UIMAD.WIDE.U32 UR12, UR12, 0x8, UR18 ;  /* 0x000000080c0c98a5 */ /* 0x000fcc000f8e0012 */
[----:B------:R-:W-:Y:S02]  /*1a90*/  MOV R10, UR12 ;  /* 0x0000000c000a7c02 */ /* 0x000fe40008000f00 */
[----:B------:R-:W-:-:S06]  /*1aa0*/  MOV R11, UR13 ;  /* 0x0000000d000b7c02 */ /* 0x000fcc0008000f00 */
[----:B------:R-:W0:Y:S01]  /*1ab0*/  @!P2 LDG.E.64 R10, desc[UR16][R10.64] ;  /* 0x000000100a0aa981 */ /* 0x000e22000c1e1b00 */
[----:B------:R-:W-:Y:S02]  /*1ac0*/  UIADD3 UR12, UPT, UPT, UR5, 0x1, URZ ;  /* 0x00000001050c7890 */ /* 0x000fe4000fffe0ff */
[----:B------:R-:W-:Y:S02]  /*1ad0*/  UIADD3 UR11, UPT, UPT, UR5, 0x2, URZ ;  /* 0x00000002050b7890 */ /* 0x000fe4000fffe0ff */
[----:B------:R-:W-:Y:S02]  /*1ae0*/  UIADD3 UR14, UPT, UPT, UR5, 0x3, URZ ;  /* 0x00000003050e7890 */ /* 0x000fe4000fffe0ff */
[----:B------:R-:W-:-:S04]  /*1af0*/  MOV R8, UR12 ;  /* 0x0000000c00087c02 */ /* 0x000fc80008000f00 */
[----:B------:R-:W-:Y:S02]  /*1b00*/  ISETP.EQ.OR P4, PT, R8, UR20, P3 ;  /* 0x0000001408007c0c */ /* 0x000fe40009f82670 */
[----:B------:R-:W-:-:S04]  /*1b10*/  MOV R8, UR11 ;  /* 0x0000000b00087c02 */ /* 0x000fc80008000f00 */
[----:B------:R-:W-:Y:S01]  /*1b20*/  ISETP.EQ.OR P5, PT, R8, UR20, P3 ;  /* 0x0000001408007c0c */ /* 0x000fe20009fa2670 */
[----:B------:R-:W-:-:S05]  /*1b30*/  IMAD.U32 R8, RZ, RZ, UR14 ;  /* 0x0000000eff087e24 */ /* 0x000fca000f8e00ff */
[----:B------:R-:W-:Y:S01]  /*1b40*/  ISETP.EQ.OR P6, PT, R8, UR20, P3 ;  /* 0x0000001408007c0c */ /* 0x000fe20009fc2670 */
[----:B------:R-:W-:-:S05]  /*1b50*/  VOTEU.ALL UP2, P4 ;  /* 0x0000000000ff7886 */ /* 0x000fca0002040000 */
[----:B------:R-:W-:Y:S01]  /*1b60*/  @!UP2 UIMAD UR12, UR12, UR21, UR6 ;  /* 0x000000150c0ca2a4 */ /* 0x000fe2000f8e0206 */
[----:B------:R-:W-:-:S03]  /*1b70*/  VOTEU.ALL UP1, P5 ;  /* 0x0000000000ff7886 */ /* 0x000fc60002820000 */
[----:B------:R-:W-:Y:S02]  /*1b80*/  @!UP2 UIMAD.WIDE.U32 UR12, UR12, 0x8, UR18 ;  /* 0x000000080c0ca8a5 */ /* 0x000fe4000f8e0012 */
[----:B------:R-:W-:Y:S01]  /*1b90*/  @!UP1 UIMAD UR11, UR11, UR21, UR6 ;  /* 0x000000150b0b92a4 */ /* 0x000fe2000f8e0206 */
[----:B------:R-:W-:-:S03]  /*1ba0*/  VOTEU.ALL UP2, P6 ;  /* 0x0000000000ff7886 */ /* 0x000fc60003040000 */
[----:B------:R-:W-:Y:S02]  /*1bb0*/  MOV R8, UR12 ;  /* 0x0000000c00087c02 */ /* 0x000fe40008000f00 */
[----:B------:R-:W-:Y:S01]  /*1bc0*/  MOV R9, UR13 ;  /* 0x0000000d00097c02 */ /* 0x000fe20008000f00 */
[----:B------:R-:W-:Y:S02]  /*1bd0*/  @!UP1 UIMAD.WIDE.U32 UR12, UR11, 0x8, UR18 ;  /* 0x000000080b0c98a5 */ /* 0x000fe4000f8e0012 */
[----:B------:R-:W-:-:S03]  /*1be0*/  @!UP2 UIMAD UR14, UR14, UR21, UR6 ;  /* 0x000000150e0ea2a4 */ /* 0x000fc6000f8e0206 */
[----:B------:R-:W4:Y:S01]  /*1bf0*/  @!P4 LDG.E.64 R8, desc[UR16][R8.64] ;  /* 0x000000100808c981 */ /* 0x000f22000c1e1b00 */
[----:B------:R-:W-:Y:S01]  /*1c00*/  @!UP2 UIMAD.WIDE.U32 UR14, UR14, 0x8, UR18 ;  /* 0x000000080e0ea8a5 */ /* 0x000fe2000f8e0012 */
[----:B-1----:R-:W-:Y:S02]  /*1c10*/  MOV R14, UR12 ;  /* 0x0000000c000e7c02 */ /* 0x002fe40008000f00 */
[----:B--2---:R-:W-:Y:S01]  /*1c20*/  MOV R15, UR13 ;  /* 0x0000000d000f7c02 */ /* 0x004fe20008000f00 */
[----:B0--3--:R-:W-:Y:S01]  /*1c30*/  @!P2 FADD.FTZ R12, R12, R10 ;  /* 0x0000000a0c0ca221 */ /* 0x009fe20000010000 */
[----:B------:R-:W-:-:S03]  /*1c40*/  @!P2 FADD.FTZ R13, R13, R11 ;  /* 0x0000000b0d0da221 */ /* 0x000fc60000010000 */
[----:B------:R0:W2:Y:S02]  /*1c50*/  @!P5 LDG.E.64 R10, desc[UR16][R14.64] ;  /* 0x000000100e0ad981 */ /* 0x0000a4000c1e1b00 */
[----:B0-----:R-:W-:Y:S01]  /*1c60*/  MOV R14, UR14 ;  /* 0x0000000e000e7c02 */ /* 0x001fe20008000f00 */
[----:B------:R-:W-:-:S06]  /*1c70*/  IMAD.U32 R15, RZ, RZ, UR15 ;  /* 0x0000000fff0f7e24 */ /* 0x000fcc000f8e00ff */
[----:B------:R-:W3:Y:S01]  /*1c80*/  @!P6 LDG.E.64 R14, desc[UR16][R14.64] ;  /* 0x000000100e0ee981 */ /* 0x000ee2000c1e1b00 */
[----:B------:R-:W-:Y:S01]  /*1c90*/  MOV R28, UR5 ;  /* 0x00000005001c7c02 */ /* 0x000fe20008000f00 */
[----:B----4-:R-:W-:-:S03]  /*1ca0*/  @!P4 FADD.FTZ R12, R12, R8 ;  /* 0x000000080c0cc221 */ /* 0x010fc60000010000 */
[----:B------:R-:W-:Y:S01]  /*1cb0*/  IADD3 R8, PT, PT, R28, 0x4, RZ ;  /* 0x000000041c087810 */ /* 0x000fe20007ffe0ff */
[----:B------:R-:W-:-:S03]  /*1cc0*/  @!P4 FADD.FTZ R13, R13, R9 ;  /* 0x000000090d0dc221 */ /* 0x000fc60000010000 */
[----:B------:R-:W-:Y:S01]  /*1cd0*/  R2UR UR5, R8 ;  /* 0x00000000080572ca */ /* 0x000fe200000e0000 */
[----:B--2---:R-:W-:Y:S01]  /*1ce0*/  @!P5 FADD.FTZ R12, R12, R10 ;  /* 0x0000000a0c0cd221 */ /* 0x004fe20000010000 */
[----:B------:R-:W-:-:S03]  /*1cf0*/  @!P5 FADD.FTZ R13, R13, R11 ;  /* 0x0000000b0d0dd221 */ /* 0x000fc60000010000 */
[----:B---3--:R-:W-:Y:S01]  /*1d00*/  @!P6 FADD.FTZ R12, R12, R14 ;  /* 0x0000000e0c0ce221 */ /* 0x008fe20000010000 */
[----:B------:R-:W-:-:S09]  /*1d10*/  @!P6 FADD.FTZ R13, R13, R15 ;  /* 0x0000000f0d0de221 */ /* 0x000fd20000010000 */
.L_x_1364:
[----:B------:R-:W-:-:S13]  /*1d20*/  LOP3.LUT P2, R8, R17, 0x3, RZ, 0xc0, !PT ;  /* 0x0000000311087812 */ /* 0x000fda000784c0ff */
[----:B------:R-:W-:Y:S05]  /*1d30*/  @!P2 BRA `(.L_x_1359) ;  /* 0x0000000000a0a947 */ /* 0x000fea0003800000 */
[----:B------:R-:W-:-:S13]  /*1d40*/  ISETP.NE.AND P2, PT, R8, 0x1, PT ;  /* 0x000000010800780c */ /* 0x000fda0003f45270 */
[----:B------:R-:W-:Y:S05]  /*1d50*/  @!P2 BRA `(.L_x_1365) ;  /* 0x000000000060a947 */ /* 0x000fea0003800000 */
[----:B------:R-:W-:Y:S02]  /*1d60*/  UIADD3 UR12, UPT, UPT, UR5, 0x1, URZ ;  /* 0x00000001050c7890 */ /* 0x000fe4000fffe0ff */
[----:B------:R-:W-:-:S04]  /*1d70*/  MOV R8, UR5 ;  /* 0x0000000500087c02 */ /* 0x000fc80008000f00 */
[----:B------:R-:W-:Y:S02]  /*1d80*/  ISETP.EQ.OR P4, PT, R8, UR20, P3 ;  /* 0x0000001408007c0c */ /* 0x000fe40009f82670 */
[----:B------:R-:W-:-:S04]  /*1d90*/  MOV R8, UR12 ;  /* 0x0000000c00087c02 */ /* 0x000fc80008000f00 */
[----:B------:R-:W-:-:S07]  /*1da0*/  ISETP.EQ.OR P2, PT, R8, UR20, P3 ;  /* 0x0000001408007c0c */ /* 0x000fce0009f42670 */
[----:B------:R-:W-:-:S05]  /*1db0*/  VOTEU.ALL UP1, P4 ;  /* 0x0000000000ff7886 */ /* 0x000fca0002020000 */
[----:B------:R-:W-:Y:S01]  /*1dc0*/  @!UP1 UIMAD UR14, UR5, UR21, UR6 ;  /* 0x00000015050e92a4 */ /* 0x000fe2000f8e0206 */
[----:B------:R-:W-:-:S03]  /*1dd0*/  VOTEU.ALL UP2, P2 ;  /* 0x0000000000ff7886 */ /* 0x000fc60001040000 */
[----:B------:R-:W-:Y:S02]  /*1de0*/  @!UP1 UIMAD.WIDE.U32 UR14, UR14, 0x8, UR18 ;  /* 0x000000080e0e98a5 */ /* 0x000fe4000f8e0012 */
[----:B------:R-:W-:-:S04]  /*1df0*/  @!UP2 UIMAD UR12, UR12, UR21, UR6 ;  /* 0x000000150c0ca2a4 */ /* 0x000fc8000f8e0206 */
[----:B------:R-:W-:Y:S01]  /*1e00*/  MOV R8, UR14 ;  /* 0x0000000e00087c02 */ /* 0x000fe20008000f00 */
[----:B------:R-:W-:Y:S01]  /*1e10*/  @!UP2 UIMAD.WIDE.U32 UR12, UR12, 0x8, UR18 ;  /* 0x000000080c0ca8a5 */ /* 0x000fe2000f8e0012 */
[----:B------:R-:W-:-:S05]  /*1e20*/  IMAD.U32 R9, RZ, RZ, UR15 ;  /* 0x0000000fff097e24 */ /* 0x000fca000f8e00ff */
[----:B------:R-:W-:Y:S01]  /*1e30*/  MOV R10, UR12 ;  /* 0x0000000c000a7c02 */ /* 0x000fe20008000f00 */
[----:B------:R-:W0:Y:S01]  /*1e40*/  @!P4 LDG.E.64 R8, desc[UR16][R8.64] ;  /* 0x000000100808c981 */ /* 0x000e22000c1e1b00 */
[----:B------:R-:W-:-:S06]  /*1e50*/  MOV R11, UR13 ;  /* 0x0000000d000b7c02 */ /* 0x000fcc0008000f00 */
[----:B------:R-:W4:Y:S01]  /*1e60*/  @!P2 LDG.E.64 R10, desc[UR16][R10.64] ;  /* 0x000000100a0aa981 */ /* 0x000f22000c1e1b00 */
[----:B-1----:R-:W-:-:S04]  /*1e70*/  MOV R14, UR5 ;  /* 0x00000005000e7c02 */ /* 0x002fc80008000f00 */
[----:B------:R-:W-:-:S04]  /*1e80*/  IADD3 R14, PT, PT, R14, 0x2, RZ ;  /* 0x000000020e0e7810 */ /* 0x000fc80007ffe0ff */
[----:B------:R-:W-:Y:S01]  /*1e90*/  R2UR UR5, R14 ;  /* 0x000000000e0572ca */ /* 0x000fe200000e0000 */
[----:B0--3--:R-:W-:Y:S01]  /*1ea0*/  @!P4 FADD.FTZ R12, R12, R8 ;  /* 0x000000080c0cc221 */ /* 0x009fe20000010000 */
[----:B------:R-:W-:-:S03]  /*1eb0*/  @!P4 FADD.FTZ R13, R13, R9 ;  /* 0x000000090d0dc221 */ /* 0x000fc60000010000 */
[----:B----4-:R-:W-:Y:S01]  /*1ec0*/  @!P2 FADD.FTZ R12, R12, R10 ;  /* 0x0000000a0c0ca221 */ /* 0x010fe20000010000 */
[----:B------:R-:W-:-:S09]  /*1ed0*/  @!P2 FADD.FTZ R13, R13, R11 ;  /* 0x0000000b0d0da221 */ /* 0x000fd20000010000 */
.L_x_1365:
[----:B------:R-:W-:Y:S01]  /*1ee0*/  MOV R9, UR5 ;  /* 0x0000000500097c02 */ /* 0x000fe20008000f00 */
[----:B------:R-:W-:Y:S01]  /*1ef0*/  BSSY.RECONVERGENT B0, `(.L_x_1359) ;  /* 0x000000c000007945 */ /* 0x000fe20003800200 */
[----:B------:R-:W-:Y:S02]  /*1f00*/  LOP3.LUT R8, R17, 0x1, RZ, 0xc0, !PT ;  /* 0x0000000111087812 */ /* 0x000fe400078ec0ff */
[----:B------:R-:W-:-:S04]  /*1f10*/  ISETP.EQ.OR P2, PT, R9, UR20, P3 ;  /* 0x0000001409007c0c */ /* 0x000fc80009f42670 */
[----:B------:R-:W-:-:S13]  /*1f20*/  ISETP.NE.U32.OR P2, PT, R8, 0x1, P2 ;  /* 0x000000010800780c */ /* 0x000fda0001745470 */
[----:B------:R-:W-:Y:S05]  /*1f30*/  @P2 BRA `(.L_x_1366) ;  /* 0x00000000001c2947 */ /* 0x000fea0003800000 */
[----:B------:R-:W-:Y:S01]  /*1f40*/  UIMAD UR11, UR21, UR5, UR6 ;  /* 0x00000005150b72a4 */ /* 0x000fe2000f8e0206 */
[----:B------:R-:W-:-:S05]  /*1f50*/  IMAD.MOV.U32 R9, RZ, RZ, 0x8 ;  /* 0x00000008ff097424 */ /* 0x000fca00078e00ff */
[----:B------:R-:W-:-:S05]  /*1f60*/  MOV R8, UR11 ;  /* 0x0000000b00087c02 */ /* 0x000fca0008000f00 */
[----:B------:R-:W-:-:S06]  /*1f70*/  IMAD.WIDE.U32 R8, R8, R9, UR18 ;  /* 0x0000001208087e25 */ /* 0x000fcc000f8e0009 */
[----:B------:R-:W0:Y:S02]  /*1f80*/  LDG.E.64 R8, desc[UR16][R8.64] ;  /* 0x0000001008087981 */ /* 0x000e24000c1e1b00 */
[----:B0--3--:R-:W-:Y:S01]  /*1f90*/  FADD.FTZ R12, R12, R8 ;  /* 0x000000080c0c7221 */ /* 0x009fe20000010000 */
[----:B------:R-:W-:-:S07]  /*1fa0*/  FADD.FTZ R13, R13, R9 ;  /* 0x000000090d0d7221 */ /* 0x000fce0000010000 */
.L_x_1366:
[----:B------:R-:W-:Y:S05]  /*1fb0*/  BSYNC.RECONVERGENT B0 ;  /* 0x0000000000007941 */ /* 0x000fea0003800200 */
.L_x_1359:
[----:B------:R-:W4:Y:S01]  /*1fc0*/  @P0 LDC.64 R10, c[0x0][0x388] ;  /* 0x0000e200ff0a0b82 */ /* 0x000f220000000a00 */
[----:B------:R-:W0:Y:S01]  /*1fd0*/  LDCU UR12, c[0x0][0x414] ;  /* 0x00008280ff0c77ac */ /* 0x000e220008000800 */
[----:B------:R-:W-:Y:S02]  /*1fe0*/  MOV R9, UR9 ;  /* 0x0000000900097c02 */ /* 0x000fe40008000f00 */
[----:B--2---:R-:W-:Y:S01]  /*1ff0*/  LOP3.LUT R15, R22, 0xffff, RZ, 0xc0, !PT ;  /* 0x0000ffff160f7812 */ /* 0x004fe200078ec0ff */
[----:B------:R-:W-:-:S03]  /*2000*/  UMOV UR5, 0x400 ;  /* 0x0000040000057882 */ /* 0x000fc60000000000 */
[----:B------:R-:W2:Y:S01]  /*2010*/  S2UR UR11, SR_CgaCtaId ;  /* 0x00000000000b79c3 */ /* 0x000ea20000008800 */
[----:B------:R-:W-:Y:S01]  /*2020*/  IADD3 R15, PT, PT, R15, UR10, RZ ;  /* 0x0000000a0f0f7c10 */ /* 0x000fe2000fffe0ff */
[----:B0-----:R-:W-:Y:S01]  /*2030*/  @P0 FMUL.FTZ R8, R12, UR12 ;  /* 0x0000000c0c080c20 */ /* 0x001fe20008410000 */
[----:B----4-:R-:W-:-:S04]  /*2040*/  @P0 IMAD.WIDE R10, R9, 0x8, R10 ;  /* 0x00000008090a0825 */ /* 0x010fc800078e020a */
[----:B------:R-:W-:-:S05]  /*2050*/  @P0 FMUL.FTZ R9, R13, UR12 ;  /* 0x0000000c0d090c20 */ /* 0x000fca0008410000 */
[----:B------:R0:W-:Y:S01]  /*2060*/  @P0 STG.E.64 desc[UR16][R10.64], R8 ;  /* 0x000000080a000986 */ /* 0x0001e2000c101b10 */
[----:B--2---:R-:W-:-:S09]  /*2070*/  ULEA UR5, UR11, UR5, 0x18 ;  /* 0x000000050b057291 */ /* 0x004fd2000f8ec0ff */
[----:B------:R-:W-:Y:S01]  /*2080*/  @!P3 STS.64 [UR5+0xc0], R12 ;  /* 0x0000c00cff00b988 */ /* 0x000fe20008000a05 */
[----:B0-----:R-:W0:Y:S08]  /*2090*/  LDC.64 R8, c[0x0][0x398] ;  /* 0x0000e600ff087b82 */ /* 0x001e300000000a00 */
[----:B------:R-:W-:Y:S08]  /*20a0*/  BAR.SYNC.DEFER_BLOCKING 0x0 ;  /* 0x0000000000007b1d */ /* 0x000ff00000010000 */
[----:B------:R-:W2:Y:S01]  /*20b0*/  LDC.64 R10, c[0x0][0x3a0] ;  /* 0x0000e800ff0a7b82 */ /* 0x000ea20000000a00 */
[C---:B0-----:R-:W-:Y:S01]  /*20c0*/  IMAD.WIDE R8, R15.reuse, 0x4, R8 ;  /* 0x000000040f087825 */ /* 0x041fe200078e0208 */
[----:B---3--:R-:W0:Y:S05]  /*20d0*/  LDS.64 R12, [UR5+0xc0] ;  /* 0x0000c005ff0c7984 */ /* 0x008e2a0008000a00 */
[----:B------:R-:W5:Y:S01]  /*20e0*/  LDG.E.64 R8, desc[UR16][R8.64] ;  /* 0x0000001008087981 */ /* 0x000f62000c1e1b00 */
[----:B--2---:R-:W-:-:S06]  /*20f0*/  IMAD.WIDE R10, R15, 0x4, R10 ;  /* 0x000000040f0a7825 */ /* 0x004fcc00078e020a */
[----:B------:R-:W5:Y:S01]  /*2100*/  LDG.E.64 R10, desc[UR16][R10.64] ;  /* 0x000000100a0a7981 */ /* 0x000f62000c1e1b00 */
[----:B0-----:R-:W-:-:S04]  /*2110*/  FMUL.FTZ R12, R12, UR12 ;  /* 0x0000000c0c0c7c20 */ /* 0x001fc80008410000 */
[----:B-1----:R-:W-:-:S04]  /*2120*/  FMUL.FTZ R14, R12, R12 ;  /* 0x0000000c0c0e7220 */ /* 0x002fc80000410000 */
[----:B------:R-:W-:-:S05]  /*2130*/  FFMA.FTZ R14, R13, UR12, -R14 ;  /* 0x0000000c0d0e7c23 */ /* 0x000fca000801080e */
[----:B------:R-:W-:-:S13]  /*2140*/  FSETP.GTU.FTZ.AND P2, PT, R14, RZ, PT ;  /* 0x000000ff0e00720b */ /* 0x000fda0003f5c000 */
[----:B------:R-:W-:-:S05]  /*2150*/  VOTEU.ANY UP1, P2 ;  /* 0x0000000000ff7886 */ /* 0x000fca0001020100 */
[----:B------:R-:W0:Y:S01]  /*2160*/  @UP1 LDCU UR5, c[0x0][0x3a8] ;  /* 0x00007500ff0517ac */ /* 0x000e220008000800 */
[----:B------:R-:W-:-:S13]  /*2170*/  PLOP3.LUT P2, PT, PT, PT, UP1, 0x80, 0x8 ;  /* 0x000000000008781c */ /* 0x000fda0003f4f018 */
[----:B0-----:R-:W-:-:S06]  /*2180*/  @P2 FADD.FTZ R14, R14, UR5 ;  /* 0x000000050e0e2e21 */ /* 0x001fcc0008010000 */
[----:B------:R-:W0:Y:S01]  /*2190*/  @P2 MUFU.RSQ R14, R14 ;  /* 0x0000000e000e2308 */ /* 0x000e220000001400 */
[----:B------:R-:W-:Y:S01]  /*21a0*/  BSSY.RECONVERGENT B0, `(.L_x_1367) ;  /* 0x00000ec000007945 */ /* 0x000fe20003800200 */
[----:B------:R-:W-:Y:S01]  /*21b0*/  IADD3 R13, PT, PT, R23, 0x80, RZ ;  /* 0x00000080170d7810 */ /* 0x000fe20007ffe0ff */
[----:B------:R-:W-:Y:S01]  /*21c0*/  UMOV UR5, 0x3f800000 ;  /* 0x3f80000000057882 */ /* 0x000fe20000000000 */
[----:B0-----:R-:W-:-:S13]  /*21d0*/  @P2 R2UR UR10, R14 ;  /* 0x000000000e0a22ca */ /* 0x001fda00000e0000 */
[----:B------:R-:W-:Y:S01]  /*21e0*/  @UP1 UMOV UR5, UR10 ;  /* 0x0000000a00051c82 */ /* 0x000fe20008000000 */
[----:B------:R-:W-:Y:S05]  /*21f0*/  BRA.U UP0, `(.L_x_1368) ;  /* 0x0000000500807547 */ /* 0x000fea000b800000 */
[----:B------:R-:W0:Y:S01]  /*2200*/  LDCU.64 UR12, c[0x0][0x3e8] ;  /* 0x00007d00ff0c77ac */ /* 0x000e220008000a00 */
[----:B------:R-:W-:Y:S01]  /*2210*/  SHF.R.S32.HI R14, RZ, 0x1f, R23 ;  /* 0x0000001fff0e7819 */ /* 0x000fe20000011417 */
[----:B------:R-:W-:Y:S01]  /*2220*/  BSSY.RECONVERGENT B1, `(.L_x_1369) ;  /* 0x0000016000017945 */ /* 0x000fe20003800200 */
[----:B0-----:R-:W-:-:S04]  /*2230*/  ISETP.GE.U32.AND P1, PT, R23, UR12, PT ;  /* 0x0000000c17007c0c */ /* 0x001fc8000bf26070 */
[----:B------:R-:W-:-:S13]  /*2240*/  ISETP.GE.AND.EX P1, PT, R14, UR13, PT, P1 ;  /* 0x0000000d0e007c0c */ /* 0x000fda000bf26310 */
[----:B------:R-:W-:Y:S05]  /*2250*/  @P1 BRA `(.L_x_1370) ;  /* 0x0000000000481947 */ /* 0x000fea0003800000 */
[----:B------:R-:W0:Y:S01]  /*2260*/  LDCU.64 UR14, c[0x0][0x3e0] ;  /* 0x00007c00ff0e77ac */ /* 0x000e220008000a00 */
[--C-:B------:R-:W-:Y:S01]  /*2270*/  FADD.FTZ R16, R16, -R12.reuse ;  /* 0x8000000c10107221 */ /* 0x100fe20000010000 */
[----:B------:R-:W-:Y:S01]  /*2280*/  FADD.FTZ R15, R7, -R12 ;  /* 0x8000000c070f7221 */ /* 0x000fe20000010000 */
[----:B------:R-:W1:Y:S02]  /*2290*/  LDCU.64 UR10, c[0x0][0x380] ;  /* 0x00007000ff0a77ac */ /* 0x000e640008000a00 */
[----:B------:R-:W-:Y:S01]  /*22a0*/  FMUL.FTZ R7, R16, UR5 ;  /* 0x0000000510077c20 */ /* 0x000fe20008410000 */
[----:B------:R-:W-:Y:S01]  /*22b0*/  FMUL.FTZ R16, R15, UR5 ;  /* 0x000000050f107c20 */ /* 0x000fe20008410000 */
[----:B------:R-:W-:Y:S02]  /*22c0*/  IMAD.MOV.U32 R15, RZ, RZ, R25 ;  /* 0x000000ffff0f7224 */ /* 0x000fe400078e0019 */
[----:B-----5:R-:W-:Y:S01]  /*22d0*/  FFMA.FTZ R7, R8, R7, R10 ;  /* 0x0000000708077223 */ /* 0x020fe2000001000a */
[----:B------:R-:W-:-:S05]  /*22e0*/  FFMA.FTZ R16, R9, R16, R11 ;  /* 0x0000001009107223 */ /* 0x000fca000001000b */
[----:B------:R-:W-:Y:S01]  /*22f0*/  F2FP.BF16.F32.PACK_AB R7, R16, R7 ;  /* 0x000000071007723e */ /* 0x000fe200000010ff */
[----:B0-----:R-:W-:Y:S01]  /*2300*/  IMAD R16, R14, UR14, RZ ;  /* 0x0000000e0e107c24 */ /* 0x001fe2000f8e02ff */
[----:B------:R-:W-:-:S03]  /*2310*/  MOV R14, R26 ;  /* 0x0000001a000e7202 */ /* 0x000fc60000000f00 */
[C---:B------:R-:W-:Y:S02]  /*2320*/  IMAD R29, R23.reuse, UR15, R16 ;  /* 0x0000000f171d7c24 */ /* 0x040fe4000f8e0210 */
[----:B------:R-:W-:-:S05]  /*2330*/  IMAD.WIDE.U32 R14, R23, UR14, R14 ;  /* 0x0000000e170e7c25 */ /* 0x000fca000f8e000e */
[----:B------:R-:W-:Y:S02]  /*2340*/  IADD3 R29, PT, PT, R15, R29, RZ ;  /* 0x0000001d0f1d7210 */ /* 0x000fe40007ffe0ff */
[----:B-1----:R-:W-:-:S04]  /*2350*/  LEA R28, P1, R14, UR10, 0x1 ;  /* 0x0000000a0e1c7c11 */ /* 0x002fc8000f8208ff */
[----:B------:R-:W-:-:S05]  /*2360*/  LEA.HI.X R29, R14, UR11, R29, 0x1, P1 ;  /* 0x0000000b0e1d7c11 */ /* 0x000fca00088f0c1d */
[----:B------:R0:W-:Y:S04]  /*2370*/  STG.E desc[UR16][R28.64], R7 ;  /* 0x000000071c007986 */ /* 0x0001e8000c101910 */
.L_x_1370:
[----:B------:R-:W-:Y:S05]  /*2380*/  BSYNC.RECONVERGENT B1 ;  /* 0x0000000000017941 */ /* 0x000fea0003800200 */
.L_x_1369:
[----:B0-----:R-:W-:Y:S01]  /*2390*/  SHF.R.S32.HI R28, RZ, 0x1f, R13 ;  /* 0x0000001fff1c7819 */ /* 0x001fe2000001140d */
[----:B------:R-:W-:Y:S01]  /*23a0*/  BSSY.RECONVERGENT B1, `(.L_x_1371) ;  /* 0x0000017000017945 */ /* 0x000fe20003800200 */
[----:B------:R-:W-:Y:S02]  /*23b0*/  ISETP.GE.U32.AND P1, PT, R13, UR12, PT ;  /* 0x0000000c0d007c0c */ /* 0x000fe4000bf26070 */
[----:B------:R-:W-:Y:S02]  /*23c0*/  IADD3 R14, PT, PT, R23, 0x100, RZ ;  /* 0x00000100170e7810 */ /* 0x000fe40007ffe0ff */
[----:B------:R-:W-:-:S13]  /*23d0*/  ISETP.GE.AND.EX P1, PT, R28, UR13, PT, P1 ;  /* 0x0000000d1c007c0c */ /* 0x000fda000bf26310 */
[----:B------:R-:W-:Y:S05]  /*23e0*/  @P1 BRA `(.L_x_1372) ;  /* 0x0000000000481947 */ /* 0x000fea0003800000 */
[----:B------:R-:W0:Y:S01]  /*23f0*/  LDCU.64 UR10, c[0x0][0x3e0] ;  /* 0x00007c00ff0a77ac */ /* 0x000e220008000a00 */
[--C-:B------:R-:W-:Y:S01]  /*2400*/  FADD.FTZ R15, R6, -R12.reuse ;  /* 0x8000000c060f7221 */ /* 0x100fe20000010000 */
[----:B------:R-:W-:Y:S01]  /*2410*/  MOV R6, R26 ;  /* 0x0000001a00067202 */ /* 0x000fe20000000f00 */
[----:B------:R-:W-:Y:S01]  /*2420*/  FADD.FTZ R16, R5, -R12 ;  /* 0x8000000c05107221 */ /* 0x000fe20000010000 */
[----:B------:R-:W1:Y:S01]  /*2430*/  LDCU.64 UR14, c[0x0][0x380] ;  /* 0x00007000ff0e77ac */ /* 0x000e620008000a00 */
[----:B------:R-:W-:Y:S02]  /*2440*/  MOV R7, R25 ;  /* 0x0000001900077202 */ /* 0x000fe40000000f00 */
[----:B------:R-:W-:-:S04]  /*2450*/  FMUL.FTZ R16, R16, UR5 ;  /* 0x0000000510107c20 */ /* 0x000fc80008410000 */
[----:B-----5:R-:W-:Y:S01]  /*2460*/  FFMA.FTZ R16, R9, R16, R11 ;  /* 0x0000001009107223 */ /* 0x020fe2000001000b */
[----:B0-----:R-:W-:Y:S02]  /*2470*/  IMAD R28, R28, UR10, RZ ;  /* 0x0000000a1c1c7c24 */ /* 0x001fe4000f8e02ff */
[----:B------:R-:W-:-:S04]  /*2480*/  IMAD.WIDE.U32 R6, R13, UR10, R6 ;  /* 0x0000000a0d067c25 */ /* 0x000fc8000f8e0006 */
[----:B------:R-:W-:Y:S02]  /*2490*/  IMAD R5, R13, UR11, R28 ;  /* 0x0000000b0d057c24 */ /* 0x000fe4000f8e021c */
[----:B------:R-:W-:Y:S01]  /*24a0*/  FMUL.FTZ R13, R15, UR5 ;  /* 0x000000050f0d7c20 */ /* 0x000fe20008410000 */
[----:B-1----:R-:W-:-:S03]  /*24b0*/  LEA R28, P1, R6, UR14, 0x1 ;  /* 0x0000000e061c7c11 */ /* 0x002fc6000f8208ff */
[----:B------:R-:W-:Y:S01]  /*24c0*/  FFMA.FTZ R13, R8, R13, R10 ;  /* 0x0000000d080d7223 */ /* 0x000fe2000001000a */
[----:B------:R-:W-:-:S04]  /*24d0*/  IADD3 R5, PT, PT, R7, R5, RZ ;  /* 0x0000000507057210 */ /* 0x000fc80007ffe0ff */
[----:B------:R-:W-:Y:S02]  /*24e0*/  LEA.HI.X R29, R6, UR15, R5, 0x1, P1 ;  /* 0x0000000f061d7c11 */ /* 0x000fe400088f0c05 */
[----:B------:R-:W-:-:S05]  /*24f0*/  F2FP.BF16.F32.PACK_AB R13, R16, R13 ;  /* 0x0000000d100d723e */ /* 0x000fca00000010ff */
[----:B------:R0:W-:Y:S02]  /*2500*/  STG.E desc[UR16][R28.64], R13 ;  /* 0x0000000d1c007986 */ /* 0x0001e4000c101910 */
.L_x_1372:
[----:B------:R-:W-:Y:S05]  /*2510*/  BSYNC.RECONVERGENT B1 ;  /* 0x0000000000017941 */ /* 0x000fea0003800200 */
.L_x_1371:
[----:B------:R-:W-:Y:S01]  /*2520*/  ISETP.GE.U32.AND P1, PT, R14, UR12, PT ;  /* 0x0000000c0e007c0c */ /* 0x000fe2000bf26070 */
[----:B------:R-:W-:Y:S01]  /*2530*/  BSSY.RECONVERGENT B1, `(.L_x_1373) ;  /* 0x0000019000017945 */ /* 0x000fe20003800200 */
[----:B------:R-:W-:Y:S02]  /*2540*/  SHF.R.S32.HI R15, RZ, 0x1f, R14 ;  /* 0x0000001fff0f7819 */ /* 0x000fe4000001140e */
[----:B------:R-:W-:Y:S02]  /*2550*/  SHF.R.S32.HI R5, RZ, 0x1f, R20 ;  /* 0x0000001fff057819 */ /* 0x000fe40000011414 */
[----:B------:R-:W-:Y:S02]  /*2560*/  ISETP.GE.AND.EX P1, PT, R15, UR13, PT, P1 ;  /* 0x0000000d0f007c0c */ /* 0x000fe4000bf26310 */
[----:B------:R-:W-:-:S04]  /*2570*/  ISETP.GE.U32.AND P2, PT, R20, UR12, PT ;  /* 0x0000000c14007c0c */ /* 0x000fc8000bf46070 */
[----:B------:R-:W-:-:S07]  /*2580*/  ISETP.GE.AND.EX P2, PT, R5, UR13, PT, P2 ;  /* 0x0000000d05007c0c */ /* 0x000fce000bf46320 */
[----:B------:R-:W-:Y:S06]  /*2590*/  @P1 BRA `(.L_x_1374) ;  /* 0x0000000000481947 */ /* 0x000fec0003800000 */
[----:B------:R-:W1:Y:S01]  /*25a0*/  LDCU.64 UR10, c[0x0][0x3e0] ;  /* 0x00007c00ff0a77ac */ /* 0x000e620008000a00 */
[----:B------:R-:W-:Y:S01]  /*25b0*/  MOV R7, R25 ;  /* 0x0000001900077202 */ /* 0x000fe20000000f00 */
[--C-:B------:R-:W-:Y:S01]  /*25c0*/  FADD.FTZ R2, R2, -R12.reuse ;  /* 0x8000000c02027221 */ /* 0x100fe20000010000 */
[----:B------:R-:W-:Y:S01]  /*25d0*/  FADD.FTZ R0, R0, -R12 ;  /* 0x8000000c00007221 */ /* 0x000fe20000010000 */
[----:B------:R-:W2:Y:S01]  /*25e0*/  LDCU.64 UR14, c[0x0][0x380] ;  /* 0x00007000ff0e77ac */ /* 0x000ea20008000a00 */
[----:B------:R-:W-:Y:S02]  /*25f0*/  IMAD.MOV.U32 R6, RZ, RZ, R26 ;  /* 0x000000ffff067224 */ /* 0x000fe400078e001a */
[----:B0-----:R-:W-:Y:S01]  /*2600*/  FMUL.FTZ R13, R2, UR5 ;  /* 0x00000005020d7c20 */ /* 0x001fe20008410000 */
[----:B------:R-:W-:-:S03]  /*2610*/  FMUL.FTZ R0, R0, UR5 ;  /* 0x0000000500007c20 */ /* 0x000fc60008410000 */
[----:B-----5:R-:W-:Y:S01]  /*2620*/  FFMA.FTZ R13, R8, R13, R10 ;  /* 0x0000000d080d7223 */ /* 0x020fe2000001000a */
[----:B------:R-:W-:Y:S01]  /*2630*/  FFMA.FTZ R0, R9, R0, R11 ;  /* 0x0000000009007223 */ /* 0x000fe2000001000b */
[----:B-1----:R-:W-:Y:S02]  /*2640*/  IMAD R15, R15, UR10, RZ ;  /* 0x0000000a0f0f7c24 */ /* 0x002fe4000f8e02ff */
[----:B------:R-:W-:-:S04]  /*2650*/  IMAD.WIDE.U32 R6, R14, UR10, R6 ;  /* 0x0000000a0e067c25 */ /* 0x000fc8000f8e0006 */
[----:B------:R-:W-:Y:S01]  /*2660*/  IMAD R15, R14, UR11, R15 ;  /* 0x0000000b0e0f7c24 */ /* 0x000fe2000f8e020f */
[----:B--2---:R-:W-:-:S04]  /*2670*/  LEA R14, P1, R6, UR14, 0x1 ;  /* 0x0000000e060e7c11 */ /* 0x004fc8000f8208ff */
[----:B------:R-:W-:Y:S02]  /*2680*/  IADD3 R15, PT, PT, R7, R15, RZ ;  /* 0x0000000f070f7210 */ /* 0x000fe40007ffe0ff */
[----:B------:R-:W-:Y:S02]  /*2690*/  F2FP.BF16.F32.PACK_AB R7, R0, R13 ;  /* 0x0000000d0007723e */ /* 0x000fe400000010ff */
[----:B------:R-:W-:-:S05]  /*26a0*/  LEA.HI.X R15, R6, UR15, R15, 0x1, P1 ;  /* 0x0000000f060f7c11 */ /* 0x000fca00088f0c0f */
[----:B------:R1:W-:Y:S02]  /*26b0*/  STG.E desc[UR16][R14.64], R7 ;  /* 0x000000070e007986 */ /* 0x0003e4000c101910 */
.L_x_1374:
[----:B------:R-:W-:Y:S05]  /*26c0*/  BSYNC.RECONVERGENT B1 ;  /* 0x0000000000017941 */ /* 0x000fea0003800200 */
.L_x_1373:
[----:B------:R-:W-:Y:S05]  /*26d0*/  @P2 BRA `(.L_x_1375) ;  /* 0x0000000800602947 */ /* 0x000fea0003800000 */
[----:B------:R-:W2:Y:S01]  /*26e0*/  LDCU.64 UR10, c[0x0][0x3e0] ;  /* 0x00007c00ff0a77ac */ /* 0x000ea20008000a00 */
[--C-:B------:R-:W-:Y:S01]  /*26f0*/  FADD.FTZ R4, R4, -R12.reuse ;  /* 0x8000000c04047221 */ /* 0x100fe20000010000 */
[----:B------:R-:W-:Y:S01]  /*2700*/  MOV R24, R26 ;  /* 0x0000001a00187202 */ /* 0x000fe20000000f00 */
[----:B------:R-:W-:Y:S01]  /*2710*/  FADD.FTZ R12, R3, -R12 ;  /* 0x8000000c030c7221 */ /* 0x000fe20000010000 */
[----:B------:R-:W3:Y:S01]  /*2720*/  LDCU.64 UR12, c[0x0][0x380] ;  /* 0x00007000ff0c77ac */ /* 0x000ee20008000a00 */
[----:B------:R-:W-:Y:S02]  /*2730*/  FMUL.FTZ R3, R4, UR5 ;  /* 0x0000000504037c20 */ /* 0x000fe40008410000 */
[----:B------:R-:W-:-:S04]  /*2740*/  FMUL.FTZ R12, R12, UR5 ;  /* 0x000000050c0c7c20 */ /* 0x000fc80008410000 */
[----:B-----5:R-:W-:Y:S01]  /*2750*/  FFMA.FTZ R12, R9, R12, R11 ;  /* 0x0000000c090c7223 */ /* 0x020fe2000001000b */
[----:B--2---:R-:W-:Y:S02]  /*2760*/  IMAD R5, R5, UR10, RZ ;  /* 0x0000000a05057c24 */ /* 0x004fe4000f8e02ff */
[----:B------:R-:W-:-:S04]  /*2770*/  IMAD.WIDE.U32 R24, R20, UR10, R24 ;  /* 0x0000000a14187c25 */ /* 0x000fc8000f8e0018 */
[----:B-1----:R-:W-:Y:S02]  /*2780*/  IMAD R7, R20, UR11, R5 ;  /* 0x0000000b14077c24 */ /* 0x002fe4000f8e0205 */
[----:B------:R-:W-:Y:S01]  /*2790*/  FFMA.FTZ R5, R8, R3, R10 ;  /* 0x0000000308057223 */ /* 0x000fe2000001000a */
[----:B---3--:R-:W-:Y:S02]  /*27a0*/  LEA R2, P1, R24, UR12, 0x1 ;  /* 0x0000000c18027c11 */ /* 0x008fe4000f8208ff */
[----:B------:R-:W-:Y:S02]  /*27b0*/  IADD3 R7, PT, PT, R25, R7, RZ ;  /* 0x0000000719077210 */ /* 0x000fe40007ffe0ff */
[----:B------:R-:W-:Y:S02]  /*27c0*/  F2FP.BF16.F32.PACK_AB R5, R12, R5 ;  /* 0x000000050c05723e */ /* 0x000fe400000010ff */
[----:B------:R-:W-:-:S05]  /*27d0*/  LEA.HI.X R3, R24, UR13, R7, 0x1, P1 ;  /* 0x0000000d18037c11 */ /* 0x000fca00088f0c07 */
[----:B------:R2:W-:Y:S01]  /*27e0*/  STG.E desc[UR16][R2.64], R5 ;  /* 0x0000000502007986 */ /* 0x0005e2000c101910 */
[----:B------:R-:W-:Y:S05]  /*27f0*/  BRA `(.L_x_1375) ;  /* 0x0000000800187947 */ /* 0x000fea0003800000 */
.L_x_1368:
[----:B------:R-:W0:Y:S01]  /*2800*/  LDCU.64 UR14, c[0x0][0x3e8] ;  /* 0x00007d00ff0e77ac */ /* 0x000e220008000a00 */
[----:B------:R-:W-:Y:S04]  /*2810*/  BSSY.RECONVERGENT B1, `(.L_x_1376) ;  /* 0x000001f000017945 */ /* 0x000fe80003800200 */
[----:B------:R-:W-:Y:S05]  /*2820*/  @P1 BRA `(.L_x_1377) ;  /* 0x0000000000741947 */ /* 0x000fea0003800000 */
[--C-:B------:R-:W-:Y:S01]  /*2830*/  FADD.FTZ R16, R16, -R12.reuse ;  /* 0x8000000c10107221 */ /* 0x100fe20000010000 */
[----:B------:R-:W-:Y:S01]  /*2840*/  FADD.FTZ R7, R7, -R12 ;  /* 0x8000000c07077221 */ /* 0x000fe20000010000 */
[----:B------:R-:W1:Y:S02]  /*2850*/  LDCU.64 UR10, c[0x0][0x3e0] ;  /* 0x00007c00ff0a77ac */ /* 0x000e640008000a00 */
[----:B------:R-:W-:Y:S01]  /*2860*/  FMUL.FTZ R15, R16, UR5 ;  /* 0x00000005100f7c20 */ /* 0x000fe20008410000 */
[----:B------:R-:W-:Y:S01]  /*2870*/  FMUL.FTZ R16, R7, UR5 ;  /* 0x0000000507107c20 */ /* 0x000fe20008410000 */
[----:B------:R-:W2:Y:S02]  /*2880*/  LDCU.64 UR12, c[0x0][0x380] ;  /* 0x00007000ff0c77ac */ /* 0x000ea40008000a00 */
[----:B-----5:R-:W-:Y:S01]  /*2890*/  FFMA.FTZ R14, R8, R15, R10 ;  /* 0x0000000f080e7223 */ /* 0x020fe2000001000a */
[----:B------:R-:W-:-:S03]  /*28a0*/  FFMA.FTZ R7, R9, R16, R11 ;  /* 0x0000001009077223 */ /* 0x000fc6000001000b */
[----:B------:R-:W-:Y:S01]  /*28b0*/  FMUL.FTZ R15, R14, -1.4426950216293334961 ;  /* 0xbfb8aa3b0e0f7820 */ /* 0x000fe20000410000 */
[----:B------:R-:W-:-:S05]  /*28c0*/  FMUL.FTZ R28, R7, -1.4426950216293334961 ;  /* 0xbfb8aa3b071c7820 */ /* 0x000fca0000410000 */
[----:B------:R-:W3:Y:S04]  /*28d0*/  MUFU.EX2 R15, R15 ;  /* 0x0000000f000f7308 */ /* 0x000ee80000000800 */
[----:B------:R-:W4:Y:S01]  /*28e0*/  MUFU.EX2 R28, R28 ;  /* 0x0000001c001c7308 */ /* 0x000f220000000800 */
[----:B---3--:R-:W-:Y:S01]  /*28f0*/  FADD.FTZ R16, R15, 1 ;  /* 0x3f8000000f107421 */ /* 0x008fe20000010000 */
[----:B----4-:R-:W-:-:S03]  /*2900*/  FADD.FTZ R15, R28, 1 ;  /* 0x3f8000001c0f7421 */ /* 0x010fc60000010000 */
[----:B------:R-:W3:Y:S01]  /*2910*/  MUFU.RCP R29, R16 ;  /* 0x00000010001d7308 */ /* 0x000ee20000001000 */
[----:B------:R-:W-:-:S07]  /*2920*/  MOV R28, R26 ;  /* 0x0000001a001c7202 */ /* 0x000fce0000000f00 */
[----:B------:R4:W0:Y:S02]  /*2930*/  MUFU.RCP R16, R15 ;  /* 0x0000000f00107308 */ /* 0x0008240000001000 */
[----:B----4-:R-:W-:Y:S01]  /*2940*/  SHF.R.S32.HI R15, RZ, 0x1f, R23 ;  /* 0x0000001fff0f7819 */ /* 0x010fe20000011417 */
[----:B---3--:R-:W-:Y:S01]  /*2950*/  FMUL.FTZ R29, R14, R29 ;  /* 0x0000001d0e1d7220 */ /* 0x008fe20000410000 */
[----:B0-----:R-:W-:-:S05]  /*2960*/  FMUL.FTZ R14, R7, R16 ;  /* 0x00000010070e7220 */ /* 0x001fca0000410000 */
[----:B------:R-:W-:Y:S01]  /*2970*/  F2FP.BF16.F32.PACK_AB R7, R14, R29 ;  /* 0x0000001d0e07723e */ /* 0x000fe200000010ff */
[----:B-1----:R-:W-:Y:S02]  /*2980*/  IMAD R14, R15, UR10, RZ ;  /* 0x0000000a0f0e7c24 */ /* 0x002fe4000f8e02ff */
[----:B------:R-:W-:Y:S02]  /*2990*/  IMAD.MOV.U32 R29, RZ, RZ, R25 ;  /* 0x000000ffff1d7224 */ /* 0x000fe400078e0019 */
[C---:B------:R-:W-:Y:S02]  /*29a0*/  IMAD R14, R23.reuse, UR11, R14 ;  /* 0x0000000b170e7c24 */ /* 0x040fe4000f8e020e */
[----:B------:R-:W-:-:S05]  /*29b0*/  IMAD.WIDE.U32 R28, R23, UR10, R28 ;  /* 0x0000000a171c7c25 */ /* 0x000fca000f8e001c */
[----:B------:R-:W-:Y:S02]  /*29c0*/  IADD3 R15, PT, PT, R29, R14, RZ ;  /* 0x0000000e1d0f7210 */ /* 0x000fe40007ffe0ff */
[----:B--2---:R-:W-:-:S04]  /*29d0*/  LEA R14, P1, R28, UR12, 0x1 ;  /* 0x0000000c1c0e7c11 */ /* 0x004fc8000f8208ff */
[----:B------:R-:W-:-:S05]  /*29e0*/  LEA.HI.X R15, R28, UR13, R15, 0x1, P1 ;  /* 0x0000000d1c0f7c11 */ /* 0x000fca00088f0c0f */
[----:B------:R1:W-:Y:S04]  /*29f0*/  STG.E desc[UR16][R14.64], R7 ;  /* 0x000000070e007986 */ /* 0x0003e8000c101910 */
.L_x_1377:
[----:B0-----:R-:W-:Y:S05]  /*2a00*/  BSYNC.RECONVERGENT B1 ;  /* 0x0000000000017941 */ /* 0x001fea0003800200 */
.L_x_1376:
[----:B-1----:R-:W-:Y:S01]  /*2a10*/  SHF.R.S32.HI R7, RZ, 0x1f, R13 ;  /* 0x0000001fff077819 */ /* 0x002fe2000001140d */
[----:B------:R-:W-:Y:S01]  /*2a20*/  BSSY.RECONVERGENT B1, `(.L_x_1378) ;  /* 0x0000021000017945 */ /* 0x000fe20003800200 */
[----:B------:R-:W-:Y:S02]  /*2a30*/  ISETP.GE.U32.AND P1, PT, R13, UR14, PT ;  /* 0x0000000e0d007c0c */ /* 0x000fe4000bf26070 */
[----:B------:R-:W-:Y:S02]  /*2a40*/  IADD3 R14, PT, PT, R23, 0x100, RZ ;  /* 0x00000100170e7810 */ /* 0x000fe40007ffe0ff */
[----:B------:R-:W-:-:S13]  /*2a50*/  ISETP.GE.AND.EX P1, PT, R7, UR15, PT, P1 ;  /* 0x0000000f07007c0c */ /* 0x000fda000bf26310 */
[----:B------:R-:W-:Y:S05]  /*2a60*/  @P1 BRA `(.L_x_1379) ;  /* 0x0000000000701947 */ /* 0x000fea0003800000 */
[--C-:B------:R-:W-:Y:S01]  /*2a70*/  FADD.FTZ R6, R6, -R12.reuse ;  /* 0x8000000c06067221 */ /* 0x100fe20000010000 */
[----:B------:R-:W0:Y:S03]  /*2a80*/  LDCU.64 UR10, c[0x0][0x3e0] ;  /* 0x00007c00ff0a77ac */ /* 0x000e260008000a00 */
[----:B------:R-:W-:Y:S01]  /*2a90*/  FMUL.FTZ R15, R6, UR5 ;  /* 0x00000005060f7c20 */ /* 0x000fe20008410000 */
[----:B------:R-:W-:Y:S01]  /*2aa0*/  FADD.FTZ R6, R5, -R12 ;  /* 0x8000000c05067221 */ /* 0x000fe20000010000 */
[----:B------:R-:W1:Y:S02]  /*2ab0*/  LDCU.64 UR12, c[0x0][0x380] ;  /* 0x00007000ff0c77ac */ /* 0x000e640008000a00 */
[----:B-----5:R-:W-:Y:S01]  /*2ac0*/  FFMA.FTZ R5, R8, R15, R10 ;  /* 0x0000000f08057223 */ /* 0x020fe2000001000a */
[----:B------:R-:W-:-:S03]  /*2ad0*/  FMUL.FTZ R6, R6, UR5 ;  /* 0x0000000506067c20 */ /* 0x000fc60008410000 */
[----:B------:R-:W-:Y:S01]  /*2ae0*/  FMUL.FTZ R15, R5, -1.4426950216293334961 ;  /* 0xbfb8aa3b050f7820 */ /* 0x000fe20000410000 */
[----:B------:R-:W-:-:S04]  /*2af0*/  FFMA.FTZ R16, R9, R6, R11 ;  /* 0x0000000609107223 */ /* 0x000fc8000001000b */
[----:B------:R-:W-:Y:S01]  /*2b00*/  FMUL.FTZ R6, R16, -1.4426950216293334961 ;  /* 0xbfb8aa3b10067820 */ /* 0x000fe20000410000 */
[----:B------:R-:W2:Y:S01]  /*2b10*/  MUFU.EX2 R15, R15 ;  /* 0x0000000f000f7308 */ /* 0x000ea20000000800 */
[----:B0-----:R-:W-:-:S03]  /*2b20*/  IMAD R7, R7, UR10, RZ ;  /* 0x0000000a07077c24 */ /* 0x001fc6000f8e02ff */
[----:B------:R0:W3:Y:S01]  /*2b30*/  MUFU.EX2 R28, R6 ;  /* 0x00000006001c7308 */ /* 0x0000e20000000800 */
[----:B--2---:R-:W-:Y:S01]  /*2b40*/  FADD.FTZ R29, R15, 1 ;  /* 0x3f8000000f1d7421 */ /* 0x004fe20000010000 */
[----:B------:R-:W-:Y:S01]  /*2b50*/  IMAD R15, R13, UR11, R7 ;  /* 0x0000000b0d0f7c24 */ /* 0x000fe2000f8e0207 */
[----:B------:R-:W-:Y:S02]  /*2b60*/  MOV R7, R25 ;  /* 0x0000001900077202 */ /* 0x000fe40000000f00 */
[----:B0-----:R-:W0:Y:S01]  /*2b70*/  MUFU.RCP R6, R29 ;  /* 0x0000001d00067308 */ /* 0x001e220000001000 */
[----:B---3--:R-:W-:-:S07]  /*2b80*/  FADD.FTZ R28, R28, 1 ;  /* 0x3f8000001c1c7421 */ /* 0x008fce0000010000 */
[----:B------:R-:W2:Y:S01]  /*2b90*/  MUFU.RCP R28, R28 ;  /* 0x0000001c001c7308 */ /* 0x000ea20000001000 */
[----:B0-----:R-:W-:Y:S01]  /*2ba0*/  FMUL.FTZ R5, R5, R6 ;  /* 0x0000000605057220 */ /* 0x001fe20000410000 */
[----:B------:R-:W-:-:S05]  /*2bb0*/  MOV R6, R26 ;  /* 0x0000001a00067202 */ /* 0x000fca0000000f00 */
[----:B------:R-:W-:-:S04]  /*2bc0*/  IMAD.WIDE.U32 R6, R13, UR10, R6 ;  /* 0x0000000a0d067c25 */ /* 0x000fc8000f8e0006 */
[----:B--2---:R-:W-:Y:S01]  /*2bd0*/  FMUL.FTZ R16, R16, R28 ;  /* 0x0000001c10107220 */ /* 0x004fe20000410000 */
[----:B------:R-:W-:Y:S02]  /*2be0*/  IADD3 R15, PT, PT, R7, R15, RZ ;  /* 0x0000000f070f7210 */ /* 0x000fe40007ffe0ff */
[----:B-1----:R-:W-:Y:S02]  /*2bf0*/  LEA R28, P1, R6, UR12, 0x1 ;  /* 0x0000000c061c7c11 */ /* 0x002fe4000f8208ff */
[----:B------:R-:W-:Y:S02]  /*2c00*/  F2FP.BF16.F32.PACK_AB R5, R16, R5 ;  /* 0x000000051005723e */ /* 0x000fe400000010ff */
[----:B------:R-:W-:-:S05]  /*2c10*/  LEA.HI.X R29, R6, UR13, R15, 0x1, P1 ;  /* 0x0000000d061d7c11 */ /* 0x000fca00088f0c0f */
[----:B------:R0:W-:Y:S04]  /*2c20*/  STG.E desc[UR16][R28.64], R5 ;  /* 0x000000051c007986 */ /* 0x0001e8000c101910 */
.L_x_1379:
[----:B------:R-:W-:Y:S05]  /*2c30*/  BSYNC.RECONVERGENT B1 ;  /* 0x0000000000017941 */ /* 0x000fea0003800200 */
.L_x_1378:
[----:B------:R-:W-:Y:S01]  /*2c40*/  ISETP.GE.U32.AND P1, PT, R14, UR14, PT ;  /* 0x0000000e0e007c0c */ /* 0x000fe2000bf26070 */
[----:B------:R-:W-:Y:S01]  /*2c50*/  BSSY.RECONVERGENT B1, `(.L_x_1380) ;  /* 0x0000023000017945 */ /* 0x000fe20003800200 */
[----:B------:R-:W-:Y:S02]  /*2c60*/  SHF.R.S32.HI R6, RZ, 0x1f, R14 ;  /* 0x0000001fff067819 */ /* 0x000fe4000001140e */
[----:B0-----:R-:W-:Y:S02]  /*2c70*/  SHF.R.S32.HI R5, RZ, 0x1f, R20 ;  /* 0x0000001fff057819 */ /* 0x001fe40000011414 */
[----:B------:R-:W-:Y:S02]  /*2c80*/  ISETP.GE.AND.EX P1, PT, R6, UR15, PT, P1 ;  /* 0x0000000f06007c0c */ /* 0x000fe4000bf26310 */
[----:B------:R-:W-:-:S04]  /*2c90*/  ISETP.GE.U32.AND P2, PT, R20, UR14, PT ;  /* 0x0000000e14007c0c */ /* 0x000fc8000bf46070 */
[----:B------:R-:W-:-:S07]  /*2ca0*/  ISETP.GE.AND.EX P2, PT, R5, UR15, PT, P2 ;  /* 0x0000000f05007c0c */ /* 0x000fce000bf46320 */
[----:B------:R-:W-:Y:S06]  /*2cb0*/  @P1 BRA `(.L_x_1381) ;  /* 0x0000000000701947 */ /* 0x000fec0003800000 */
[--C-:B------:R-:W-:Y:S01]  /*2cc0*/  FADD.FTZ R2, R2, -R12.reuse ;  /* 0x8000000c02027221 */ /* 0x100fe20000010000 */
[----:B------:R-:W-:Y:S01]  /*2cd0*/  FADD.FTZ R0, R0, -R12 ;  /* 0x8000000c00007221 */ /* 0x000fe20000010000 */
[----:B------:R-:W0:Y:S02]  /*2ce0*/  LDCU.64 UR10, c[0x0][0x3e0] ;  /* 0x00007c00ff0a77ac */ /* 0x000e240008000a00 */
[----:B------:R-:W-:Y:S01]  /*2cf0*/  FMUL.FTZ R7, R2, UR5 ;  /* 0x0000000502077c20 */ /* 0x000fe20008410000 */
[----:B------:R-:W-:Y:S01]  /*2d00*/  FMUL.FTZ R0, R0, UR5 ;  /* 0x0000000500007c20 */ /* 0x000fe20008410000 */
[----:B------:R-:W1:Y:S02]  /*2d10*/  LDCU.64 UR12, c[0x0][0x380] ;  /* 0x00007000ff0c77ac */ /* 0x000e640008000a00 */
[----:B-----5:R-:W-:Y:S01]  /*2d20*/  FFMA.FTZ R2, R8, R7, R10 ;  /* 0x0000000708027223 */ /* 0x020fe2000001000a */
[----:B------:R-:W-:-:S03]  /*2d30*/  FFMA.FTZ R13, R9, R0, R11 ;  /* 0x00000000090d7223 */ /* 0x000fc6000001000b */
[----:B------:R-:W-:Y:S01]  /*2d40*/  FMUL.FTZ R7, R2, -1.4426950216293334961 ;  /* 0xbfb8aa3b02077820 */ /* 0x000fe20000410000 */
[----:B------:R-:W-:-:S05]  /*2d50*/  FMUL.FTZ R16, R13, -1.4426950216293334961 ;  /* 0xbfb8aa3b0d107820 */ /* 0x000fca0000410000 */
[----:B------:R-:W2:Y:S01]  /*2d60*/  MUFU.EX2 R7, R7 ;  /* 0x0000000700077308 */ /* 0x000ea20000000800 */
[----:B0-----:R-:W-:-:S03]  /*2d70*/  IMAD R29, R6, UR10, RZ ;  /* 0x0000000a061d7c24 */ /* 0x001fc6000f8e02ff */
[----:B------:R-:W0:Y:S01]  /*2d80*/  MUFU.EX2 R16, R16 ;  /* 0x0000001000107308 */ /* 0x000e220000000800 */
[----:B------:R-:W-:Y:S02]  /*2d90*/  IMAD.MOV.U32 R6, RZ, RZ, R26 ;  /* 0x000000ffff067224 */ /* 0x000fe400078e001a */
[----:B------:R-:W-:Y:S02]  /*2da0*/  IMAD R29, R14, UR11, R29 ;  /* 0x0000000b0e1d7c24 */ /* 0x000fe4000f8e021d */
[----:B--2---:R-:W-:Y:S01]  /*2db0*/  FADD.FTZ R15, R7, 1 ;  /* 0x3f800000070f7421 */ /* 0x004fe20000010000 */
[----:B------:R-:W-:Y:S01]  /*2dc0*/  MOV R7, R25 ;  /* 0x0000001900077202 */ /* 0x000fe20000000f00 */
[----:B0-----:R-:W-:-:S04]  /*2dd0*/  FADD.FTZ R0, R16, 1 ;  /* 0x3f80000010007421 */ /* 0x001fc80000010000 */
[----:B------:R-:W0:Y:S01]  /*2de0*/  MUFU.RCP R15, R15 ;  /* 0x0000000f000f7308 */ /* 0x000e220000001000 */
[----:B------:R-:W-:-:S03]  /*2df0*/  IMAD.WIDE.U32 R6, R14, UR10, R6 ;  /* 0x0000000a0e067c25 */ /* 0x000fc6000f8e0006 */
[----:B-1----:R-:W-:-:S04]  /*2e00*/  LEA R14, P1, R6, UR12, 0x1 ;  /* 0x0000000c060e7c11 */ /* 0x002fc8000f8208ff */
[----:B------:R-:W1:Y:S01]  /*2e10*/  MUFU.RCP R0, R0 ;  /* 0x0000000000007308 */ /* 0x000e620000001000 */
[----:B------:R-:W-:Y:S01]  /*2e20*/  IADD3 R29, PT, PT, R7, R29, RZ ;  /* 0x0000001d071d7210 */ /* 0x000fe20007ffe0ff */
[----:B0-----:R-:W-:-:S03]  /*2e30*/  FMUL.FTZ R2, R2, R15 ;  /* 0x0000000f02027220 */ /* 0x001fc60000410000 */
[----:B------:R-:W-:Y:S01]  /*2e40*/  LEA.HI.X R15, R6, UR13, R29, 0x1, P1 ;  /* 0x0000000d060f7c11 */ /* 0x000fe200088f0c1d */
[----:B-1----:R-:W-:-:S05]  /*2e50*/  FMUL.FTZ R13, R13, R0 ;  /* 0x000000000d0d7220 */ /* 0x002fca0000410000 */
[----:B------:R-:W-:-:S05]  /*2e60*/  F2FP.BF16.F32.PACK_AB R13, R13, R2 ;  /* 0x000000020d0d723e */ /* 0x000fca00000010ff */
[----:B------:R0:W-:Y:S02]  /*2e70*/  STG.E desc[UR16][R14.64], R13 ;  /* 0x0000000d0e007986 */ /* 0x0001e4000c101910 */
.L_x_1381:
[----:B------:R-:W-:Y:S05]  /*2e80*/  BSYNC.RECONVERGENT B1 ;  /* 0x0000000000017941 */ /* 0x000fea0003800200 */
.L_x_1380:
[----:B------:R-:W-:Y:S05]  /*2e90*/  @P2 BRA `(.L_x_1375) ;  /* 0x0000000000702947 */ /* 0x000fea0003800000 */
[--C-:B------:R-:W-:Y:S01]  /*2ea0*/  FADD.FTZ R4, R4, -R12.reuse ;  /* 0x8000000c04047221 */ /* 0x100fe20000010000 */
[----:B------:R-:W-:Y:S01]  /*2eb0*/  FADD.FTZ R3, R3, -R12 ;  /* 0x8000000c03037221 */ /* 0x000fe20000010000 */
[----:B------:R-:W1:Y:S02]  /*2ec0*/  LDCU.64 UR10, c[0x0][0x3e0] ;  /* 0x00007c00ff0a77ac */ /* 0x000e640008000a00 */
[----:B------:R-:W-:Y:S01]  /*2ed0*/  FMUL.FTZ R7, R4, UR5 ;  /* 0x0000000504077c20 */ /* 0x000fe20008410000 */
[----:B------:R-:W-:Y:S01]  /*2ee0*/  FMUL.FTZ R2, R3, UR5 ;  /* 0x0000000503027c20 */ /* 0x000fe20008410000 */
[----:B------:R-:W2:Y:S01]  /*2ef0*/  LDCU.64 UR12, c[0x0][0x380] ;  /* 0x00007000ff0c77ac */ /* 0x000ea20008000a00 */
[----:B------:R-:W-:Y:S01]  /*2f00*/  MOV R3, R25 ;  /* 0x0000001900037202 */ /* 0x000fe20000000f00 */
[----:B-----5:R-:W-:Y:S01]  /*2f10*/  FFMA.FTZ R8, R8, R7, R10 ;  /* 0x0000000708087223 */ /* 0x020fe2000001000a */
[----:B------:R-:W-:Y:S01]  /*2f20*/  FFMA.FTZ R10, R9, R2, R11 ;  /* 0x00000002090a7223 */ /* 0x000fe2000001000b */
[----:B------:R-:W-:-:S02]  /*2f30*/  MOV R2, R26 ;  /* 0x0000001a00027202 */ /* 0x000fc40000000f00 */
[----:B------:R-:W-:Y:S01]  /*2f40*/  FMUL.FTZ R0, R8, -1.4426950216293334961 ;  /* 0xbfb8aa3b08007820 */ /* 0x000fe20000410000 */
[----:B------:R-:W-:-:S05]  /*2f50*/  FMUL.FTZ R6, R10, -1.4426950216293334961 ;  /* 0xbfb8aa3b0a067820 */ /* 0x000fca0000410000 */
[----:B------:R-:W3:Y:S01]  /*2f60*/  MUFU.EX2 R0, R0 ;  /* 0x0000000000007308 */ /* 0x000ee20000000800 */
[----:B-1----:R-:W-:-:S03]  /*2f70*/  IMAD R5, R5, UR10, RZ ;  /* 0x0000000a05057c24 */ /* 0x002fc6000f8e02ff */
[----:B------:R-:W1:Y:S01]  /*2f80*/  MUFU.EX2 R6, R6 ;  /* 0x0000000600067308 */ /* 0x000e620000000800 */
[----:B------:R-:W-:-:S04]  /*2f90*/  IMAD.WIDE.U32 R2, R20, UR10, R2 ;  /* 0x0000000a14027c25 */ /* 0x000fc8000f8e0002 */
[----:B------:R-:W-:Y:S02]  /*2fa0*/  IMAD R5, R20, UR11, R5 ;  /* 0x0000000b14057c24 */ /* 0x000fe4000f8e0205 */
[----:B---3--:R-:W-:-:S03]  /*2fb0*/  FADD.FTZ R4, R0, 1 ;  /* 0x3f80000000047421 */ /* 0x008fc60000010000 */
[----:B------:R-:W-:Y:S01]  /*2fc0*/  IADD3 R5, PT, PT, R3, R5, RZ ;  /* 0x0000000503057210 */ /* 0x000fe20007ffe0ff */
[----:B-1----:R-:W-:Y:S01]  /*2fd0*/  FADD.FTZ R9, R6, 1 ;  /* 0x3f80000006097421 */ /* 0x002fe20000010000 */
[----:B------:R2:W1:Y:S08]  /*2fe0*/  MUFU.RCP R7, R4 ;  /* 0x0000000400077308 */ /* 0x0004700000001000 */
[----:B------:R-:W3:Y:S01]  /*2ff0*/  MUFU.RCP R9, R9 ;  /* 0x0000000900097308 */ /* 0x000ee20000001000 */
[----:B--2---:R-:W-:-:S04]  /*3000*/  LEA R4, P1, R2, UR12, 0x1 ;  /* 0x0000000c02047c11 */ /* 0x004fc8000f8208ff */
[----:B------:R-:W-:Y:S01]  /*3010*/  LEA.HI.X R5, R2, UR13, R5, 0x1, P1 ;  /* 0x0000000d02057c11 */ /* 0x000fe200088f0c05 */
[----:B-1----:R-:W-:Y:S01]  /*3020*/  FMUL.FTZ R7, R8, R7 ;  /* 0x0000000708077220 */ /* 0x002fe20000410000 */
[----:B---3--:R-:W-:-:S05]  /*3030*/  FMUL.FTZ R0, R10, R9 ;  /* 0x000000090a007220 */ /* 0x008fca0000410000 */
[----:B------:R-:W-:-:S05]  /*3040*/  F2FP.BF16.F32.PACK_AB R7, R0, R7 ;  /* 0x000000070007723e */ /* 0x000fca00000010ff */
[----:B------:R3:W-:Y:S02]  /*3050*/  STG.E desc[UR16][R4.64], R7 ;  /* 0x0000000704007986 */ /* 0x0007e4000c101910 */
.L_x_1375:
[----:B------:R-:W-:Y:S05]  /*3060*/  BSYNC.RECONVERGENT B0 ;  /* 0x0000000000007941 */ /* 0x000fea0003800200 */
.L_x_1367:
[----:B------:R-:W-:Y:S02]  /*3070*/  UIADD3 UR9, UPT, UPT, UR21, UR9, URZ ;  /* 0x0000000915097290 */ /* 0x000fe4000fffe0ff */
[----:B------:R-:W-:Y:S02]  /*3080*/  UIADD3 UR4, UPT, UPT, UR4, 0x1, URZ ;  /* 0x0000000104047890 */ /* 0x000fe4000fffe0ff */
[----:B------:R-:W-:-:S09]  /*3090*/  UISETP.GE.AND UP1, UPT, UR9, UR7, UPT ;  /* 0x000000070900728c */ /* 0x000fd2000bf26270 */
[----:B------:R-:W-:Y:S05]  /*30a0*/  BRA.U !UP1, `(.L_x_1382) ;  /* 0xffffffd109747547 */ /* 0x000fea000b83ffff */
[----:B------:R-:W-:Y:S05]  /*30b0*/  EXIT ;  /* 0x000000000000794d */ /* 0x000fea0003800000 */
.L_x_1383:
        /* <DEDUP_REMOVED lines=12> */
.L_x_2096:


//--------------------- .text._Z35group_norm_nhwc_fwd_one_pass_kernelI11Bf16IOBf16WLi64ELi10ELi640EEv26Group_norm_nhwc_fwd_params --------------------------
	.section	.text._Z35group_norm_nhwc_fwd_one_pass_kernelI11Bf16IOBf16WLi64ELi10ELi640EEv26Group_norm_nhwc_fwd_params,"ax",@progbits
	.align	128
        .global         _Z35group_norm_nhwc_fwd_one_pass_kernelI11Bf16IOBf16WLi64ELi10ELi640EEv26Group_norm_nhwc_fwd_params
        .type           _Z35group_norm_nhwc_fwd_one_pass_kernelI11Bf16IOBf16WLi64ELi10ELi640EEv26Group_norm_nhwc_fwd_params,@function
        .size           _Z35group_norm_nhwc_fwd_one_pass_kernelI11Bf16IOBf16WLi64ELi10ELi640EEv26Group_norm_nhwc_fwd_params,(.L_x_2097 - _Z35group_norm_nhwc_fwd_one_pass_kernelI11Bf16IOBf16WLi64ELi10ELi640EEv26Group_norm_nhwc_fwd_params)
        .other          _Z35group_norm_nhwc_fwd_one_pass_kernelI11Bf16IOBf16WLi64ELi10ELi640EEv26Group_norm_nhwc_fwd_params,@"STO_CUDA_ENTRY STV_DEFAULT"
_Z35group_norm_nhwc_fwd_one_pass_kernelI11Bf16IOBf16WLi64ELi10ELi640EEv26Group_norm_nhwc_fwd_params:
.text._Z35group_norm_nhwc_fwd_one_pass_kernelI11Bf16IOBf16WLi64ELi10ELi640EEv26Group_norm_nhwc_fwd_params:
        /* <DEDUP_REMOVED lines=35> */
.L_x_1399:
[----:B0-----:R-:W0:Y:S01]  /*0230*/  LDC R0, c[0x0][0x3f8] ;  /* 0x0000fe00ff007b82 */ /* 0x001e220000000800 */
[----:B------:R-:W1:Y:S01]  /*0240*/  LDCU.64 UR10, c[0x0][0x3e8] ;  /* 0x00007d00ff0a77ac */ /* 0x000e620008000a00 */
        /* <DEDUP_REMOVED lines=95> */
.L_x_1385:
[----:B------:R-:W-:Y:S05]  /*0840*/  BSYNC.RECONVERGENT B0 ;  /* 0x0000000000007941 */ /* 0x000fea0003800200 */
.L_x_1384:
        /* <DEDUP_REMOVED lines=56> */
.L_x_1387:
[----:B------:R-:W-:Y:S05]  /*0bd0*/  BSYNC.RECONVERGENT B0 ;  /* 0x0000000000007941 */ /* 0x000fea0003800200 */
.L_x_1386:
        /* <DEDUP_REMOVED lines=31> */
.L_x_1390:
[----:B---3--:R-:W3:Y:S04]  /*0dd0*/  LDG.E.STRONG.GPU R4, desc[UR16][R6.64] ;  /* 0x0000001006047981 */ /* 0x008ee8000c1ef900 */
[----:B---3--:R-:W-:Y:S01]  /*0de0*/  CCTL.IVALL ;  /* 0x00000000ff00798f */ /* 0x008fe20002000000 */
[----:B------:R-:W-:Y:S05]  /*0df0*/  YIELD ;  /* 0x0000000000007946 */ /* 0x000fea0003800000 */
[----:B------:R-:W-:-:S13]  /*0e00*/  ISETP.NE.AND P2, PT, R4, R9, PT ;  /* 0x000000090400720c */ /* 0x000fda0003f45270 */
[----:B------:R-:W-:Y:S05]  /*0e10*/  @P2 BRA `(.L_x_1390) ;  /* 0xfffffffc00ec2947 */ /* 0x000fea000383ffff */
.L_x_1389:
        /* <DEDUP_REMOVED lines=15> */
.L_x_1392:
        /* <DEDUP_REMOVED lines=34> */
[----:B------:R-:W-:Y:S01]  /*1130*/  IMAD.U32 R4, RZ, RZ, UR24 ;  /* 0x00000018ff047e24 */ /* 0x000fe2000f8e00ff */
[----:B------:R-:W-:Y:S01]  /*1140*/  UIADD3 UR24, UPT, UPT, UR5, 0x7, URZ ;  /* 0x0000000705187890 */ /* 0x000fe2000fffe0ff */
[----:B------:R-:W-:Y:S01]  /*1150*/  @!P5 FADD.FTZ R21, R21, R5 ;  /* 0x000000051515d221 */ /* 0x000fe20000010000 */
[----:B------:R-:W-:Y:S02]  /*1160*/  MOV R5, UR25 ;  /* 0x0000001900057c02 */ /* 0x000fe40008000f00 */
[----:B------:R-:W-:Y:S01]  /*1170*/  ISETP.EQ.OR P5, PT, R4, UR15, P1 ;  /* 0x0000000f04007c0c */ /* 0x000fe20008fa2670 */
[----:B---3--:R-:W-:Y:S01]  /*1180*/  @!P6 FADD.FTZ R20, R20, R6 ;  /* 0x000000061414e221 */ /* 0x008fe20000010000 */
[----:B------:R-:W-:Y:S01]  /*1190*/  @!P6 FADD.FTZ R21, R21, R7 ;  /* 0x000000071515e221 */ /* 0x000fe20000010000 */
[----:B------:R-:W-:-:S02]  /*11a0*/  ISETP.EQ.OR P6, PT, R5, UR15, P1 ;  /* 0x0000000f05007c0c */ /* 0x000fc40008fc2670 */
[----:B------:R-:W-:Y:S01]  /*11b0*/  MOV R4, UR24 ;  /* 0x0000001800047c02 */ /* 0x000fe20008000f00 */
[----:B----4-:R-:W-:Y:S01]  /*11c0*/  @!P2 FADD.FTZ R20, R20, R8 ;  /* 0x000000081414a221 */ /* 0x010fe20000010000 */
[----:B------:R-:W-:Y:S01]  /*11d0*/  @!P2 FADD.FTZ R21, R21, R9 ;  /* 0x000000091515a221 */ /* 0x000fe20000010000 */
[----:B------:R-:W-:Y:S01]  /*11e0*/  @!UP0 UIMAD.WIDE.U32 UR24, UR12, 0x8, UR18 ;  /* 0x000000080c1888a5 */ /* 0x000fe2000f8e0012 */
[----:B------:R-:W-:-:S04]  /*11f0*/  ISETP.EQ.OR P2, PT, R4, UR15, P1 ;  /* 0x0000000f04007c0c */ /* 0x000fc80008f42670 */
[----:B------:R-:W-:Y:S01]  /*1200*/  VOTEU.ALL UP0, P5 ;  /* 0x0000000000ff7886 */ /* 0x000fe20002800000 */
[----:B------:R-:W-:Y:S01]  /*1210*/  IMAD.U32 R4, RZ, RZ, UR24 ;  /* 0x00000018ff047e24 */ /* 0x000fe2000f8e00ff */
[----:B------:R-:W-:Y:S01]  /*1220*/  MOV R5, UR25 ;  /* 0x0000001900057c02 */ /* 0x000fe20008000f00 */
[----:B------:R-:W-:Y:S02]  /*1230*/  VOTEU.ALL UP1, P6 ;  /* 0x0000000000ff7886 */ /* 0x000fe40003020000 */
[----:B------:R-:W-:Y:S01]  /*1240*/  @!UP0 UIMAD.WIDE.U32 UR24, UR21, 0x8, UR18 ;  /* 0x00000008151888a5 */ /* 0x000fe2000f8e0012 */
[----:B------:R-:W-:Y:S01]  /*1250*/  MOV R6, UR26 ;  /* 0x0000001a00067c02 */ /* 0x000fe20008000f00 */
[----:B------:R-:W-:Y:S01]  /*1260*/  IMAD.U32 R7, RZ, RZ, UR27 ;  /* 0x0000001bff077e24 */ /* 0x000fe2000f8e00ff */
[----:B------:R-:W3:Y:S01]  /*1270*/  @!P3 LDG.E.64 R4, desc[UR16][R4.64] ;  /* 0x000000100404b981 */ /* 0x000ee2000c1e1b00 */
[----:B------:R-:W-:Y:S01]  /*1280*/  VOTEU.ALL UP2, P2 ;  /* 0x0000000000ff7886 */ /* 0x000fe20001040000 */
[----:B------:R-:W-:Y:S01]  /*1290*/  @!UP1 UIMAD.WIDE.U32 UR26, UR13, 0x8, UR18 ;  /* 0x000000080d1a98a5 */ /* 0x000fe2000f8e0012 */
[----:B------:R-:W-:-:S02]  /*12a0*/  MOV R8, UR24 ;  /* 0x0000001800087c02 */ /* 0x000fc40008000f00 */
[----:B------:R-:W4:Y:S01]  /*12b0*/  @!P4 LDG.E.64 R6, desc[UR16][R6.64] ;  /* 0x000000100606c981 */ /* 0x000f22000c1e1b00 */
[----:B------:R-:W-:Y:S01]  /*12c0*/  MOV R9, UR25 ;  /* 0x0000001900097c02 */ /* 0x000fe20008000f00 */
[----:B------:R-:W-:Y:S01]  /*12d0*/  @!UP2 UIMAD.WIDE.U32 UR24, UR14, 0x8, UR18 ;  /* 0x000000080e18a8a5 */ /* 0x000fe2000f8e0012 */
[----:B------:R-:W-:Y:S01]  /*12e0*/  IMAD.U32 R10, RZ, RZ, UR26 ;  /* 0x0000001aff0a7e24 */ /* 0x000fe2000f8e00ff */
[----:B------:R-:W-:-:S03]  /*12f0*/  MOV R11, UR27 ;  /* 0x0000001b000b7c02 */ /* 0x000fc60008000f00 */
[----:B------:R-:W5:Y:S01]  /*1300*/  @!P5 LDG.E.64 R8, desc[UR16][R8.64] ;  /* 0x000000100808d981 */ /* 0x000f62000c1e1b00 */
        /* <DEDUP_REMOVED lines=27> */
.L_x_1391:
        /* <DEDUP_REMOVED lines=56> */
.L_x_1393:
        /* <DEDUP_REMOVED lines=29> */
.L_x_1394:
        /* <DEDUP_REMOVED lines=14> */
.L_x_1395:
[----:B------:R-:W-:Y:S05]  /*1af0*/  BSYNC.RECONVERGENT B0 ;  /* 0x0000000000007941 */ /* 0x000fea0003800200 */
.L_x_1388:
[----:B------:R-:W4:Y:S01]  /*1b00*/  S2UR UR9, SR_CgaCtaId ;  /* 0x00000000000979c3 */ /* 0x000f220000008800 */
[----:B------:R-:W5:Y:S01]  /*1b10*/  LDCU UR10, c[0x0][0x414] ;  /* 0x00008280ff0a77ac */ /* 0x000f620008000800 */
[----:B------:R-:W-:Y:S02]  /*1b20*/  ISETP.NE.AND P1, PT, R19, RZ, PT ;  /* 0x000000ff1300720c */ /* 0x000fe40003f25270 */
[----:B---3--:R-:W-:Y:S01]  /*1b30*/  MOV R11, UR8 ;  /* 0x00000008000b7c02 */ /* 0x008fe20008000f00 */
[----:B------:R-:W-:Y:S01]  /*1b40*/  UMOV UR5, 0x400 ;  /* 0x0000040000057882 */ /* 0x000fe20000000000 */
[----:B------:R-:W-:Y:S02]  /*1b50*/  LOP3.LUT R13, R22, 0xffff, RZ, 0xc0, !PT ;  /* 0x0000ffff160d7812 */ /* 0x000fe400078ec0ff */
[----:B------:R-:W1:Y:S02]  /*1b60*/  @P0 LDC.64 R6, c[0x0][0x388] ;  /* 0x0000e200ff060b82 */ /* 0x000e640000000a00 */
[----:B------:R-:W-:-:S06]  /*1b70*/  IADD3 R15, PT, PT, R0, R13, RZ ;  /* 0x0000000d000f7210 */ /* 0x000fcc0007ffe0ff */
[----:B------:R-:W3:Y:S01]  /*1b80*/  LDC.64 R8, c[0x0][0x398] ;  /* 0x0000e600ff087b82 */ /* 0x000ee20000000a00 */
[----:B----4-:R-:W-:-:S07]  /*1b90*/  ULEA UR5, UR9, UR5, 0x18 ;  /* 0x0000000509057291 */ /* 0x010fce000f8ec0ff */
[----:B------:R-:W4:Y:S01]  /*1ba0*/  LDC.64 R4, c[0x0][0x3a0] ;  /* 0x0000e800ff047b82 */ /* 0x000f220000000a00 */
[----:B-1----:R-:W-:-:S04]  /*1bb0*/  @P0 IMAD.WIDE R10, R11, 0x8, R6 ;  /* 0x000000080b0a0825 */ /* 0x002fc800078e0206 */
[----:B-----5:R-:W-:Y:S01]  /*1bc0*/  @P0 FMUL.FTZ R6, R20, UR10 ;  /* 0x0000000a14060c20 */ /* 0x020fe20008410000 */
[----:B------:R-:W-:Y:S01]  /*1bd0*/  @P0 FMUL.FTZ R7, R21, UR10 ;  /* 0x0000000a15070c20 */ /* 0x000fe20008410000 */
[----:B------:R-:W-:Y:S04]  /*1be0*/  @!P1 STS.64 [UR5+0xc0], R20 ;  /* 0x0000c014ff009988 */ /* 0x000fe80008000a05 */
[----:B------:R-:W-:Y:S01]  /*1bf0*/  @P0 STG.E.64 desc[UR16][R10.64], R6 ;  /* 0x000000060a000986 */ /* 0x000fe2000c101b10 */
[C---:B---3--:R-:W-:Y:S01]  /*1c00*/  IMAD.WIDE R8, R15.reuse, 0x2, R8 ;  /* 0x000000020f087825 */ /* 0x048fe200078e0208 */
[----:B------:R-:W-:Y:S03]  /*1c10*/  BAR.SYNC.DEFER_BLOCKING 0x0 ;  /* 0x0000000000007b1d */ /* 0x000fe60000010000 */
[----:B----4-:R-:W-:-:S03]  /*1c20*/  IMAD.WIDE R4, R15, 0x2, R4 ;  /* 0x000000020f047825 */ /* 0x010fc600078e0204 */
[----:B------:R-:W3:Y:S04]  /*1c30*/  LDG.E.U16 R0, desc[UR16][R8.64] ;  /* 0x0000001008007981 */ /* 0x000ee8000c1e1500 */
[----:B--2---:R-:W2:Y:S04]  /*1c40*/  LDG.E.U16 R12, desc[UR16][R4.64] ;  /* 0x00000010040c7981 */ /* 0x004ea8000c1e1500 */
[----:B------:R-:W4:Y:S04]  /*1c50*/  LDG.E.U16 R25, desc[UR16][R8.64+0x2] ;  /* 0x0000021008197981 */ /* 0x000f28000c1e1500 */
[----:B------:R-:W1:Y:S01]  /*1c60*/  LDS.64 R14, [UR5+0xc0] ;  /* 0x0000c005ff0e7984 */ /* 0x000e620008000a00 */
[----:B------:R-:W5:Y:S03]  /*1c70*/  LDCU.U8 UR5, c[0x0][0x3fc] ;  /* 0x00007f80ff0577ac */ /* 0x000f660008000000 */
[----:B------:R0:W4:Y:S01]  /*1c80*/  LDG.E.U16 R4, desc[UR16][R4.64+0x2] ;  /* 0x0000021004047981 */ /* 0x000122000c1e1500 */
[----:B-1----:R-:W-:-:S04]  /*1c90*/  FMUL.FTZ R14, R14, UR10 ;  /* 0x0000000a0e0e7c20 */ /* 0x002fc80008410000 */
[----:B------:R-:W-:-:S04]  /*1ca0*/  FMUL.FTZ R6, R14, R14 ;  /* 0x0000000e0e067220 */ /* 0x000fc80000410000 */
[----:B------:R-:W-:Y:S01]  /*1cb0*/  FFMA.FTZ R15, R15, UR10, -R6 ;  /* 0x0000000a0f0f7c23 */ /* 0x000fe20008010806 */
[----:B------:R-:W1:Y:S04]  /*1cc0*/  LDCU.64 UR10, c[0x0][0x3e8] ;  /* 0x00007d00ff0a77ac */ /* 0x000e680008000a00 */
[----:B------:R-:W-:-:S13]  /*1cd0*/  FSETP.GTU.FTZ.AND P1, PT, R15, RZ, PT ;  /* 0x000000ff0f00720b */ /* 0x000fda0003f3c000 */
[----:B------:R-:W0:Y:S01]  /*1ce0*/  @P1 LDC R6, c[0x0][0x3a8] ;  /* 0x0000ea00ff061b82 */ /* 0x000e220000000800 */
[----:B-----5:R-:W-:Y:S01]  /*1cf0*/  UISETP.NE.AND UP0, UPT, UR5, URZ, UPT ;  /* 0x000000ff0500728c */ /* 0x020fe2000bf05270 */
[----:B------:R-:W-:Y:S01]  /*1d00*/  FADD.FTZ R3, R3, -R14 ;  /* 0x8000000e03037221 */ /* 0x000fe20000010000 */
[----:B0-----:R-:W-:Y:S01]  /*1d10*/  @P1 FADD.FTZ R15, R15, R6 ;  /* 0x000000060f0f1221 */ /* 0x001fe20000010000 */
[----:B------:R-:W-:-:S06]  /*1d20*/  IMAD.MOV.U32 R6, RZ, RZ, 0x3f800000 ;  /* 0x3f800000ff067424 */ /* 0x000fcc00078e00ff */
[----:B------:R-:W0:Y:S01]  /*1d30*/  @P1 MUFU.RSQ R6, R15 ;  /* 0x0000000f00061308 */ /* 0x000e220000001400 */
[----:B------:R-:W-:Y:S01]  /*1d40*/  FADD.FTZ R5, R2, -R14 ;  /* 0x8000000e02057221 */ /* 0x000fe20000010000 */
[----:B-1----:R-:W-:-:S04]  /*1d50*/  ISETP.GE.U32.AND P1, PT, R24, UR10, PT ;  /* 0x0000000a18007c0c */ /* 0x002fc8000bf26070 */
[----:B------:R-:W-:Y:S01]  /*1d60*/  ISETP.GE.AND.EX P1, PT, R17, UR11, PT, P1 ;  /* 0x0000000b11007c0c */ /* 0x000fe2000bf26310 */
[-C--:B0-----:R-:W-:Y:S01]  /*1d70*/  FMUL.FTZ R3, R3, R6.reuse ;  /* 0x0000000603037220 */ /* 0x081fe20000410000 */
[----:B------:R-:W-:Y:S01]  /*1d80*/  FMUL.FTZ R5, R5, R6 ;  /* 0x0000000605057220 */ /* 0x000fe20000410000 */
[----:B---3--:R-:W-:Y:S02]  /*1d90*/  SHF.L.U32 R0, R0, 0x10, RZ ;  /* 0x0000001000007819 */ /* 0x008fe400000006ff */
[----:B--2---:R-:W-:Y:S02]  /*1da0*/  SHF.L.U32 R7, R12, 0x10, RZ ;  /* 0x000000100c077819 */ /* 0x004fe400000006ff */
[----:B----4-:R-:W-:-:S03]  /*1db0*/  SHF.L.U32 R2, R25, 0x10, RZ ;  /* 0x0000001019027819 */ /* 0x010fc600000006ff */
[----:B------:R-:W-:Y:S01]  /*1dc0*/  FFMA.FTZ R0, R0, R3, R7 ;  /* 0x0000000300007223 */ /* 0x000fe20000010007 */
[----:B------:R-:W-:-:S04]  /*1dd0*/  IMAD.U32 R9, R4, 0x10000, RZ ;  /* 0x0001000004097824 */ /* 0x000fc800078e00ff */
[----:B------:R-:W-:Y:S01]  /*1de0*/  FFMA.FTZ R3, R2, R5, R9 ;  /* 0x0000000502037223 */ /* 0x000fe20000010009 */
[----:B------:R-:W-:Y:S06]  /*1df0*/  BRA.U !UP0, `(.L_x_1396) ;  /* 0x0000000108287547 */ /* 0x000fec000b800000 */
        /* <DEDUP_REMOVED lines=8> */
[----:B0-----:R-:W-:Y:S01]  /*1e80*/  FMUL.FTZ R0, R0, R5 ;  /* 0x0000000500007220 */ /* 0x001fe20000410000 */
[----:B-1----:R-:W-:-:S07]  /*1e90*/  FMUL.FTZ R3, R3, R8 ;  /* 0x0000000803037220 */ /* 0x002fce0000410000 */
.L_x_1396:
[----:B------:R-:W-:Y:S04]  /*1ea0*/  BSSY.RECONVERGENT B0, `(.L_x_1397) ;  /* 0x000000e000007945 */ /* 0x000fe80003800200 */
[----:B------:R-:W-:Y:S05]  /*1eb0*/  @P1 BRA `(.L_x_1398) ;  /* 0x0000000000301947 */ /* 0x000fea0003800000 */
[----:B------:R-:W0:Y:S01]  /*1ec0*/  LDCU.64 UR12, c[0x0][0x3e0] ;  /* 0x00007c00ff0c77ac */ /* 0x000e220008000a00 */
[----:B------:R-:W-:Y:S02]  /*1ed0*/  MOV R6, R26 ;  /* 0x0000001a00067202 */ /* 0x000fe40000000f00 */
[----:B------:R-:W-:Y:S01]  /*1ee0*/  MOV R7, R29 ;  /* 0x0000001d00077202 */ /* 0x000fe20000000f00 */
[----:B------:R-:W1:Y:S01]  /*1ef0*/  LDCU.64 UR10, c[0x0][0x380] ;  /* 0x00007000ff0a77ac */ /* 0x000e620008000a00 */
        /* <DEDUP_REMOVED lines=8> */
.L_x_1398:
[----:B------:R-:W-:Y:S05]  /*1f80*/  BSYNC.RECONVERGENT B0 ;  /* 0x0000000000007941 */ /* 0x000fea0003800200 */
.L_x_1397:
[----:B------:R-:W-:Y:S02]  /*1f90*/  UIADD3 UR8, UPT, UPT, UR20, UR8, URZ ;  /* 0x0000000814087290 */ /* 0x000fe4000fffe0ff */
[----:B------:R-:W-:Y:S02]  /*1fa0*/  UIADD3 UR4, UPT, UPT, UR4, 0x1, URZ ;  /* 0x0000000104047890 */ /* 0x000fe4000fffe0ff */
[----:B------:R-:W-:-:S09]  /*1fb0*/  UISETP.GE.AND UP0, UPT, UR8, UR7, UPT ;  /* 0x000000070800728c */ /* 0x000fd2000bf06270 */
[----:B------:R-:W-:Y:S05]  /*1fc0*/  BRA.U !UP0, `(.L_x_1399) ;  /* 0xffffffe108987547 */ /* 0x000fea000b83ffff */
[----:B------:R-:W-:Y:S05]  /*1fd0*/  EXIT ;  /* 0x000000000000794d */ /* 0x000fea0003800000 */
.L_x_1400:
        /* <DEDUP_REMOVED lines=10> */
.L_x_2097:


//--------------------- .text._Z35group_norm_nhwc_fwd_one_pass_kernelI11Bf16IOBf16WLi128ELi10ELi640EEv26Group_norm_nhwc_fwd_params --------------------------
	.section	.text._Z35group_norm_nhwc_fwd_one_pass_kernelI11Bf16IOBf16WLi128ELi10ELi640EEv26Group_norm_nhwc_fwd_params,"ax",@progbits
	.align	128
        .global         _Z35group_norm_nhwc_fwd_one_pass_kernelI11Bf16IOBf16WLi128ELi10ELi640EEv26Group_norm_nhwc_fwd_params
        .type           _Z35group_norm_nhwc_fwd_one_pass_kernelI11Bf16IOBf16WLi128ELi10ELi640EEv26Group_norm_nhwc_fwd_params,@function
        .size           _Z35group_norm_nhwc_fwd_one_pass_kernelI11Bf16IOBf16WLi128ELi10ELi640EEv26Group_norm_nhwc_fwd_params,(.L_x_2098 - _Z35group_norm_nhwc_fwd_one_pass_kernelI11Bf16IOBf16WLi128ELi10ELi640EEv26Group_norm_nhwc_fwd_params)
        .other          _Z35group_norm_nhwc_fwd_one_pass_kernelI11Bf16IOBf16WLi128ELi10ELi640EEv26Group_norm_nhwc_fwd_params,@"STO_CUDA_ENTRY STV_DEFAULT"
_Z35group_norm_nhwc_fwd_one_pass_kernelI11Bf16IOBf16WLi128ELi10ELi640EEv26Group_norm_nhwc_fwd_params:
.text._Z35group_norm_nhwc_fwd_one_pass_kernelI11Bf16IOBf16WLi128ELi10ELi640EEv26Group_norm_nhwc_fwd_params:
        /* <DEDUP_REMOVED lines=35> */
.L_x_1416:
        /* <DEDUP_REMOVED lines=97> */
.L_x_1402:
[----:B------:R-:W-:Y:S05]  /*0840*/  BSYNC.RECONVERGENT B0 ;  /* 0x0000000000007941 */ /* 0x000fea0003800200 */
.L_x_1401:
        /* <DEDUP_REMOVED lines=56> */
.L_x_1404:
[----:B------:R-:W-:Y:S05]  /*0bd0*/  BSYNC.RECONVERGENT B0 ;  /* 0x0000000000007941 */ /* 0x000fea0003800200 */
.L_x_1403:
        /* <DEDUP_REMOVED lines=31> */
.L_x_1407:
[----:B---3--:R-:W3:Y:S04]  /*0dd0*/  LDG.E.STRONG.GPU R4, desc[UR16][R6.64] ;  /* 0x0000001006047981 */ /* 0x008ee8000c1ef900 */
[----:B---3--:R-:W-:Y:S01]  /*0de0*/  CCTL.IVALL ;  /* 0x00000000ff00798f */ /* 0x008fe20002000000 */
[----:B------:R-:W-:Y:S05]  /*0df0*/  YIELD ;  /* 0x0000000000007946 */ /* 0x000fea0003800000 */
[----:B------:R-:W-:-:S13]  /*0e00*/  ISETP.NE.AND P2, PT, R4, R9, PT ;  /* 0x000000090400720c */ /* 0x000fda0003f45270 */
[----:B------:R-:W-:Y:S05]  /*0e10*/  @P2 BRA `(.L_x_1407) ;  /* 0xfffffffc00ec2947 */ /* 0x000fea000383ffff */
.L_x_1406:
        /* <DEDUP_REMOVED lines=15> */
.L_x_1409:
        /* <DEDUP_REMOVED lines=91> */
.L_x_1408:
        /* <DEDUP_REMOVED lines=56> */
.L_x_1410:
        /* <DEDUP_REMOVED lines=29> */
.L_x_1411:
        /* <DEDUP_REMOVED lines=14> */
.L_x_1412:
[----:B------:R-:W-:Y:S05]  /*1af0*/  BSYNC.RECONVERGENT B0 ;  /* 0x0000000000007941 */ /* 0x000fea0003800200 */
.L_x_1405:
        /* <DEDUP_REMOVED lines=58> */
.L_x_1413:
        /* <DEDUP_REMOVED lines=14> */
.L_x_1415:
[----:B------:R-:W-:Y:S05]  /*1f80*/  BSYNC.RECONVERGENT B0 ;  /* 0x0000000000007941 */ /* 0x000fea0003800200 */
.L_x_1414:
[----:B------:R-:W-:Y:S02]  /*1f90*/  UIADD3 UR8, UPT, UPT, UR20, UR8, URZ ;  /* 0x0000000814087290 */ /* 0x000fe4000fffe0ff */
[----:B------:R-:W-:Y:S02]  /*1fa0*/  UIADD3 UR4, UPT, UPT, UR4, 0x1, URZ ;  /* 0x0000000104047890 */ /* 0x000fe4000fffe0ff */
[----:B------:R-:W-:-:S09]  /*1fb0*/  UISETP.GE.AND UP0, UPT, UR8, UR7, UPT ;  /* 0x000000070800728c */ /* 0x000fd2000bf06270 */
[----:B------:R-:W-:Y:S05]  /*1fc0*/  BRA.U !UP0, `(.L_x_1416) ;  /* 0xffffffe108987547 */ /* 0x000fea000b83ffff */
[----:B------:R-:W-:Y:S05]  /*1fd0*/  EXIT ;  /* 0x000000000000794d */ /* 0x000fea0003800000 */
.L_x_1417:
        /* <DEDUP_REMOVED lines=10> */
.L_x_2098:


//--------------------- .text._Z35group_norm_nhwc_fwd_one_pass_kernelI11Bf16IOBf16WLi256ELi10ELi640EEv26Group_norm_nhwc_fwd_params --------------------------
	.section	.text._Z35group_norm_nhwc_fwd_one_pass_kernelI11Bf16IOBf16WLi256ELi10ELi640EEv26Group_norm_nhwc_fwd_params,"ax",@progbits
	.align	128
        .global         _Z35group_norm_nhwc_fwd_one_pass_kernelI11Bf16IOBf16WLi256ELi10ELi640EEv26Group_norm_nhwc_fwd_params
        .type           _Z35group_norm_nhwc_fwd_one_pass_kernelI11Bf16IOBf16WLi256ELi10ELi640EEv26Group_norm_nhwc_fwd_params,@function
        .size           _Z35group_norm_nhwc_fwd_one_pass_kernelI11Bf16IOBf16WLi256ELi10ELi640EEv26Group_norm_nhwc_fwd_params,(.L_x_2099 - _Z35group_norm_nhwc_fwd_one_pass_kernelI11Bf16IOBf16WLi256ELi10ELi640EEv26Group_norm_nhwc_fwd_params)
        .other          _Z35group_norm_nhwc_fwd_one_pass_kernelI11Bf16IOBf16WLi256ELi10ELi640EEv26Group_norm_nhwc_fwd_params,@"STO_CUDA_ENTRY STV_DEFAULT"
_Z35group_norm_nhwc_fwd_one_pass_kernelI11Bf16IOBf16WLi256ELi10ELi640EEv26Group_norm_nhwc_fwd_params:
.text._Z35group_norm_nhwc_fwd_one_pass_kernelI11Bf16IOBf16WLi256ELi10ELi640EEv26Group_norm_nhwc_fwd_params:
        /* <DEDUP_REMOVED lines=36> */
.L_x_1437:
[----:B0-----:R-:W0:Y:S01]  /*0240*/  LDC R0, c[0x0][0x3f8] ;  /* 0x0000fe00ff007b82 */ /* 0x001e220000000800 */
[----:B-1----:R-:W1:Y:S01]  /*0250*/  LDCU.64 UR8, c[0x0][0x3e8] ;  /* 0x00007d00ff0877ac */ /* 0x002e620008000a00 */
[----:B0-2---:R-:W-:Y:S02]  /*0260*/  IABS R5, R0 ;  /* 0x0000000000057213 */ /* 0x005fe40000000000 */
[----:B------:R-:W-:Y:S02]  /*0270*/  ISETP.NE.AND P3, PT, R0, RZ, PT ;  /* 0x000000ff0000720c */ /* 0x000fe40003f65270 */
[----:B------:R-:W0:Y:S08]  /*0280*/  I2F.RP R4, R5 ;  /* 0x0000000500047306 */ /* 0x000e300000209400 */
        /* <DEDUP_REMOVED lines=8> */
[----:B------:R-:W-:-:S04]  /*0310*/  LOP3.LUT R2, R0, UR7, RZ, 0x3c, !PT ;  /* 0x0000000700027c12 */ /* 0x000fc8000f8e3cff */
[----:B------:R-:W-:Y:S01]  /*0320*/  ISETP.GE.AND P4, PT, R2, RZ, PT ;  /* 0x000000ff0200720c */ /* 0x000fe20003f86270 */
[----:B------:R-:W-:-:S04]  /*0330*/  IMAD.HI.U32 R3, R3, R8, RZ ;  /* 0x0000000803037227 */ /* 0x000fc800078e00ff */
        /* <DEDUP_REMOVED lines=9> */
[----:B------:R-:W-:-:S03]  /*03d0*/  ISETP.GE.U32.AND P1, PT, R23, UR8, PT ;  /* 0x0000000817007c0c */ /* 0x000fc6000bf26070 */
[----:B------:R-:W-:Y:S01]  /*03e0*/  IMAD.MOV.U32 R5, RZ, RZ, R3 ;  /* 0x000000ffff057224 */ /* 0x000fe200078e0003 */
[----:B------:R-:W-:Y:S01]  /*03f0*/  ISETP.GE.AND.EX P1, PT, R17, UR9, PT, P1 ;  /* 0x0000000911007c0c */ /* 0x000fe2000bf26310 */
[----:B------:R-:W0:Y:S03]  /*0400*/  LDCU.64 UR8, c[0x0][0x3f0] ;  /* 0x00007e00ff0877ac */ /* 0x000e260008000a00 */
[----:B------:R-:W-:Y:S02]  /*0410*/  @!P4 IADD3 R5, PT, PT, -R5, RZ, RZ ;  /* 0x000000ff0505c210 */ /* 0x000fe40007ffe1ff */
[----:B------:R-:W-:-:S04]  /*0420*/  @!P3 LOP3.LUT R5, RZ, R0, RZ, 0x33, !PT ;  /* 0x00000000ff05b212 */ /* 0x000fc800078e33ff */
[----:B------:R-:W-:-:S03]  /*0430*/  IADD3 R9, PT, PT, -R5, RZ, RZ ;  /* 0x000000ff05097210 */ /* 0x000fc60007ffe1ff */
[----:B------:R-:W1:Y:S02]  /*0440*/  @!P1 LDC.64 R2, c[0x0][0x3e0] ;  /* 0x0000f800ff029b82 */ /* 0x000e640000000a00 */
[----:B------:R-:W-:Y:S01]  /*0450*/  IMAD R4, R0, R9, UR7 ;  /* 0x0000000700047e24 */ /* 0x000fe2000f8e0209 */
[----:B------:R-:W-:-:S03]  /*0460*/  SHF.R.S32.HI R0, RZ, 0x1f, R5 ;  /* 0x0000001fff007819 */ /* 0x000fc60000011405 */
[----:B------:R-:W-:Y:S02]  /*0470*/  IMAD R4, R4, 0xa, RZ ;  /* 0x0000000a04047824 */ /* 0x000fe400078e02ff */
[----:B------:R-:W2:Y:S01]  /*0480*/  @!P2 LDC.64 R8, c[0x0][0x3e0] ;  /* 0x0000f800ff08ab82 */ /* 0x000ea20000000a00 */
[----:B0-----:R-:W-:Y:S02]  /*0490*/  IMAD R0, R0, UR8, RZ ;  /* 0x0000000800007c24 */ /* 0x001fe4000f8e02ff */
[C---:B------:R-:W-:Y:S02]  /*04a0*/  IADD3 R24, P3, PT, R4.reuse, R13, RZ ;  /* 0x0000000d04187210 */ /* 0x040fe40007f7e0ff */
[C---:B------:R-:W-:Y:S02]  /*04b0*/  IMAD R27, R5.reuse, UR9, R0 ;  /* 0x00000009051b7c24 */ /* 0x040fe4000f8e0200 */
[----:B------:R-:W-:Y:S01]  /*04c0*/  LEA.HI.X.SX32 R25, R4, RZ, 0x1, P3 ;  /* 0x000000ff04197211 */ /* 0x000fe200018f0eff */
[----:B------:R-:W0:Y:S02]  /*04d0*/  @!P1 LDC.64 R10, c[0x0][0x390] ;  /* 0x0000e400ff0a9b82 */ /* 0x000e240000000a00 */
[----:B------:R-:W-:-:S06]  /*04e0*/  IMAD.WIDE.U32 R24, R5, UR8, R24 ;  /* 0x0000000805187c25 */ /* 0x000fcc000f8e0018 */
[----:B------:R-:W3:Y:S01]  /*04f0*/  @!P2 LDC.64 R12, c[0x0][0x390] ;  /* 0x0000e400ff0cab82 */ /* 0x000ee20000000a00 */
[-C--:B-1----:R-:W-:Y:S01]  /*0500*/  @!P1 IMAD R0, R17, R2.reuse, RZ ;  /* 0x0000000211009224 */ /* 0x082fe200078e02ff */
[----:B------:R-:W-:Y:S01]  /*0510*/  IADD3 R27, PT, PT, R25, R27, RZ ;  /* 0x0000001b191b7210 */ /* 0x000fe20007ffe0ff */
[----:B------:R-:W-:Y:S02]  /*0520*/  @!P1 IMAD.MOV.U32 R26, RZ, RZ, R24 ;  /* 0x000000ffff1a9224 */ /* 0x000fe400078e0018 */
[C---:B------:R-:W-:Y:S01]  /*0530*/  @!P1 IMAD R5, R23.reuse, R3, R0 ;  /* 0x0000000317059224 */ /* 0x040fe200078e0200 */
[----:B------:R-:W-:Y:S01]  /*0540*/  @!P2 MOV R15, R27 ;  /* 0x0000001b000fa202 */ /* 0x000fe20000000f00 */
[----:B------:R-:W-:-:S04]  /*0550*/  @!P1 IMAD.WIDE.U32 R2, R23, R2, R26 ;  /* 0x0000000217029225 */ /* 0x000fc800078e001a */
[----:B--2---:R-:W-:Y:S01]  /*0560*/  @!P2 IMAD R14, R7, R8, RZ ;  /* 0x00000008070ea224 */ /* 0x004fe200078e02ff */
[----:B------:R-:W-:Y:S01]  /*0570*/  @!P1 IADD3 R3, PT, PT, R3, R5, RZ ;  /* 0x0000000503039210 */ /* 0x000fe20007ffe0ff */
[----:B------:R-:W-:Y:S02]  /*0580*/  HFMA2 R5, -RZ, RZ, 0, 0 ;  /* 0x00000000ff057431 */ /* 0x000fe400000001ff */
[----:B------:R-:W-:Y:S01]  /*0590*/  @!P2 IMAD R19, R22, R9, R14 ;  /* 0x000000091613a224 */ /* 0x000fe200078e020e */
[----:B------:R-:W-:Y:S02]  /*05a0*/  @!P2 MOV R14, R24 ;  /* 0x00000018000ea202 */ /* 0x000fe40000000f00 */
[----:B0-----:R-:W-:-:S03]  /*05b0*/  @!P1 LEA R10, P3, R2, R10, 0x1 ;  /* 0x0000000a020a9211 */ /* 0x001fc600078608ff */
[----:B------:R-:W-:Y:S01]  /*05c0*/  @!P2 IMAD.WIDE.U32 R8, R22, R8, R14 ;  /* 0x000000081608a225 */ /* 0x000fe200078e000e */
[----:B------:R-:W-:-:S03]  /*05d0*/  @!P1 LEA.HI.X R11, R2, R11, R3, 0x1, P3 ;  /* 0x0000000b020b9211 */ /* 0x000fc600018f0c03 */
[----:B------:R-:W-:Y:S01]  /*05e0*/  IMAD.MOV.U32 R3, RZ, RZ, RZ ;  /* 0x000000ffff037224 */ /* 0x000fe200078e00ff */
[----:B------:R-:W-:Y:S02]  /*05f0*/  @!P2 IADD3 R0, PT, PT, R9, R19, RZ ;  /* 0x000000130900a210 */ /* 0x000fe40007ffe0ff */
[----:B---3--:R-:W-:-:S03]  /*0600*/  @!P2 LEA R12, P4, R8, R12, 0x1 ;  /* 0x0000000c080ca211 */ /* 0x008fc600078808ff */
[----:B------:R-:W2:Y:S01]  /*0610*/  @!P1 LDG.E R3, desc[UR14][R10.64] ;  /* 0x0000000e0a039981 */ /* 0x000ea2000c1e1900 */
[----:B------:R-:W-:-:S05]  /*0620*/  @!P2 LEA.HI.X R13, R8, R13, R0, 0x1, P4 ;  /* 0x0000000d080da211 */ /* 0x000fca00020f0c00 */
[----:B------:R-:W3:Y:S01]  /*0630*/  @!P2 LDG.E R5, desc[UR14][R12.64] ;  /* 0x0000000e0c05a981 */ /* 0x000ee2000c1e1900 */
[C---:B------:R-:W-:Y:S02]  /*0640*/  ISETP.GT.AND P1, PT, R16.reuse, 0x1e, PT ;  /* 0x0000001e1000780c */ /* 0x040fe40003f24270 */
[----:B------:R-:W-:Y:S01]  /*0650*/  ISETP.GT.AND P2, PT, R16, 0xf, PT ;  /* 0x0000000f1000780c */ /* 0x000fe20003f44270 */
[----:B------:R-:W-:Y:S01]  /*0660*/  BSSY.RECONVERGENT B0, `(.L_x_1418) ;  /* 0x0000033000007945 */ /* 0x000fe20003800200 */
[----:B--2---:R-:W-:-:S04]  /*0670*/  PRMT R0, R3, 0x7632, R0 ;  /* 0x0000763203007816 */ /* 0x004fc80000000000 */
[----:B------:R-:W-:Y:S02]  /*0680*/  SHF.L.U32 R0, R0, 0x10, RZ ;  /* 0x0000001000007819 */ /* 0x000fe400000006ff */
[----:B---3--:R-:W-:Y:S02]  /*0690*/  PRMT R2, R5, 0x7632, R2 ;  /* 0x0000763205027816 */ /* 0x008fe40000000002 */
[----:B------:R-:W-:Y:S01]  /*06a0*/  SHF.L.U32 R3, R3, 0x10, RZ ;  /* 0x0000001003037819 */ /* 0x000fe200000006ff */
[----:B------:R-:W-:Y:S01]  /*06b0*/  FMUL.FTZ R14, R0, R0 ;  /* 0x00000000000e7220 */ /* 0x000fe20000410000 */
[----:B------:R-:W-:Y:S01]  /*06c0*/  SHF.L.U32 R2, R2, 0x10, RZ ;  /* 0x0000001002027819 */ /* 0x000fe200000006ff */
[----:B------:R-:W-:Y:S02]  /*06d0*/  IMAD.U32 R5, R5, 0x10000, RZ ;  /* 0x0001000005057824 */ /* 0x000fe400078e00ff */
[C---:B------:R-:W-:Y:S01]  /*06e0*/  FADD.FTZ R8, R3.reuse, R0 ;  /* 0x0000000003087221 */ /* 0x040fe20000010000 */
[----:B------:R-:W-:Y:S01]  /*06f0*/  FFMA.FTZ R14, R3, R3, R14 ;  /* 0x00000003030e7223 */ /* 0x000fe2000001000e */
[----:B------:R-:W-:Y:S01]  /*0700*/  FMUL.FTZ R18, R2, R2 ;  /* 0x0000000202127220 */ /* 0x000fe20000410000 */
[C---:B------:R-:W-:Y:S01]  /*0710*/  FADD.FTZ R9, R5.reuse, R2 ;  /* 0x0000000205097221 */ /* 0x040fe20000010000 */
[----:B------:R-:W-:Y:S01]  /*0720*/  FADD.FTZ R8, RZ, R8 ;  /* 0x00000008ff087221 */ /* 0x000fe20000010000 */
[----:B------:R-:W-:Y:S01]  /*0730*/  FADD.FTZ R14, RZ, R14 ;  /* 0x0000000eff0e7221 */ /* 0x000fe20000010000 */
[----:B------:R-:W-:-:S02]  /*0740*/  FFMA.FTZ R11, R5, R5, R18 ;  /* 0x00000005050b7223 */ /* 0x000fc40000010012 */
[----:B------:R-:W-:Y:S02]  /*0750*/  FADD.FTZ R8, R8, R9 ;  /* 0x0000000908087221 */ /* 0x000fe40000010000 */
[----:B------:R-:W-:-:S03]  /*0760*/  FADD.FTZ R9, R14, R11 ;  /* 0x0000000b0e097221 */ /* 0x000fc60000010000 */
[----:B------:R-:W0:Y:S04]  /*0770*/  SHFL.DOWN PT, R11, R8, 0x1, 0x1f ;  /* 0x08201f00080b7f89 */ /* 0x000e2800000e0000 */
[----:B------:R-:W1:Y:S01]  /*0780*/  SHFL.DOWN PT, R10, R9, 0x1, 0x1f ;  /* 0x08201f00090a7f89 */ /* 0x000e6200000e0000 */
[----:B0-----:R-:W-:Y:S01]  /*0790*/  @!P1 FADD.FTZ R8, R8, R11 ;  /* 0x0000000b08089221 */ /* 0x001fe20000010000 */
[----:B-1----:R-:W-:-:S04]  /*07a0*/  @!P1 FADD.FTZ R9, R9, R10 ;  /* 0x0000000a09099221 */ /* 0x002fc80000010000 */
[----:B------:R-:W0:Y:S04]  /*07b0*/  SHFL.DOWN PT, R11, R8, 0x2, 0x1f ;  /* 0x08401f00080b7f89 */ /* 0x000e2800000e0000 */
[----:B------:R-:W1:Y:S01]  /*07c0*/  SHFL.DOWN PT, R10, R9, 0x2, 0x1f ;  /* 0x08401f00090a7f89 */ /* 0x000e6200000e0000 */
[----:B------:R-:W-:-:S13]  /*07d0*/  ISETP.GT.AND P1, PT, R16, 0x1d, PT ;  /* 0x0000001d1000780c */ /* 0x000fda0003f24270 */
        /* <DEDUP_REMOVED lines=9> */
[----:B------:R-:W-:Y:S01]  /*0870*/  ISETP.GT.AND P1, PT, R16, 0x17, PT ;  /* 0x000000171000780c */ /* 0x000fe20003f24270 */
        /* <DEDUP_REMOVED lines=17> */
.L_x_1419:
[----:B------:R-:W-:Y:S05]  /*0990*/  BSYNC.RECONVERGENT B0 ;  /* 0x0000000000007941 */ /* 0x000fea0003800200 */
.L_x_1418:
        /* <DEDUP_REMOVED lines=56> */
.L_x_1421:
[----:B------:R-:W-:Y:S05]  /*0d20*/  BSYNC.RECONVERGENT B0 ;  /* 0x0000000000007941 */ /* 0x000fea0003800200 */
.L_x_1420:
[----:B------:R-:W-:Y:S05]  /*0d30*/  @!P2 BRA `(.L_x_1422) ;  /* 0x0000000c00c4a947 */ /* 0x000fea0003800000 */
[----:B---3--:R-:W3:Y:S01]  /*0d40*/  LDC.64 R8, c[0x0][0x3b8] ;  /* 0x0000ee00ff087b82 */ /* 0x008ee20000000a00 */
[----:B------:R-:W-:Y:S01]  /*0d50*/  ULOP3.LUT UR11, UR4, 0x1, URZ, 0xc0, !UPT ;  /* 0x00000001040b7892 */ /* 0x000fe2000f8ec0ff */
[----:B------:R-:W-:-:S03]  /*0d60*/  ISETP.GE.U32.AND P3, PT, R6, 0x8, PT ;  /* 0x000000080600780c */ /* 0x000fc60003f66070 */
[----:B------:R-:W-:-:S06]  /*0d70*/  UIMAD UR5, UR11, UR18, URZ ;  /* 0x000000120b0572a4 */ /* 0x000fcc000f8e02ff */
[----:B------:R-:W-:-:S05]  /*0d80*/  IMAD R10, R6, UR5, RZ ;  /* 0x00000005060a7c24 */ /* 0x000fca000f8e02ff */
[----:B------:R-:W-:-:S05]  /*0d90*/  SHF.L.U32 R11, R10, 0x1, RZ ;  /* 0x000000010a0b7819 */ /* 0x000fca00000006ff */
        /* <DEDUP_REMOVED lines=24> */
.L_x_1424:
[----:B---3--:R-:W2:Y:S04]  /*0f20*/  LDG.E.STRONG.GPU R8, desc[UR14][R10.64] ;  /* 0x0000000e0a087981 */ /* 0x008ea8000c1ef900 */
[----:B--2---:R-:W-:Y:S01]  /*0f30*/  CCTL.IVALL ;  /* 0x00000000ff00798f */ /* 0x004fe20002000000 */
[----:B------:R-:W-:Y:S05]  /*0f40*/  YIELD ;  /* 0x0000000000007946 */ /* 0x000fea0003800000 */
[----:B------:R-:W-:-:S13]  /*0f50*/  ISETP.NE.AND P2, PT, R8, R13, PT ;  /* 0x0000000d0800720c */ /* 0x000fda0003f45270 */
[----:B------:R-:W-:Y:S05]  /*0f60*/  @P2 BRA `(.L_x_1424) ;  /* 0xfffffffc00ec2947 */ /* 0x000fea000383ffff */
.L_x_1423:
        /* <DEDUP_REMOVED lines=15> */
.L_x_1426:
[----:B------:R-:W-:Y:S01]  /*1060*/  UIADD3 UR23, UPT, UPT, UR5, 0x1, URZ ;  /* 0x0000000105177890 */ /* 0x000fe2000fffe0ff */
[----:B------:R-:W-:-:S05]  /*1070*/  ISETP.EQ.OR P2, PT, RZ, UR22, P1 ;  /* 0x00000016ff007c0c */ /* 0x000fca0008f42670 */
[----:B---3--:R-:W-:-:S04]  /*1080*/  MOV R8, UR23 ;  /* 0x0000001700087c02 */ /* 0x008fc80008000f00 */
[----:B------:R-:W-:-:S04]  /*1090*/  ISETP.EQ.OR P3, PT, R8, UR13, P1 ;  /* 0x0000000d08007c0c */ /* 0x000fc80008f62670 */
[----:B------:R-:W-:Y:S01]  /*10a0*/  VOTEU.ALL UP0, P2 ;  /* 0x0000000000ff7886 */ /* 0x000fe20001000000 */
[----:B------:R-:W-:-:S04]  /*10b0*/  UIADD3 UR23, UPT, UPT, UR5, 0x2, URZ ;  /* 0x0000000205177890 */ /* 0x000fc8000fffe0ff */
[----:B------:R-:W-:-:S04]  /*10c0*/  @!UP0 UIMAD.WIDE.U32 UR24, UR8, 0x8, UR16 ;  /* 0x00000008081888a5 */ /* 0x000fc8000f8e0010 */
[----:B------:R-:W-:Y:S01]  /*10d0*/  VOTEU.ALL UP0, P3 ;  /* 0x0000000000ff7886 */ /* 0x000fe20001800000 */
[----:B------:R-:W-:Y:S02]  /*10e0*/  MOV R10, UR23 ;  /* 0x00000017000a7c02 */ /* 0x000fe40008000f00 */
[----:B------:R-:W-:Y:S02]  /*10f0*/  MOV R8, UR24 ;  /* 0x0000001800087c02 */ /* 0x000fe40008000f00 */
[----:B------:R-:W-:Y:S01]  /*1100*/  MOV R9, UR25 ;  /* 0x0000001900097c02 */ /* 0x000fe20008000f00 */
[----:B------:R-:W-:Y:S01]  /*1110*/  @!UP0 UIMAD.WIDE.U32 UR24, UR21, 0x8, UR16 ;  /* 0x00000008151888a5 */ /* 0x000fe2000f8e0010 */
[----:B------:R-:W-:Y:S01]  /*1120*/  ISETP.EQ.OR P6, PT, R10, UR13, P1 ;  /* 0x0000000d0a007c0c */ /* 0x000fe20008fc2670 */
[----:B------:R-:W-:-:S03]  /*1130*/  UIADD3 UR23, UPT, UPT, UR5, 0x3, URZ ;  /* 0x0000000305177890 */ /* 0x000fc6000fffe0ff */
[----:B------:R-:W0:Y:S01]  /*1140*/  @!P2 LDG.E.64 R8, desc[UR14][R8.64] ;  /* 0x0000000e0808a981 */ /* 0x000e22000c1e1b00 */
[----:B------:R-:W-:Y:S01]  /*1150*/  IMAD.U32 R12, RZ, RZ, UR24 ;  /* 0x00000018ff0c7e24 */ /* 0x000fe2000f8e00ff */
        /* <DEDUP_REMOVED lines=8> */
[----:B-1----:R-:W-:Y:S01]  /*11e0*/  IMAD.U32 R14, RZ, RZ, UR24 ;  /* 0x00000018ff0e7e24 */ /* 0x002fe2000f8e00ff */
[----:B------:R-:W-:Y:S02]  /*11f0*/  MOV R15, UR25 ;  /* 0x00000019000f7c02 */ /* 0x000fe40008000f00 */
[----:B------:R-:W-:Y:S01]  /*1200*/  VOTEU.ALL UP0, P5 ;  /* 0x0000000000ff7886 */ /* 0x000fe20002800000 */
[----:B------:R-:W-:-:S03]  /*1210*/  ISETP.EQ.OR P4, PT, R11, UR13, P1 ;  /* 0x0000000d0b007c0c */ /* 0x000fc60008f82670 */
[----:B------:R-:W3:Y:S01]  /*1220*/  @!P6 LDG.E.64 R14, desc[UR14][R14.64] ;  /* 0x0000000e0e0ee981 */ /* 0x000ee2000c1e1b00 */
[----:B------:R-:W-:-:S06]  /*1230*/  @!UP0 UIMAD.WIDE.U32 UR24, UR20, 0x8, UR16 ;  /* 0x00000008141888a5 */ /* 0x000fcc000f8e0010 */
[----:B------:R-:W-:Y:S02]  /*1240*/  MOV R10, UR24 ;  /* 0x00000018000a7c02 */ /* 0x000fe40008000f00 */
        /* <DEDUP_REMOVED lines=10> */
[----:B------:R-:W-:Y:S01]  /*12f0*/  @!P3 FADD.FTZ R19, R19, R13 ;  /* 0x0000000d1313b221 */ /* 0x000fe20000010000 */
[----:B------:R-:W-:Y:S02]  /*1300*/  UIADD3 UR23, UPT, UPT, UR5, 0x6, URZ ;  /* 0x0000000605177890 */ /* 0x000fe4000fffe0ff */
[----:B------:R-:W-:-:S04]  /*1310*/  ISETP.EQ.OR P3, PT, R12, UR13, P1 ;  /* 0x0000000d0c007c0c */ /* 0x000fc80008f62670 */
[----:B------:R-:W-:-:S04]  /*1320*/  MOV R12, UR23 ;  /* 0x00000017000c7c02 */ /* 0x000fc80008000f00 */
[----:B------:R-:W-:Y:S02]  /*1330*/  ISETP.EQ.OR P2, PT, R12, UR13, P1 ;  /* 0x0000000d0c007c0c */ /* 0x000fe40008f42670 */
[----:B------:R-:W-:-:S03]  /*1340*/  MOV R12, UR24 ;  /* 0x00000018000c7c02 */ /* 0x000fc60008000f00 */
[----:B------:R-:W-:Y:S01]  /*1350*/  VOTEU.ALL UP0, P3 ;  /* 0x0000000000ff7886 */ /* 0x000fe20001800000 */
[----:B---3--:R-:W-:Y:S01]  /*1360*/  @!P6 FADD.FTZ R18, R18, R14 ;  /* 0x0000000e1212e221 */ /* 0x008fe20000010000 */
[----:B------:R-:W-:Y:S01]  /*1370*/  @!P6 FADD.FTZ R19, R19, R15 ;  /* 0x0000000f1313e221 */ /* 0x000fe20000010000 */
[----:B------:R-:W-:Y:S02]  /*1380*/  ISETP.EQ.OR P6, PT, R12, UR13, P1 ;  /* 0x0000000d0c007c0c */ /* 0x000fe40008fc2670 */
[----:B------:R-:W-:Y:S01]  /*1390*/  @!UP0 UIMAD.WIDE.U32 UR24, UR11, 0x8, UR16 ;  /* 0x000000080b1888a5 */ /* 0x000fe2000f8e0010 */
[----:B------:R-:W-:Y:S01]  /*13a0*/  MOV R8, UR26 ;  /* 0x0000001a00087c02 */ /* 0x000fe20008000f00 */
[----:B------:R-:W-:Y:S01]  /*13b0*/  IMAD.U32 R9, RZ, RZ, UR27 ;  /* 0x0000001bff097e24 */ /* 0x000fe2000f8e00ff */
[----:B------:R-:W-:-:S03]  /*13c0*/  VOTEU.ALL UP0, P2 ;  /* 0x0000000000ff7886 */ /* 0x000fc60001000000 */
[----:B------:R-:W-:Y:S01]  /*13d0*/  MOV R12, UR24 ;  /* 0x00000018000c7c02 */ /* 0x000fe20008000f00 */
[----:B------:R-:W-:Y:S01]  /*13e0*/  IMAD.U32 R13, RZ, RZ, UR25 ;  /* 0x00000019ff0d7e24 */ /* 0x000fe2000f8e00ff */
[----:B------:R-:W2:Y:S01]  /*13f0*/  @!P4 LDG.E.64 R8, desc[UR14][R8.64] ;  /* 0x0000000e0808c981 */ /* 0x000ea2000c1e1b00 */
[----:B------:R-:W-:Y:S02]  /*1400*/  @!UP0 UIMAD.WIDE.U32 UR24, UR10, 0x8, UR16 ;  /* 0x000000080a1888a5 */ /* 0x000fe4000f8e0010 */
[----:B------:R-:W-:Y:S02]  /*1410*/  VOTEU.ALL UP0, P6 ;  /* 0x0000000000ff7886 */ /* 0x000fe40003000000 */
[----:B------:R-:W3:Y:S01]  /*1420*/  @!P3 LDG.E.64 R12, desc[UR14][R12.64] ;  /* 0x0000000e0c0cb981 */ /* 0x000ee2000c1e1b00 */
[----:B----4-:R-:W-:Y:S01]  /*1430*/  @!P5 FADD.FTZ R18, R18, R10 ;  /* 0x0000000a1212d221 */ /* 0x010fe20000010000 */
[----:B------:R-:W-:Y:S01]  /*1440*/  @!P5 FADD.FTZ R19, R19, R11 ;  /* 0x0000000b1313d221 */ /* 0x000fe20000010000 */
[----:B------:R-:W-:-:S02]  /*1450*/  MOV R10, UR24 ;  /* 0x00000018000a7c02 */ /* 0x000fc40008000f00 */
[----:B------:R-:W-:Y:S01]  /*1460*/  MOV R11, UR25 ;  /* 0x00000019000b7c02 */ /* 0x000fe20008000f00 */
        /* <DEDUP_REMOVED lines=26> */
.L_x_1425:
[----:B---3--:R-:W-:-:S13]  /*1610*/  LOP3.LUT P1, R8, R6, 0x7, RZ, 0xc0, !PT ;  /* 0x0000000706087812 */ /* 0x008fda000782c0ff */
[----:B------:R-:W-:Y:S05]  /*1620*/  @!P1 BRA `(.L_x_1422) ;  /* 0x0000000400889947 */ /* 0x000fea0003800000 */
[----:B------:R-:W-:-:S05]  /*1630*/  VIADD R8, R8, 0xffffffff ;  /* 0xffffffff08087836 */ /* 0x000fca0000000000 */
        /* <DEDUP_REMOVED lines=23> */
[----:B------:R-:W-:Y:S01]  /*17b0*/  MOV R8, UR8 ;  /* 0x0000000800087c02 */ /* 0x000fe20008000f00 */
[----:B------:R-:W-:Y:S01]  /*17c0*/  VOTEU.ALL UP2, P4 ;  /* 0x0000000000ff7886 */ /* 0x000fe20002040000 */
[----:B------:R-:W-:Y:S01]  /*17d0*/  MOV R9, UR9 ;  /* 0x0000000900097c02 */ /* 0x000fe20008000f00 */
[----:B------:R-:W-:Y:S02]  /*17e0*/  @!UP0 UIMAD.WIDE.U32 UR8, UR10, 0x8, UR16 ;  /* 0x000000080a0888a5 */ /* 0x000fe4000f8e0010 */
[----:B------:R-:W-:-:S03]  /*17f0*/  @!UP1 UIMAD UR11, UR11, UR18, UR6 ;  /* 0x000000120b0b92a4 */ /* 0x000fc6000f8e0206 */
[----:B------:R-:W0:Y:S01]  /*1800*/  @!P1 LDG.E.64 R8, desc[UR14][R8.64] ;  /* 0x0000000e08089981 */ /* 0x000e22000c1e1b00 */
[----:B------:R-:W-:Y:S01]  /*1810*/  @!UP1 UIMAD.WIDE.U32 UR10, UR11, 0x8, UR16 ;  /* 0x000000080b0a98a5 */ /* 0x000fe2000f8e0010 */
[----:B------:R-:W-:Y:S01]  /*1820*/  MOV R10, UR8 ;  /* 0x00000008000a7c02 */ /* 0x000fe20008000f00 */
[----:B------:R-:W-:Y:S01]  /*1830*/  @!UP2 UIMAD UR12, UR12, UR18, UR6 ;  /* 0x000000120c0ca2a4 */ /* 0x000fe2000f8e0206 */
[----:B------:R-:W-:-:S03]  /*1840*/  IMAD.U32 R11, RZ, RZ, UR9 ;  /* 0x00000009ff0b7e24 */ /* 0x000fc6000f8e00ff */
[----:B------:R-:W-:Y:S01]  /*1850*/  @!UP2 UIMAD.WIDE.U32 UR8, UR12, 0x8, UR16 ;  /* 0x000000080c08a8a5 */ /* 0x000fe2000f8e0010 */
[----:B------:R-:W-:Y:S02]  /*1860*/  MOV R12, UR10 ;  /* 0x0000000a000c7c02 */ /* 0x000fe40008000f00 */
[----:B--2---:R-:W-:Y:S01]  /*1870*/  MOV R13, UR11 ;  /* 0x0000000b000d7c02 */ /* 0x004fe20008000f00 */
[----:B------:R-:W2:Y:S02]  /*1880*/  @!P2 LDG.E.64 R10, desc[UR14][R10.64] ;  /* 0x0000000e0a0aa981 */ /* 0x000ea4000c1e1b00 */
[----:B-1----:R-:W-:Y:S02]  /*1890*/  MOV R14, UR8 ;  /* 0x00000008000e7c02 */ /* 0x002fe40008000f00 */
[----:B------:R-:W-:Y:S01]  /*18a0*/  MOV R15, UR9 ;  /* 0x00000009000f7c02 */ /* 0x000fe20008000f00 */
[----:B------:R-:W3:Y:S05]  /*18b0*/  @!P3 LDG.E.64 R12, desc[UR14][R12.64] ;  /* 0x0000000e0c0cb981 */ /* 0x000eea000c1e1b00 */
[----:B------:R-:W4:Y:S01]  /*18c0*/  @!P4 LDG.E.64 R14, desc[UR14][R14.64] ;  /* 0x0000000e0e0ec981 */ /* 0x000f22000c1e1b00 */
[----:B0-----:R-:W-:Y:S01]  /*18d0*/  @!P1 FADD.FTZ R18, R18, R8 ;  /* 0x0000000812129221 */ /* 0x001fe20000010000 */
[----:B------:R-:W-:-:S02]  /*18e0*/  IMAD.U32 R8, RZ, RZ, UR5 ;  /* 0x00000005ff087e24 */ /* 0x000fc4000f8e00ff */
        /* <DEDUP_REMOVED lines=9> */
.L_x_1427:
[----:B------:R-:W-:-:S13]  /*1980*/  LOP3.LUT P1, R8, R6, 0x3, RZ, 0xc0, !PT ;  /* 0x0000000306087812 */ /* 0x000fda000782c0ff */
[----:B------:R-:W-:Y:S05]  /*1990*/  @!P1 BRA `(.L_x_1422) ;  /* 0x0000000000ac9947 */ /* 0x000fea0003800000 */
[----:B------:R-:W-:-:S13]  /*19a0*/  ISETP.NE.AND P1, PT, R8, 0x1, PT ;  /* 0x000000010800780c */ /* 0x000fda0003f25270 */
[----:B------:R-:W-:Y:S05]  /*19b0*/  @!P1 BRA `(.L_x_1428) ;  /* 0x0000000000689947 */ /* 0x000fea0003800000 */
[----:B------:R-:W-:Y:S02]  /*19c0*/  UIADD3 UR8, UPT, UPT, UR5, 0x1, URZ ;  /* 0x0000000105087890 */ /* 0x000fe4000fffe0ff */
[----:B------:R-:W-:Y:S02]  /*19d0*/  MOV R8, UR5 ;  /* 0x0000000500087c02 */ /* 0x000fe40008000f00 */
[----:B------:R-:W-:Y:S02]  /*19e0*/  UISETP.NE.AND UP0, UPT, UR8, UR13, UPT ;  /* 0x0000000d0800728c */ /* 0x000fe4000bf05270 */
[----:B------:R-:W-:-:S04]  /*19f0*/  ISETP.NE.AND P1, PT, R8, UR13, PT ;  /* 0x0000000d08007c0c */ /* 0x000fc8000bf25270 */
[----:B------:R-:W-:Y:S02]  /*1a00*/  ISETP.NE.OR P2, PT, R20, RZ, !P1 ;  /* 0x000000ff1400720c */ /* 0x000fe40004f45670 */
[----:B------:R-:W-:-:S04]  /*1a10*/  PLOP3.LUT P3, PT, PT, PT, UP0, 0x80, 0x8 ;  /* 0x000000000008781c */ /* 0x000fc80003f6f008 */
[----:B------:R-:W-:-:S07]  /*1a20*/  ISETP.NE.OR P1, PT, R20, RZ, !P3 ;  /* 0x000000ff1400720c */ /* 0x000fce0005f25670 */
[----:B------:R-:W-:-:S05]  /*1a30*/  VOTEU.ALL UP0, P2 ;  /* 0x0000000000ff7886 */ /* 0x000fca0001000000 */
[----:B------:R-:W-:Y:S01]  /*1a40*/  @!UP0 UIMAD UR10, UR5, UR18, UR6 ;  /* 0x00000012050a82a4 */ /* 0x000fe2000f8e0206 */
[----:B------:R-:W-:-:S03]  /*1a50*/  VOTEU.ALL UP1, P1 ;  /* 0x0000000000ff7886 */ /* 0x000fc60000820000 */
[----:B------:R-:W-:Y:S02]  /*1a60*/  @!UP0 UIMAD.WIDE.U32 UR10, UR10, 0x8, UR16 ;  /* 0x000000080a0a88a5 */ /* 0x000fe4000f8e0010 */
[----:B------:R-:W-:-:S04]  /*1a70*/  @!UP1 UIMAD UR8, UR8, UR18, UR6 ;  /* 0x00000012080892a4 */ /* 0x000fc8000f8e0206 */
[----:B------:R-:W-:Y:S01]  /*1a80*/  MOV R8, UR10 ;  /* 0x0000000a00087c02 */ /* 0x000fe20008000f00 */
[----:B------:R-:W-:Y:S01]  /*1a90*/  @!UP1 UIMAD.WIDE.U32 UR8, UR8, 0x8, UR16 ;  /* 0x00000008080898a5 */ /* 0x000fe2000f8e0010 */
[----:B------:R-:W-:-:S05]  /*1aa0*/  MOV R9, UR11 ;  /* 0x0000000b00097c02 */ /* 0x000fca0008000f00 */
[----:B------:R-:W-:Y:S01]  /*1ab0*/  IMAD.U32 R10, RZ, RZ, UR8 ;  /* 0x00000008ff0a7e24 */ /* 0x000fe2000f8e00ff */
[----:B------:R-:W-:Y:S01]  /*1ac0*/  MOV R11, UR9 ;  /* 0x00000009000b7c02 */ /* 0x000fe20008000f00 */
[----:B------:R-:W0:Y:S05]  /*1ad0*/  @!P2 LDG.E.64 R8, desc[UR14][R8.64] ;  /* 0x0000000e0808a981 */ /* 0x000e2a000c1e1b00 */
[----:B------:R-:W3:Y:S01]  /*1ae0*/  @!P1 LDG.E.64 R10, desc[UR14][R10.64] ;  /* 0x0000000e0a0a9981 */ /* 0x000ee2000c1e1b00 */
[----:B------:R-:W-:-:S04]  /*1af0*/  MOV R12, UR5 ;  /* 0x00000005000c7c02 */ /* 0x000fc80008000f00 */
[----:B------:R-:W-:-:S04]  /*1b00*/  IADD3 R12, PT, PT, R12, 0x2, RZ ;  /* 0x000000020c0c7810 */ /* 0x000fc80007ffe0ff */
[----:B------:R-:W-:Y:S01]  /*1b10*/  R2UR UR5, R12 ;  /* 0x000000000c0572ca */ /* 0x000fe200000e0000 */
[----:B0-----:R-:W-:Y:S01]  /*1b20*/  @!P2 FADD.FTZ R18, R18, R8 ;  /* 0x000000081212a221 */ /* 0x001fe20000010000 */
[----:B------:R-:W-:-:S03]  /*1b30*/  @!P2 FADD.FTZ R19, R19, R9 ;  /* 0x000000091313a221 */ /* 0x000fc60000010000 */
[----:B---3--:R-:W-:Y:S01]  /*1b40*/  @!P1 FADD.FTZ R18, R18, R10 ;  /* 0x0000000a12129221 */ /* 0x008fe20000010000 */
[----:B------:R-:W-:-:S09]  /*1b50*/  @!P1 FADD.FTZ R19, R19, R11 ;  /* 0x0000000b13139221 */ /* 0x000fd20000010000 */
.L_x_1428:
        /* <DEDUP_REMOVED lines=14> */
.L_x_1429:
[----:B------:R-:W-:Y:S05]  /*1c40*/  BSYNC.RECONVERGENT B0 ;  /* 0x0000000000007941 */ /* 0x000fea0003800200 */
.L_x_1422:
[----:B------:R-:W4:Y:S01]  /*1c50*/  S2UR UR8, SR_CgaCtaId ;  /* 0x00000000000879c3 */ /* 0x000f220000008800 */
[----:B------:R-:W3:Y:S01]  /*1c60*/  LDCU UR9, c[0x0][0x414] ;  /* 0x00008280ff0977ac */ /* 0x000ee20008000800 */
[----:B------:R-:W-:Y:S02]  /*1c70*/  ISETP.NE.AND P1, PT, R20, RZ, PT ;  /* 0x000000ff1400720c */ /* 0x000fe40003f25270 */
[----:B------:R-:W-:Y:S01]  /*1c80*/  MOV R9, UR7 ;  /* 0x0000000700097c02 */ /* 0x000fe20008000f00 */
[----:B------:R-:W-:Y:S01]  /*1c90*/  UMOV UR5, 0x400 ;  /* 0x0000040000057882 */ /* 0x000fe20000000000 */
[----:B--2---:R-:W-:Y:S02]  /*1ca0*/  LOP3.LUT R13, R21, 0xffff, RZ, 0xc0, !PT ;  /* 0x0000ffff150d7812 */ /* 0x004fe400078ec0ff */
[----:B------:R-:W2:Y:S02]  /*1cb0*/  @P0 LDC.64 R28, c[0x0][0x388] ;  /* 0x0000e200ff1c0b82 */ /* 0x000ea40000000a00 */
[----:B------:R-:W-:-:S06]  /*1cc0*/  IADD3 R4, PT, PT, R4, R13, RZ ;  /* 0x0000000d04047210 */ /* 0x000fcc0007ffe0ff */
[----:B-1----:R-:W1:Y:S01]  /*1cd0*/  LDC.64 R14, c[0x0][0x398] ;  /* 0x0000e600ff0e7b82 */ /* 0x002e620000000a00 */
[----:B---3--:R-:W-:Y:S01]  /*1ce0*/  @P0 FMUL.FTZ R8, R18, UR9 ;  /* 0x0000000912080c20 */ /* 0x008fe20008410000 */
[----:B----4-:R-:W-:-:S06]  /*1cf0*/  ULEA UR5, UR8, UR5, 0x18 ;  /* 0x0000000508057291 */ /* 0x010fcc000f8ec0ff */
[----:B------:R-:W0:Y:S01]  /*1d00*/  LDC.64 R10, c[0x0][0x3a0] ;  /* 0x0000e800ff0a7b82 */ /* 0x000e220000000a00 */
[----:B--2---:R-:W-:-:S04]  /*1d10*/  @P0 IMAD.WIDE R28, R9, 0x8, R28 ;  /* 0x00000008091c0825 */ /* 0x004fc800078e021c */
[----:B------:R-:W-:Y:S01]  /*1d20*/  @P0 FMUL.FTZ R9, R19, UR9 ;  /* 0x0000000913090c20 */ /* 0x000fe20008410000 */
[----:B------:R0:W-:Y:S04]  /*1d30*/  @!P1 STS.64 [UR5+0xc0], R18 ;  /* 0x0000c012ff009988 */ /* 0x0001e80008000a05 */
[----:B------:R2:W-:Y:S01]  /*1d40*/  @P0 STG.E.64 desc[UR14][R28.64], R8 ;  /* 0x000000081c000986 */ /* 0x0005e2000c101b0e */
[C---:B-1----:R-:W-:Y:S01]  /*1d50*/  IMAD.WIDE R14, R4.reuse, 0x2, R14 ;  /* 0x00000002040e7825 */ /* 0x042fe200078e020e */
[----:B------:R-:W-:Y:S03]  /*1d60*/  BAR.SYNC.DEFER_BLOCKING 0x0 ;  /* 0x0000000000007b1d */ /* 0x000fe60000010000 */
[----:B0-----:R-:W-:-:S03]  /*1d70*/  IMAD.WIDE R18, R4, 0x2, R10 ;  /* 0x0000000204127825 */ /* 0x001fc600078e020a */
[----:B--2---:R-:W2:Y:S04]  /*1d80*/  LDG.E.U16 R8, desc[UR14][R14.64] ;  /* 0x0000000e0e087981 */ /* 0x004ea8000c1e1500 */
[----:B------:R-:W3:Y:S04]  /*1d90*/  LDG.E.U16 R9, desc[UR14][R18.64] ;  /* 0x0000000e12097981 */ /* 0x000ee8000c1e1500 */
[----:B------:R-:W4:Y:S04]  /*1da0*/  LDG.E.U16 R28, desc[UR14][R18.64+0x2] ;  /* 0x0000020e121c7981 */ /* 0x000f28000c1e1500 */
[----:B------:R2:W5:Y:S04]  /*1db0*/  LDG.E.U16 R15, desc[UR14][R14.64+0x2] ;  /* 0x0000020e0e0f7981 */ /* 0x000568000c1e1500 */
[----:B------:R-:W0:Y:S01]  /*1dc0*/  LDS.64 R10, [UR5+0xc0] ;  /* 0x0000c005ff0a7984 */ /* 0x000e220008000a00 */
[----:B------:R-:W1:Y:S01]  /*1dd0*/  LDCU.U8 UR5, c[0x0][0x3fc] ;  /* 0x00007f80ff0577ac */ /* 0x000e620008000000 */
[----:B0-----:R-:W-:-:S04]  /*1de0*/  FMUL.FTZ R4, R10, UR9 ;  /* 0x000000090a047c20 */ /* 0x001fc80008410000 */
[----:B------:R-:W-:-:S04]  /*1df0*/  FMUL.FTZ R10, R4, R4 ;  /* 0x00000004040a7220 */ /* 0x000fc80000410000 */
[----:B------:R-:W-:-:S05]  /*1e00*/  FFMA.FTZ R10, R11, UR9, -R10 ;  /* 0x000000090b0a7c23 */ /* 0x000fca000801080a */
[----:B------:R-:W-:-:S13]  /*1e10*/  FSETP.GTU.FTZ.AND P1, PT, R10, RZ, PT ;  /* 0x000000ff0a00720b */ /* 0x000fda0003f3c000 */
[----:B------:R-:W0:Y:S01]  /*1e20*/  @P1 LDC R11, c[0x0][0x3a8] ;  /* 0x0000ea00ff0b1b82 */ /* 0x000e220000000800 */
[----:B------:R-:W-:Y:S01]  /*1e30*/  HFMA2 R12, -RZ, RZ, 1.875, 0 ;  /* 0x3f800000ff0c7431 */ /* 0x000fe200000001ff */
[----:B-1----:R-:W-:Y:S01]  /*1e40*/  UISETP.NE.AND UP0, UPT, UR5, URZ, UPT ;  /* 0x000000ff0500728c */ /* 0x002fe2000bf05270 */
[----:B------:R-:W-:Y:S01]  /*1e50*/  BSSY.RECONVERGENT B0, `(.L_x_1430) ;  /* 0x0000076000007945 */ /* 0x000fe20003800200 */
[----:B0-----:R-:W-:-:S04]  /*1e60*/  @P1 FADD.FTZ R10, R10, R11 ;  /* 0x0000000b0a0a1221 */ /* 0x001fc80000010000 */
[----:B------:R0:W1:Y:S01]  /*1e70*/  @P1 MUFU.RSQ R12, R10 ;  /* 0x0000000a000c1308 */ /* 0x0000620000001400 */
[----:B--2---:R-:W-:Y:S01]  /*1e80*/  IMAD.U32 R14, R8, 0x10000, RZ ;  /* 0x00010000080e7824 */ /* 0x004fe200078e00ff */
[----:B---3--:R-:W-:Y:S02]  /*1e90*/  SHF.L.U32 R19, R9, 0x10, RZ ;  /* 0x0000001009137819 */ /* 0x008fe400000006ff */
[----:B----4-:R-:W-:Y:S02]  /*1ea0*/  SHF.L.U32 R18, R28, 0x10, RZ ;  /* 0x000000101c127819 */ /* 0x010fe400000006ff */
[----:B-----5:R-:W-:Y:S01]  /*1eb0*/  SHF.L.U32 R15, R15, 0x10, RZ ;  /* 0x000000100f0f7819 */ /* 0x020fe200000006ff */
[----:B01----:R-:W-:Y:S06]  /*1ec0*/  BRA.U UP0, `(.L_x_1431) ;  /* 0x0000000100b47547 */ /* 0x003fec000b800000 */
[----:B------:R-:W0:Y:S01]  /*1ed0*/  LDCU.64 UR10, c[0x0][0x3e8] ;  /* 0x00007d00ff0a77ac */ /* 0x000e220008000a00 */
[----:B------:R-:W-:Y:S01]  /*1ee0*/  BSSY.RECONVERGENT B1, `(.L_x_1432) ;  /* 0x0000018000017945 */ /* 0x000fe20003800200 */
[----:B0-----:R-:W-:Y:S02]  /*1ef0*/  ISETP.GE.U32.AND P1, PT, R23, UR10, PT ;  /* 0x0000000a17007c0c */ /* 0x001fe4000bf26070 */
[----:B------:R-:W-:Y:S02]  /*1f00*/  ISETP.GE.U32.AND P2, PT, R22, UR10, PT ;  /* 0x0000000a16007c0c */ /* 0x000fe4000bf46070 */
[----:B------:R-:W-:Y:S02]  /*1f10*/  ISETP.GE.AND.EX P1, PT, R17, UR11, PT, P1 ;  /* 0x0000000b11007c0c */ /* 0x000fe4000bf26310 */
[----:B------:R-:W-:-:S11]  /*1f20*/  ISETP.GE.AND.EX P2, PT, R7, UR11, PT, P2 ;  /* 0x0000000b07007c0c */ /* 0x000fd6000bf46320 */
[----:B------:R-:W-:Y:S05]  /*1f30*/  @P1 BRA `(.L_x_1433) ;  /* 0x0000000000481947 */ /* 0x000fea0003800000 */
[----:B------:R-:W0:Y:S01]  /*1f40*/  LDCU.64 UR16, c[0x0][0x3e0] ;  /* 0x00007c00ff1077ac */ /* 0x000e220008000a00 */
[----:B------:R-:W-:Y:S01]  /*1f50*/  MOV R8, R24 ;  /* 0x0000001800087202 */ /* 0x000fe20000000f00 */
[----:B------:R-:W-:Y:S02]  /*1f60*/  IMAD.MOV.U32 R9, RZ, RZ, R27 ;  /* 0x000000ffff097224 */ /* 0x000fe400078e001b */
[--C-:B------:R-:W-:Y:S01]  /*1f70*/  FADD.FTZ R11, R3, -R4.reuse ;  /* 0x80000004030b7221 */ /* 0x100fe20000010000 */
[----:B------:R-:W1:Y:S01]  /*1f80*/  LDCU.64 UR8, c[0x0][0x380] ;  /* 0x00007000ff0877ac */ /* 0x000e620008000a00 */
[----:B------:R-:W-:Y:S02]  /*1f90*/  FADD.FTZ R29, R0, -R4 ;  /* 0x80000004001d7221 */ /* 0x000fe40000010000 */
[-C--:B------:R-:W-:Y:S02]  /*1fa0*/  FMUL.FTZ R0, R11, R12.reuse ;  /* 0x0000000c0b007220 */ /* 0x080fe40000410000 */
[----:B------:R-:W-:-:S02]  /*1fb0*/  FMUL.FTZ R29, R29, R12 ;  /* 0x0000000c1d1d7220 */ /* 0x000fc40000410000 */
[----:B------:R-:W-:Y:S02]  /*1fc0*/  FFMA.FTZ R0, R14, R0, R19 ;  /* 0x000000000e007223 */ /* 0x000fe40000010013 */
[----:B------:R-:W-:Y:S01]  /*1fd0*/  FFMA.FTZ R29, R15, R29, R18 ;  /* 0x0000001d0f1d7223 */ /* 0x000fe20000010012 */
[----:B0-----:R-:W-:Y:S02]  /*1fe0*/  IMAD R10, R17, UR16, RZ ;  /* 0x00000010110a7c24 */ /* 0x001fe4000f8e02ff */
[----:B------:R-:W-:-:S04]  /*1ff0*/  IMAD.WIDE.U32 R8, R23, UR16, R8 ;  /* 0x0000001017087c25 */ /* 0x000fc8000f8e0008 */
[----:B------:R-:W-:Y:S01]  /*2000*/  IMAD R3, R23, UR17, R10 ;  /* 0x0000001117037c24 */ /* 0x000fe2000f8e020a */
[----:B-1----:R-:W-:-:S04]  /*2010*/  LEA R10, P1, R8, UR8, 0x1 ;  /* 0x00000008080a7c11 */ /* 0x002fc8000f8208ff */
[----:B------:R-:W-:-:S04]  /*2020*/  IADD3 R3, PT, PT, R9, R3, RZ ;  /* 0x0000000309037210 */ /* 0x000fc80007ffe0ff */
[----:B------:R-:W-:Y:S02]  /*2030*/  LEA.HI.X R11, R8, UR9, R3, 0x1, P1 ;  /* 0x00000009080b7c11 */ /* 0x000fe400088f0c03 */
[----:B------:R-:W-:-:S05]  /*2040*/  F2FP.BF16.F32.PACK_AB R3, R29, R0 ;  /* 0x000000001d03723e */ /* 0x000fca00000010ff */
[----:B------:R0:W-:Y:S02]  /*2050*/  STG.E desc[UR14][R10.64], R3 ;  /* 0x000000030a007986 */ /* 0x0001e4000c10190e */
.L_x_1433:
[----:B------:R-:W-:Y:S05]  /*2060*/  BSYNC.RECONVERGENT B1 ;  /* 0x0000000000017941 */ /* 0x000fea0003800200 */
.L_x_1432:
[----:B------:R-:W-:Y:S05]  /*2070*/  @P2 BRA `(.L_x_1434) ;  /* 0x00000004004c2947 */ /* 0x000fea0003800000 */
[----:B------:R-:W1:Y:S01]  /*2080*/  LDCU.64 UR8, c[0x0][0x3e0] ;  /* 0x00007c00ff0877ac */ /* 0x000e620008000a00 */
[----:B------:R-:W-:Y:S01]  /*2090*/  MOV R25, R27 ;  /* 0x0000001b00197202 */ /* 0x000fe20000000f00 */
[--C-:B------:R-:W-:Y:S01]  /*20a0*/  FADD.FTZ R5, R5, -R4.reuse ;  /* 0x8000000405057221 */ /* 0x100fe20000010000 */
[----:B0-----:R-:W-:Y:S01]  /*20b0*/  FADD.FTZ R3, R2, -R4 ;  /* 0x8000000402037221 */ /* 0x001fe20000010000 */
[----:B------:R-:W0:Y:S02]  /*20c0*/  LDCU.64 UR10, c[0x0][0x380] ;  /* 0x00007000ff0a77ac */ /* 0x000e240008000a00 */
[-C--:B------:R-:W-:Y:S01]  /*20d0*/  FMUL.FTZ R5, R5, R12.reuse ;  /* 0x0000000c05057220 */ /* 0x080fe20000410000 */
[----:B------:R-:W-:-:S03]  /*20e0*/  FMUL.FTZ R3, R3, R12 ;  /* 0x0000000c03037220 */ /* 0x000fc60000410000 */
[----:B------:R-:W-:Y:S01]  /*20f0*/  FFMA.FTZ R5, R14, R5, R19 ;  /* 0x000000050e057223 */ /* 0x000fe20000010013 */
[----:B------:R-:W-:-:S05]  /*2100*/  FFMA.FTZ R18, R15, R3, R18 ;  /* 0x000000030f127223 */ /* 0x000fca0000010012 */
[----:B------:R-:W-:Y:S01]  /*2110*/  F2FP.BF16.F32.PACK_AB R5, R18, R5 ;  /* 0x000000051205723e */ /* 0x000fe200000010ff */
[----:B-1----:R-:W-:Y:S02]  /*2120*/  IMAD R9, R7, UR8, RZ ;  /* 0x0000000807097c24 */ /* 0x002fe4000f8e02ff */
[----:B------:R-:W-:-:S04]  /*2130*/  IMAD.WIDE.U32 R24, R22, UR8, R24 ;  /* 0x0000000816187c25 */ /* 0x000fc8000f8e0018 */
[----:B------:R-:W-:Y:S01]  /*2140*/  IMAD R9, R22, UR9, R9 ;  /* 0x0000000916097c24 */ /* 0x000fe2000f8e0209 */
[----:B0-----:R-:W-:-:S04]  /*2150*/  LEA R2, P1, R24, UR10, 0x1 ;  /* 0x0000000a18027c11 */ /* 0x001fc8000f8208ff */
[----:B------:R-:W-:-:S04]  /*2160*/  IADD3 R9, PT, PT, R25, R9, RZ ;  /* 0x0000000919097210 */ /* 0x000fc80007ffe0ff */
[----:B------:R-:W-:-:S05]  /*2170*/  LEA.HI.X R3, R24, UR11, R9, 0x1, P1 ;  /* 0x0000000b18037c11 */ /* 0x000fca00088f0c09 */
[----:B------:R1:W-:Y:S01]  /*2180*/  STG.E desc[UR14][R2.64], R5 ;  /* 0x0000000502007986 */ /* 0x0003e2000c10190e */
[----:B------:R-:W-:Y:S05]  /*2190*/  BRA `(.L_x_1434) ;  /* 0x0000000400047947 */ /* 0x000fea0003800000 */
.L_x_1431:
[----:B------:R-:W0:Y:S01]  /*21a0*/  LDCU.64 UR8, c[0x0][0x3e8] ;  /* 0x00007d00ff0877ac */ /* 0x000e220008000a00 */
[----:B------:R-:W-:Y:S01]  /*21b0*/  BSSY.RECONVERGENT B1, `(.L_x_1435) ;  /* 0x0000022000017945 */ /* 0x000fe20003800200 */
[----:B0-----:R-:W-:Y:S02]  /*21c0*/  ISETP.GE.U32.AND P1, PT, R23, UR8, PT ;  /* 0x0000000817007c0c */ /* 0x001fe4000bf26070 */
[----:B------:R-:W-:Y:S02]  /*21d0*/  ISETP.GE.U32.AND P2, PT, R22, UR8, PT ;  /* 0x0000000816007c0c */ /* 0x000fe4000bf46070 */
[----:B------:R-:W-:Y:S02]  /*21e0*/  ISETP.GE.AND.EX P1, PT, R17, UR9, PT, P1 ;  /* 0x0000000911007c0c */ /* 0x000fe4000bf26310 */
[----:B------:R-:W-:-:S11]  /*21f0*/  ISETP.GE.AND.EX P2, PT, R7, UR9, PT, P2 ;  /* 0x0000000907007c0c */ /* 0x000fd6000bf46320 */
[----:B------:R-:W-:Y:S05]  /*2200*/  @P1 BRA `(.L_x_1436) ;  /* 0x0000000000701947 */ /* 0x000fea0003800000 */
[--C-:B------:R-:W-:Y:S01]  /*2210*/  FADD.FTZ R3, R3, -R4.reuse ;  /* 0x8000000403037221 */ /* 0x100fe20000010000 */
[----:B------:R-:W0:Y:S01]  /*2220*/  LDCU.64 UR10, c[0x0][0x3e0] ;  /* 0x00007c00ff0a77ac */ /* 0x000e220008000a00 */
[----:B------:R-:W-:Y:S02]  /*2230*/  IMAD.MOV.U32 R11, RZ, RZ, R27 ;  /* 0x000000ffff0b7224 */ /* 0x000fe400078e001b */
[----:B------:R-:W-:Y:S01]  /*2240*/  FMUL.FTZ R3, R3, R12 ;  /* 0x0000000c03037220 */ /* 0x000fe20000410000 */
[----:B------:R-:W1:Y:S03]  /*2250*/  LDCU.64 UR16, c[0x0][0x380] ;  /* 0x00007000ff1077ac */ /* 0x000e660008000a00 */
[----:B------:R-:W-:Y:S01]  /*2260*/  FFMA.FTZ R9, R14, R3, R19 ;  /* 0x000000030e097223 */ /* 0x000fe20000010013 */
[----:B------:R-:W-:-:S03]  /*2270*/  FADD.FTZ R3, R0, -R4 ;  /* 0x8000000400037221 */ /* 0x000fc60000010000 */
[----:B------:R-:W-:Y:S01]  /*2280*/  FMUL.FTZ R10, R9, -1.4426950216293334961 ;  /* 0xbfb8aa3b090a7820 */ /* 0x000fe20000410000 */
[----:B------:R-:W-:-:S04]  /*2290*/  FMUL.FTZ R3, R3, R12 ;  /* 0x0000000c03037220 */ /* 0x000fc80000410000 */
[----:B------:R-:W-:Y:S01]  /*22a0*/  FFMA.FTZ R3, R15, R3, R18 ;  /* 0x000000030f037223 */ /* 0x000fe20000010012 */
[----:B------:R-:W2:Y:S03]  /*22b0*/  MUFU.EX2 R10, R10 ;  /* 0x0000000a000a7308 */ /* 0x000ea60000000800 */
[----:B------:R-:W-:-:S06]  /*22c0*/  FMUL.FTZ R29, R3, -1.4426950216293334961 ;  /* 0xbfb8aa3b031d7820 */ /* 0x000fcc0000410000 */
[----:B------:R-:W3:Y:S01]  /*22d0*/  MUFU.EX2 R29, R29 ;  /* 0x0000001d001d7308 */ /* 0x000ee20000000800 */
[----:B--2---:R-:W-:Y:S01]  /*22e0*/  FADD.FTZ R28, R10, 1 ;  /* 0x3f8000000a1c7421 */ /* 0x004fe20000010000 */
[----:B------:R-:W-:-:S03]  /*22f0*/  MOV R10, R24 ;  /* 0x00000018000a7202 */ /* 0x000fc60000000f00 */
[----:B------:R-:W2:Y:S02]  /*2300*/  MUFU.RCP R0, R28 ;  /* 0x0000001c00007308 */ /* 0x000ea40000001000 */
[----:B0-----:R-:W-:-:S04]  /*2310*/  IMAD.WIDE.U32 R10, R23, UR10, R10 ;  /* 0x0000000a170a7c25 */ /* 0x001fc8000f8e000a */
[----:B---3--:R-:W-:-:S04]  /*2320*/  FADD.FTZ R29, R29, 1 ;  /* 0x3f8000001d1d7421 */ /* 0x008fc80000010000 */
[----:B------:R-:W0:Y:S01]  /*2330*/  MUFU.RCP R8, R29 ;  /* 0x0000001d00087308 */ /* 0x000e220000001000 */
[----:B--2---:R-:W-:Y:S01]  /*2340*/  FMUL.FTZ R0, R9, R0 ;  /* 0x0000000009007220 */ /* 0x004fe20000410000 */
[----:B------:R-:W-:-:S04]  /*2350*/  IMAD R9, R17, UR10, RZ ;  /* 0x0000000a11097c24 */ /* 0x000fc8000f8e02ff */
[----:B------:R-:W-:Y:S02]  /*2360*/  IMAD R9, R23, UR11, R9 ;  /* 0x0000000b17097c24 */ /* 0x000fe4000f8e0209 */
[----:B0-----:R-:W-:-:S03]  /*2370*/  FMUL.FTZ R3, R3, R8 ;  /* 0x0000000803037220 */ /* 0x001fc60000410000 */
[----:B------:R-:W-:Y:S02]  /*2380*/  IADD3 R9, PT, PT, R11, R9, RZ ;  /* 0x000000090b097210 */ /* 0x000fe40007ffe0ff */
[C---:B-1----:R-:W-:Y:S02]  /*2390*/  LEA R8, P1, R10.reuse, UR16, 0x1 ;  /* 0x000000100a087c11 */ /* 0x042fe4000f8208ff */
[----:B------:R-:W-:Y:S02]  /*23a0*/  F2FP.BF16.F32.PACK_AB R3, R3, R0 ;  /* 0x000000000303723e */ /* 0x000fe400000010ff */
[----:B------:R-:W-:-:S05]  /*23b0*/  LEA.HI.X R9, R10, UR17, R9, 0x1, P1 ;  /* 0x000000110a097c11 */ /* 0x000fca00088f0c09 */
[----:B------:R0:W-:Y:S04]  /*23c0*/  STG.E desc[UR14][R8.64], R3 ;  /* 0x0000000308007986 */ /* 0x0001e8000c10190e */
.L_x_1436:
[----:B------:R-:W-:Y:S05]  /*23d0*/  BSYNC.RECONVERGENT B1 ;  /* 0x0000000000017941 */ /* 0x000fea0003800200 */
.L_x_1435:
[----:B------:R-:W-:Y:S05]  /*23e0*/  @P2 BRA `(.L_x_1434) ;  /* 0x0000000000702947 */ /* 0x000fea0003800000 */
[--C-:B------:R-:W-:Y:S01]  /*23f0*/  FADD.FTZ R5, R5, -R4.reuse ;  /* 0x8000000405057221 */ /* 0x100fe20000010000 */
[----:B0-----:R-:W-:Y:S01]  /*2400*/  FADD.FTZ R3, R2, -R4 ;  /* 0x8000000402037221 */ /* 0x001fe20000010000 */
[----:B------:R-:W0:Y:S01]  /*2410*/  LDCU.64 UR8, c[0x0][0x3e0] ;  /* 0x00007c00ff0877ac */ /* 0x000e220008000a00 */
[----:B------:R-:W-:Y:S01]  /*2420*/  MOV R2, R24 ;  /* 0x0000001800027202 */ /* 0x000fe20000000f00 */
[-C--:B------:R-:W-:Y:S01]  /*2430*/  FMUL.FTZ R5, R5, R12.reuse ;  /* 0x0000000c05057220 */ /* 0x080fe20000410000 */
[----:B------:R-:W-:Y:S01]  /*2440*/  FMUL.FTZ R3, R3, R12 ;  /* 0x0000000c03037220 */ /* 0x000fe20000410000 */
[----:B------:R-:W1:Y:S02]  /*2450*/  LDCU.64 UR10, c[0x0][0x380] ;  /* 0x00007000ff0a77ac */ /* 0x000e640008000a00 */
[----:B------:R-:W-:Y:S01]  /*2460*/  FFMA.FTZ R14, R14, R5, R19 ;  /* 0x000000050e0e7223 */ /* 0x000fe20000010013 */
[----:B------:R-:W-:Y:S01]  /*2470*/  FFMA.FTZ R15, R15, R3, R18 ;  /* 0x000000030f0f7223 */ /* 0x000fe20000010012 */
[----:B------:R-:W-:-:S02]  /*2480*/  MOV R3, R27 ;  /* 0x0000001b00037202 */ /* 0x000fc40000000f00 */
[----:B------:R-:W-:Y:S01]  /*2490*/  FMUL.FTZ R0, R14, -1.4426950216293334961 ;  /* 0xbfb8aa3b0e007820 */ /* 0x000fe20000410000 */
[----:B------:R-:W-:-:S05]  /*24a0*/  FMUL.FTZ R8, R15, -1.4426950216293334961 ;  /* 0xbfb8aa3b0f087820 */ /* 0x000fca0000410000 */
[----:B------:R-:W2:Y:S01]  /*24b0*/  MUFU.EX2 R0, R0 ;  /* 0x0000000000007308 */ /* 0x000ea20000000800 */
[----:B0-----:R-:W-:-:S03]  /*24c0*/  IMAD R11, R7, UR8, RZ ;  /* 0x00000008070b7c24 */ /* 0x001fc6000f8e02ff */
[----:B------:R-:W0:Y:S01]  /*24d0*/  MUFU.EX2 R8, R8 ;  /* 0x0000000800087308 */ /* 0x000e220000000800 */
[----:B------:R-:W-:-:S04]  /*24e0*/  IMAD.WIDE.U32 R2, R22, UR8, R2 ;  /* 0x0000000816027c25 */ /* 0x000fc8000f8e0002 */
[----:B------:R-:W-:Y:S02]  /*24f0*/  IMAD R11, R22, UR9, R11 ;  /* 0x00000009160b7c24 */ /* 0x000fe4000f8e020b */
[----:B--2---:R-:W-:-:S03]  /*2500*/  FADD.FTZ R4, R0, 1 ;  /* 0x3f80000000047421 */ /* 0x004fc60000010000 */
[----:B------:R-:W-:Y:S01]  /*2510*/  IADD3 R11, PT, PT, R3, R11, RZ ;  /* 0x0000000b030b7210 */ /* 0x000fe20007ffe0ff */
[----:B0-----:R-:W-:Y:S01]  /*2520*/  FADD.FTZ R9, R8, 1 ;  /* 0x3f80000008097421 */ /* 0x001fe20000010000 */
[----:B------:R1:W0:Y:S08]  /*2530*/  MUFU.RCP R5, R4 ;  /* 0x0000000400057308 */ /* 0x0002300000001000 */
[----:B------:R-:W2:Y:S01]  /*2540*/  MUFU.RCP R10, R9 ;  /* 0x00000009000a7308 */ /* 0x000ea20000001000 */
[----:B-1----:R-:W-:Y:S01]  /*2550*/  LEA R4, P1, R2, UR10, 0x1 ;  /* 0x0000000a02047c11 */ /* 0x002fe2000f8208ff */
[----:B0-----:R-:W-:-:S03]  /*2560*/  FMUL.FTZ R14, R14, R5 ;  /* 0x000000050e0e7220 */ /* 0x001fc60000410000 */
[----:B------:R-:W-:Y:S01]  /*2570*/  LEA.HI.X R5, R2, UR11, R11, 0x1, P1 ;  /* 0x0000000b02057c11 */ /* 0x000fe200088f0c0b */
[----:B--2---:R-:W-:-:S05]  /*2580*/  FMUL.FTZ R15, R15, R10 ;  /* 0x0000000a0f0f7220 */ /* 0x004fca0000410000 */
[----:B------:R-:W-:-:S05]  /*2590*/  F2FP.BF16.F32.PACK_AB R15, R15, R14 ;  /* 0x0000000e0f0f723e */ /* 0x000fca00000010ff */
[----:B------:R2:W-:Y:S02]  /*25a0*/  STG.E desc[UR14][R4.64], R15 ;  /* 0x0000000f04007986 */ /* 0x0005e4000c10190e */
.L_x_1434:
[----:B------:R-:W-:Y:S05]  /*25b0*/  BSYNC.RECONVERGENT B0 ;  /* 0x0000000000007941 */ /* 0x000fea0003800200 */
.L_x_1430:
[----:B------:R-:W3:Y:S01]  /*25c0*/  LDCU UR5, c[0x0][0x3f8] ;  /* 0x00007f00ff0577ac */ /* 0x000ee20008000800 */
[----:B------:R-:W3:Y:S01]  /*25d0*/  LDCU UR8, c[0x0][0x3c8] ;  /* 0x00007900ff0877ac */ /* 0x000ee20008000800 */
[----:B------:R-:W-:Y:S02]  /*25e0*/  UIADD3 UR7, UPT, UPT, UR18, UR7, URZ ;  /* 0x0000000712077290 */ /* 0x000fe4000fffe0ff */
[----:B------:R-:W-:Y:S02]  /*25f0*/  UIADD3 UR4, UPT, UPT, UR4, 0x1, URZ ;  /* 0x0000000104047890 */ /* 0x000fe4000fffe0ff */
[----:B---3--:R-:W-:-:S04]  /*2600*/  UIMAD UR5, UR5, UR8, URZ ;  /* 0x00000008050572a4 */ /* 0x008fc8000f8e02ff */
[----:B------:R-:W-:-:S09]  /*2610*/  UISETP.GE.AND UP0, UPT, UR7, UR5, UPT ;  /* 0x000000050700728c */ /* 0x000fd2000bf06270 */
[----:B------:R-:W-:Y:S05]  /*2620*/  BRA.U !UP0, `(.L_x_1437) ;  /* 0xffffffdd08047547 */ /* 0x000fea000b83ffff */
[----:B------:R-:W-:Y:S05]  /*2630*/  EXIT ;  /* 0x000000000000794d */ /* 0x000fea0003800000 */
.L_x_1438:
        /* <DEDUP_REMOVED lines=12> */
.L_x_2099:


//--------------------- .text._Z35group_norm_nhwc_fwd_one_pass_kernelI11Bf16IOBf16WLi512ELi10ELi640EEv26Group_norm_nhwc_fwd_params --------------------------
	.section	.text._Z35group_norm_nhwc_fwd_one_pass_kernelI11Bf16IOBf16WLi512ELi10ELi640EEv26Group_norm_nhwc_fwd_params,"ax",@progbits
	.align	128
        .global         _Z35group_norm_nhwc_fwd_one_pass_kernelI11Bf16IOBf16WLi512ELi10ELi640EEv26Group_norm_nhwc_fwd_params
        .type           _Z35group_norm_nhwc_fwd_one_pass_kernelI11Bf16IOBf16WLi512ELi10ELi640EEv26Group_norm_nhwc_fwd_params,@function
        .size           _Z35group_norm_nhwc_fwd_one_pass_kernelI11Bf16IOBf16WLi512ELi10ELi640EEv26Group_norm_nhwc_fwd_params,(.L_x_2100 - _Z35group_norm_nhwc_fwd_one_pass_kernelI11Bf16IOBf16WLi512ELi10ELi640EEv26Group_norm_nhwc_fwd_params)
        .other          _Z35group_norm_nhwc_fwd_one_pass_kernelI11Bf16IOBf16WLi512ELi10ELi640EEv26Group_norm_nhwc_fwd_params,@"STO_CUDA_ENTRY STV_DEFAULT"
_Z35group_norm_nhwc_fwd_one_pass_kernelI11Bf16IOBf16WLi512ELi10ELi640EEv26Group_norm_nhwc_fwd_params:
.text._Z35group_norm_nhwc_fwd_one_pass_kernelI11Bf16IOBf16WLi512ELi10ELi640EEv26Group_norm_nhwc_fwd_params:
        /* <DEDUP_REMOVED lines=15> */
[----:B------:R-:W3:Y:S01]  /*00f0*/  LDCU.U8 UR10, c[0x0][0x3fc] ;  /* 0x00007f80ff0a77ac */ /* 0x000ee20008000000 */
[----:B------:R-:W0:Y:S01]  /*0100*/  LDCU.64 UR16, c[0x0][0x358] ;  /* 0x00006b00ff1077ac */ /* 0x000e220008000a00 */
        /* <DEDUP_REMOVED lines=13> */
[----:B------:R-:W-:-:S02]  /*01e0*/  SHF.R.U32.HI R2, RZ, 0x10, R0 ;  /* 0x00000010ff027819 */ /* 0x000fc40000011600 */
[----:B------:R-:W0:Y:S02]  /*01f0*/  LDC R0, c[0x0][0x370] ;  /* 0x0000dc00ff007b82 */ /* 0x000e240000000800 */
        /* <DEDUP_REMOVED lines=8> */
.L_x_1466:
[----:B-1----:R-:W1:Y:S01]  /*0280*/  LDCU UR5, c[0x0][0x3f8] ;  /* 0x00007f00ff0577ac */ /* 0x002e620008000800 */
[----:B------:R-:W-:Y:S02]  /*0290*/  IABS R8, UR9 ;  /* 0x0000000900087c13 */ /* 0x000fe40008000000 */
[----:B0-----:R-:W-:Y:S01]  /*02a0*/  IADD3 R19, PT, PT, R2, 0x80, RZ ;  /* 0x0000008002137810 */ /* 0x001fe20007ffe0ff */
[----:B--2---:R-:W2:Y:S01]  /*02b0*/  LDCU.64 UR14, c[0x0][0x3e8] ;  /* 0x00007d00ff0e77ac */ /* 0x004ea20008000a00 */
[----:B------:R-:W-:Y:S02]  /*02c0*/  R2UR UR12, R8 ;  /* 0x00000000080c72ca */ /* 0x000fe400000e0000 */
[----:B------:R-:W-:Y:S01]  /*02d0*/  SHF.R.S32.HI R9, RZ, 0x1f, R2 ;  /* 0x0000001fff097819 */ /* 0x000fe20000011402 */
[----:B-1----:R-:W-:Y:S01]  /*02e0*/  IMAD.U32 R3, RZ, RZ, UR5 ;  /* 0x00000005ff037e24 */ /* 0x002fe2000f8e00ff */
[----:B--2---:R-:W-:-:S04]  /*02f0*/  ISETP.GE.U32.AND P2, PT, R19, UR14, PT ;  /* 0x0000000e13007c0c */ /* 0x004fc8000bf46070 */
[----:B------:R-:W-:Y:S02]  /*0300*/  IABS R6, R3 ;  /* 0x0000000300067213 */ /* 0x000fe40000000000 */
[----:B------:R-:W-:Y:S02]  /*0310*/  ISETP.GE.U32.AND P4, PT, R25, UR14, PT ;  /* 0x0000000e19007c0c */ /* 0x000fe4000bf86070 */
[----:B------:R-:W1:Y:S08]  /*0320*/  I2F.RP R3, R6 ;  /* 0x0000000600037306 */ /* 0x000e700000209400 */
[----:B-1----:R-:W1:Y:S02]  /*0330*/  MUFU.RCP R3, R3 ;  /* 0x0000000300037308 */ /* 0x002e640000001000 */
[----:B-1----:R-:W-:-:S06]  /*0340*/  IADD3 R4, PT, PT, R3, 0xffffffe, RZ ;  /* 0x0ffffffe03047810 */ /* 0x002fcc0007ffe0ff */
[----:B------:R1:W2:Y:S02]  /*0350*/  F2I.FTZ.U32.TRUNC.NTZ R5, R4 ;  /* 0x0000000400057305 */ /* 0x0002a4000021f000 */
[----:B-1----:R-:W-:-:S05]  /*0360*/  HFMA2 R4, -RZ, RZ, 0, 0 ;  /* 0x00000000ff047431 */ /* 0x002fca00000001ff */
[----:B------:R-:W-:Y:S02]  /*0370*/  R2UR UR10, R4 ;  /* 0x00000000040a72ca */ /* 0x000fe400000e0000 */
[----:B--2---:R-:W-:Y:S02]  /*0380*/  R2UR UR11, R5 ;  /* 0x00000000050b72ca */ /* 0x004fe400000e0000 */
[----:B------:R-:W-:Y:S02]  /*0390*/  IADD3 R7, PT, PT, RZ, -R5, RZ ;  /* 0x80000005ff077210 */ /* 0x000fe40007ffe0ff */
[----:B------:R-:W-:-:S03]  /*03a0*/  LOP3.LUT R4, R26, 0xffff, RZ, 0xc0, !PT ;  /* 0x0000ffff1a047812 */ /* 0x000fc600078ec0ff */
[----:B------:R-:W-:-:S06]  /*03b0*/  IMAD R7, R7, R6, RZ ;  /* 0x0000000607077224 */ /* 0x000fcc00078e02ff */
[----:B------:R-:W-:-:S05]  /*03c0*/  IMAD.HI.U32 R7, R5, R7, UR10 ;  /* 0x0000000a05077e27 */ /* 0x000fca000f8e0007 */
[----:B------:R-:W-:Y:S02]  /*03d0*/  R2UR UR10, R7 ;  /* 0x00000000070a72ca */ /* 0x000fe400000e0000 */
[----:B------:R-:W-:-:S04]  /*03e0*/  SHF.R.S32.HI R7, RZ, 0x1f, R19 ;  /* 0x0000001fff077819 */ /* 0x000fc80000011413 */
[----:B------:R-:W-:-:S07]  /*03f0*/  ISETP.GE.AND.EX P2, PT, R7, UR15, PT, P2 ;  /* 0x0000000f07007c0c */ /* 0x000fce000bf46320 */
[----:B------:R-:W-:Y:S02]  /*0400*/  UIMAD.WIDE.U32 UR10, UR10, UR12, URZ ;  /* 0x0000000c0a0a72a5 */ /* 0x000fe4000f8e00ff */
[----:B------:R-:W-:-:S04]  /*0410*/  ULOP3.LUT UR10, UR9, UR5, URZ, 0x3c, !UPT ;  /* 0x00000005090a7292 */ /* 0x000fc8000f8e3cff */
[----:B------:R-:W-:Y:S01]  /*0420*/  IADD3 R3, PT, PT, RZ, -UR11, RZ ;  /* 0x8000000bff037c10 */ /* 0x000fe2000fffe0ff */
[----:B------:R-:W1:Y:S04]  /*0430*/  @!P2 LDC.64 R22, c[0x0][0x3e0] ;  /* 0x0000f800ff16ab82 */ /* 0x000e680000000a00 */
[C---:B------:R-:W-:Y:S01]  /*0440*/  IMAD R3, R6.reuse, R3, UR12 ;  /* 0x0000000c06037e24 */ /* 0x040fe2000f8e0203 */
[----:B------:R-:W2:Y:S03]  /*0450*/  LDCU.64 UR12, c[0x0][0x3f0] ;  /* 0x00007e00ff0c77ac */ /* 0x000ea60008000a00 */
[----:B------:R-:W3:Y:S01]  /*0460*/  @!P2 LDC.64 R16, c[0x0][0x390] ;  /* 0x0000e400ff10ab82 */ /* 0x000ee20000000a00 */
[----:B------:R-:W-:-:S13]  /*0470*/  ISETP.GT.U32.AND P1, PT, R6, R3, PT ;  /* 0x000000030600720c */ /* 0x000fda0003f24070 */
[----:B------:R-:W-:Y:S01]  /*0480*/  VOTEU.ANY UP1, P1 ;  /* 0x0000000000ff7886 */ /* 0x000fe20000820100 */
[----:B------:R-:W-:Y:S02]  /*0490*/  PLOP3.LUT P1, PT, PT, PT, UP1, 0x80, 0x8 ;  /* 0x000000000008781c */ /* 0x000fe40003f2f018 */
[----:B--2---:R-:W-:Y:S02]  /*04a0*/  MOV R11, UR12 ;  /* 0x0000000c000b7c02 */ /* 0x004fe40008000f00 */
[----:B------:R-:W-:Y:S02]  /*04b0*/  @!UP1 UIADD3 UR11, UPT, UPT, UR11, 0x1, URZ ;  /* 0x000000010b0b9890 */ /* 0x000fe4000fffe0ff */
[----:B------:R-:W-:-:S07]  /*04c0*/  UISETP.GE.AND UP1, UPT, UR10, URZ, UPT ;  /* 0x000000ff0a00728c */ /* 0x000fce000bf26270 */
[----:B------:R-:W-:-:S05]  /*04d0*/  @!P1 IMAD.IADD R3, R3, 0x1, -R6 ;  /* 0x0000000103039824 */ /* 0x000fca00078e0a06 */
[----:B------:R-:W-:Y:S01]  /*04e0*/  ISETP.GE.U32.AND P1, PT, R3, R6, PT ;  /* 0x000000060300720c */ /* 0x000fe20003f26070 */
[----:B-1----:R-:W-:Y:S01]  /*04f0*/  @!P2 IMAD R6, R7, R22, RZ ;  /* 0x000000160706a224 */ /* 0x002fe200078e02ff */
[----:B------:R-:W-:-:S03]  /*0500*/  IADD3 R3, PT, PT, R2, 0x100, RZ ;  /* 0x0000010002037810 */ /* 0x000fc60007ffe0ff */
[----:B------:R-:W-:Y:S01]  /*0510*/  @!P2 IMAD R23, R19, R23, R6 ;  /* 0x000000171317a224 */ /* 0x000fe200078e0206 */
[----:B------:R-:W-:-:S07]  /*0520*/  SHF.R.S32.HI R8, RZ, 0x1f, R3 ;  /* 0x0000001fff087819 */ /* 0x000fce0000011403 */
[----:B------:R-:W-:Y:S01]  /*0530*/  VOTEU.ANY UP2, P1 ;  /* 0x0000000000ff7886 */ /* 0x000fe20000840100 */
[----:B------:R-:W-:-:S04]  /*0540*/  ISETP.GE.U32.AND P1, PT, R2, UR14, PT ;  /* 0x0000000e02007c0c */ /* 0x000fc8000bf26070 */
[----:B------:R-:W-:Y:S01]  /*0550*/  @UP2 UIADD3 UR11, UPT, UPT, UR11, 0x1, URZ ;  /* 0x000000010b0b2890 */ /* 0x000fe2000fffe0ff */
[----:B------:R-:W-:Y:S01]  /*0560*/  ISETP.GE.AND.EX P1, PT, R9, UR15, PT, P1 ;  /* 0x0000000f09007c0c */ /* 0x000fe2000bf26310 */
[----:B------:R-:W-:Y:S02]  /*0570*/  UISETP.NE.AND UP2, UPT, UR5, URZ, UPT ;  /* 0x000000ff0500728c */ /* 0x000fe4000bf45270 */
[----:B------:R-:W-:-:S09]  /*0580*/  @!UP1 UIADD3 UR11, UPT, UPT, -UR11, URZ, URZ ;  /* 0x000000ff0b0b9290 */ /* 0x000fd2000fffe1ff */
[----:B------:R-:W-:Y:S01]  /*0590*/  @!UP2 ULOP3.LUT UR11, URZ, UR5, URZ, 0x33, !UPT ;  /* 0x00000005ff0ba292 */ /* 0x000fe2000f8e33ff */
[----:B------:R-:W1:Y:S03]  /*05a0*/  @!P1 LDC.64 R14, c[0x0][0x3e0] ;  /* 0x0000f800ff0e9b82 */ /* 0x000e660000000a00 */
[----:B------:R-:W-:-:S04]  /*05b0*/  UIADD3 UR10, UPT, UPT, -UR11, URZ, URZ ;  /* 0x000000ff0b0a7290 */ /* 0x000fc8000fffe1ff */
[----:B------:R-:W-:Y:S02]  /*05c0*/  UIMAD UR10, UR5, UR10, UR9 ;  /* 0x0000000a050a72a4 */ /* 0x000fe4000f8e0209 */
[----:B------:R-:W-:Y:S02]  /*05d0*/  USHF.R.S32.HI UR5, URZ, 0x1f, UR11 ;  /* 0x0000001fff057899 */ /* 0x000fe4000801140b */
[----:B------:R-:W-:Y:S02]  /*05e0*/  UIMAD UR10, UR10, 0xa, URZ ;  /* 0x0000000a0a0a78a4 */ /* 0x000fe4000f8e02ff */
[----:B------:R-:W-:-:S04]  /*05f0*/  UIMAD UR5, UR5, UR12, URZ ;  /* 0x0000000c050572a4 */ /* 0x000fc8000f8e02ff */
[----:B------:R-:W-:Y:S01]  /*0600*/  IADD3 R4, P3, PT, R4, UR10, RZ ;  /* 0x0000000a04047c10 */ /* 0x000fe2000ff7e0ff */
[----:B------:R-:W-:Y:S01]  /*0610*/  UIMAD UR5, UR11, UR13, UR5 ;  /* 0x0000000d0b0572a4 */ /* 0x000fe2000f8e0205 */
[----:B------:R-:W-:-:S04]  /*0620*/  MOV R5, UR10 ;  /* 0x0000000a00057c02 */ /* 0x000fc80008000f00 */
[----:B------:R-:W-:Y:S02]  /*0630*/  LEA.HI.X.SX32 R5, R5, RZ, 0x1, P3 ;  /* 0x000000ff05057211 */ /* 0x000fe400018f0eff */
[----:B------:R-:W-:Y:S01]  /*0640*/  ISETP.GE.U32.AND P3, PT, R3, UR14, PT ;  /* 0x0000000e03007c0c */ /* 0x000fe2000bf66070 */
[----:B------:R-:W-:-:S03]  /*0650*/  IMAD.WIDE.U32 R4, R11, UR11, R4 ;  /* 0x0000000b0b047c25 */ /* 0x000fc6000f8e0004 */
[----:B------:R-:W-:Y:S01]  /*0660*/  ISETP.GE.AND.EX P3, PT, R8, UR15, PT, P3 ;  /* 0x0000000f08007c0c */ /* 0x000fe2000bf66330 */
[----:B------:R-:W2:Y:S01]  /*0670*/  @!P1 LDC.64 R10, c[0x0][0x390] ;  /* 0x0000e400ff0a9b82 */ /* 0x000ea20000000a00 */
[----:B------:R-:W-:Y:S01]  /*0680*/  @!P2 IMAD.MOV.U32 R6, RZ, RZ, R4 ;  /* 0x000000ffff06a224 */ /* 0x000fe200078e0004 */
[----:B------:R-:W-:Y:S02]  /*0690*/  IADD3 R7, PT, PT, R5, UR5, RZ ;  /* 0x0000000505077c10 */ /* 0x000fe4000fffe0ff */
[----:B------:R-:W-:Y:S02]  /*06a0*/  @!P1 MOV R20, R4 ;  /* 0x0000000400149202 */ /* 0x000fe40000000f00 */
[----:B------:R-:W-:Y:S01]  /*06b0*/  @!P1 MOV R21, R7 ;  /* 0x0000000700159202 */ /* 0x000fe20000000f00 */
[----:B------:R-:W-:-:S05]  /*06c0*/  @!P2 IMAD.WIDE.U32 R18, R19, R22, R6 ;  /* 0x000000161312a225 */ /* 0x000fca00078e0006 */
[----:B------:R-:W4:Y:S01]  /*06d0*/  @!P3 LDC.64 R12, c[0x0][0x3e0] ;  /* 0x0000f800ff0cbb82 */ /* 0x000f220000000a00 */
[-C--:B-1----:R-:W-:Y:S01]  /*06e0*/  @!P1 IMAD R22, R9, R14.reuse, RZ ;  /* 0x0000000e09169224 */ /* 0x082fe200078e02ff */
[----:B------:R-:W-:Y:S02]  /*06f0*/  SHF.R.S32.HI R9, RZ, 0x1f, R25 ;  /* 0x0000001fff097819 */ /* 0x000fe40000011419 */
[----:B------:R-:W-:Y:S01]  /*0700*/  @!P2 IADD3 R23, PT, PT, R19, R23, RZ ;  /* 0x000000171317a210 */ /* 0x000fe20007ffe0ff */
[C---:B------:R-:W-:Y:S01]  /*0710*/  @!P1 IMAD R22, R2.reuse, R15, R22 ;  /* 0x0000000f02169224 */ /* 0x040fe200078e0216 */
[----:B------:R-:W-:Y:S01]  /*0720*/  ISETP.GE.AND.EX P4, PT, R9, UR15, PT, P4 ;  /* 0x0000000f09007c0c */ /* 0x000fe2000bf86340 */
[----:B------:R-:W-:Y:S01]  /*0730*/  @!P1 IMAD.WIDE.U32 R14, R2, R14, R20 ;  /* 0x0000000e020e9225 */ /* 0x000fe200078e0014 */
[----:B---3--:R-:W-:-:S04]  /*0740*/  @!P2 LEA R16, P5, R18, R16, 0x1 ;  /* 0x000000101210a211 */ /* 0x008fc800078a08ff */
[----:B------:R-:W-:Y:S02]  /*0750*/  @!P2 LEA.HI.X R17, R18, R17, R23, 0x1, P5 ;  /* 0x000000111211a211 */ /* 0x000fe400028f0c17 */
[----:B------:R-:W1:Y:S01]  /*0760*/  @!P3 LDC.64 R18, c[0x0][0x390] ;  /* 0x0000e400ff12bb82 */ /* 0x000e620000000a00 */
[----:B------:R-:W-:Y:S01]  /*0770*/  @!P1 IADD3 R22, PT, PT, R15, R22, RZ ;  /* 0x000000160f169210 */ /* 0x000fe20007ffe0ff */
[----:B------:R-:W-:Y:S01]  /*0780*/  @!P3 IMAD.MOV.U32 R15, RZ, RZ, R7 ;  /* 0x000000ffff0fb224 */ /* 0x000fe200078e0007 */
[----:B--2---:R-:W-:-:S04]  /*0790*/  @!P1 LEA R10, P5, R14, R10, 0x1 ;  /* 0x0000000a0e0a9211 */ /* 0x004fc800078a08ff */
[----:B------:R-:W-:Y:S01]  /*07a0*/  @!P1 LEA.HI.X R11, R14, R11, R22, 0x1, P5 ;  /* 0x0000000b0e0b9211 */ /* 0x000fe200028f0c16 */
[----:B------:R-:W2:Y:S01]  /*07b0*/  @!P4 LDC.64 R20, c[0x0][0x3e0] ;  /* 0x0000f800ff14cb82 */ /* 0x000ea20000000a00 */
[----:B------:R-:W-:Y:S01]  /*07c0*/  @!P3 MOV R14, R4 ;  /* 0x00000004000eb202 */ /* 0x000fe20000000f00 */
[----:B----4-:R-:W-:Y:S01]  /*07d0*/  @!P3 IMAD R8, R8, R12, RZ ;  /* 0x0000000c0808b224 */ /* 0x010fe200078e02ff */
[----:B------:R-:W-:-:S03]  /*07e0*/  CS2R R22, SRZ ;  /* 0x0000000000167805 */ /* 0x000fc6000001ff00 */
[C---:B------:R-:W-:Y:S02]  /*07f0*/  @!P3 IMAD R8, R3.reuse, R13, R8 ;  /* 0x0000000d0308b224 */ /* 0x040fe400078e0208 */
[----:B------:R-:W-:Y:S01]  /*0800*/  @!P3 IMAD.WIDE.U32 R14, R3, R12, R14 ;  /* 0x0000000c030eb225 */ /* 0x000fe200078e000e */
[----:B------:R-:W3:Y:S01]  /*0810*/  @!P2 LDG.E R22, desc[UR16][R16.64] ;  /* 0x000000101016a981 */ /* 0x000ee2000c1e1900 */
[----:B------:R-:W4:Y:S02]  /*0820*/  @!P4 LDC.64 R12, c[0x0][0x390] ;  /* 0x0000e400ff0ccb82 */ /* 0x000f240000000a00 */
[----:B------:R-:W-:Y:S01]  /*0830*/  HFMA2 R3, -RZ, RZ, 0, 0 ;  /* 0x00000000ff037431 */ /* 0x000fe200000001ff */
[----:B------:R-:W-:Y:S02]  /*0840*/  @!P3 IADD3 R8, PT, PT, R15, R8, RZ ;  /* 0x000000080f08b210 */ /* 0x000fe40007ffe0ff */
[----:B-1----:R-:W-:-:S03]  /*0850*/  @!P3 LEA R18, P2, R14, R18, 0x1 ;  /* 0x000000120e12b211 */ /* 0x002fc600078408ff */
[----:B------:R-:W5:Y:S01]  /*0860*/  @!P1 LDG.E R3, desc[UR16][R10.64] ;  /* 0x000000100a039981 */ /* 0x000f62000c1e1900 */
[----:B------:R-:W-:Y:S02]  /*0870*/  @!P3 LEA.HI.X R19, R14, R19, R8, 0x1, P2 ;  /* 0x000000130e13b211 */ /* 0x000fe400010f0c08 */
[----:B------:R-:W-:Y:S01]  /*0880*/  @!P4 MOV R8, R4 ;  /* 0x000000040008c202 */ /* 0x000fe20000000f00 */
[----:B--2---:R-:W-:Y:S01]  /*0890*/  @!P4 IMAD R24, R9, R20, RZ ;  /* 0x000000140918c224 */ /* 0x004fe200078e02ff */
[----:B------:R-:W-:-:S03]  /*08a0*/  @!P4 MOV R9, R7 ;  /* 0x000000070009c202 */ /* 0x000fc60000000f00 */
[C---:B------:R-:W-:Y:S02]  /*08b0*/  @!P4 IMAD R21, R25.reuse, R21, R24 ;  /* 0x000000151915c224 */ /* 0x040fe400078e0218 */
[----:B------:R-:W-:Y:S01]  /*08c0*/  @!P4 IMAD.WIDE.U32 R8, R25, R20, R8 ;  /* 0x000000141908c225 */ /* 0x000fe200078e0008 */
[----:B------:R-:W-:-:S03]  /*08d0*/  MOV R24, RZ ;  /* 0x000000ff00187202 */ /* 0x000fc60000000f00 */
[----:B------:R-:W-:Y:S01]  /*08e0*/  @!P4 IMAD.IADD R9, R9, 0x1, R21 ;  /* 0x000000010909c824 */ /* 0x000fe200078e0215 */
[C---:B----4-:R-:W-:Y:S02]  /*08f0*/  @!P4 LEA R12, P2, R8.reuse, R12, 0x1 ;  /* 0x0000000c080cc211 */ /* 0x050fe400078408ff */
[----:B------:R1:W2:Y:S02]  /*0900*/  @!P3 LDG.E R24, desc[UR16][R18.64] ;  /* 0x000000101218b981 */ /* 0x0002a4000c1e1900 */
[----:B------:R-:W-:-:S05]  /*0910*/  @!P4 LEA.HI.X R13, R8, R13, R9, 0x1, P2 ;  /* 0x0000000d080dc211 */ /* 0x000fca00010f0c09 */
[----:B------:R-:W4:Y:S01]  /*0920*/  @!P4 LDG.E R23, desc[UR16][R12.64] ;  /* 0x000000100c17c981 */ /* 0x000f22000c1e1900 */
[C---:B------:R-:W-:Y:S02]  /*0930*/  ISETP.GT.AND P2, PT, R27.reuse, 0x1e, PT ;  /* 0x0000001e1b00780c */ /* 0x040fe40003f44270 */
[----:B------:R-:W-:Y:S01]  /*0940*/  ISETP.GT.AND P3, PT, R27, 0xf, PT ;  /* 0x0000000f1b00780c */ /* 0x000fe20003f64270 */
[----:B------:R-:W-:Y:S01]  /*0950*/  BSSY.RECONVERGENT B0, `(.L_x_1439) ;  /* 0x000003d000007945 */ /* 0x000fe20003800200 */
[----:B---3--:R-:W-:Y:S02]  /*0960*/  PRMT R21, R22, 0x7632, R21 ;  /* 0x0000763216157816 */ /* 0x008fe40000000015 */
[C---:B-----5:R-:W-:Y:S02]  /*0970*/  PRMT R17, R3.reuse, 0x7632, R17 ;  /* 0x0000763203117816 */ /* 0x060fe40000000011 */
[----:B-1----:R-:W-:Y:S02]  /*0980*/  SHF.L.U32 R18, R3, 0x10, RZ ;  /* 0x0000001003127819 */ /* 0x002fe400000006ff */
[----:B------:R-:W-:-:S02]  /*0990*/  SHF.L.U32 R17, R17, 0x10, RZ ;  /* 0x0000001011117819 */ /* 0x000fc400000006ff */
[----:B------:R-:W-:Y:S02]  /*09a0*/  SHF.L.U32 R22, R22, 0x10, RZ ;  /* 0x0000001016167819 */ /* 0x000fe400000006ff */
[----:B------:R-:W-:Y:S01]  /*09b0*/  SHF.L.U32 R21, R21, 0x10, RZ ;  /* 0x0000001015157819 */ /* 0x000fe200000006ff */
[----:B------:R-:W-:Y:S01]  /*09c0*/  FADD.FTZ R3, R18, R17 ;  /* 0x0000001112037221 */ /* 0x000fe20000010000 */
[----:B------:R-:W-:-:S03]  /*09d0*/  FMUL.FTZ R9, R17, R17 ;  /* 0x0000001111097220 */ /* 0x000fc60000410000 */
[----:B------:R-:W-:Y:S01]  /*09e0*/  FADD.FTZ R8, R22, R21 ;  /* 0x0000001516087221 */ /* 0x000fe20000010000 */
[----:B------:R-:W-:Y:S01]  /*09f0*/  FADD.FTZ R3, RZ, R3 ;  /* 0x00000003ff037221 */ /* 0x000fe20000010000 */
[----:B------:R-:W-:Y:S01]  /*0a00*/  FMUL.FTZ R11, R21, R21 ;  /* 0x00000015150b7220 */ /* 0x000fe20000410000 */
[----:B------:R-:W-:Y:S01]  /*0a10*/  FFMA.FTZ R9, R18, R18, R9 ;  /* 0x0000001212097223 */ /* 0x000fe20000010009 */
[----:B--2---:R-:W-:Y:S01]  /*0a20*/  PRMT R16, R24, 0x7632, R16 ;  /* 0x0000763218107816 */ /* 0x004fe20000000010 */
[----:B------:R-:W-:-:S03]  /*0a30*/  FADD.FTZ R8, R3, R8 ;  /* 0x0000000803087221 */ /* 0x000fc60000010000 */
[----:B------:R-:W-:Y:S02]  /*0a40*/  SHF.L.U32 R16, R16, 0x10, RZ ;  /* 0x0000001010107819 */ /* 0x000fe400000006ff */
[----:B----4-:R-:W-:Y:S01]  /*0a50*/  PRMT R3, R23, 0x7632, R3 ;  /* 0x0000763217037816 */ /* 0x010fe20000000003 */
[----:B------:R-:W-:Y:S01]  /*0a60*/  FFMA.FTZ R10, R22, R22, R11 ;  /* 0x00000016160a7223 */ /* 0x000fe2000001000b */
[----:B------:R-:W-:Y:S01]  /*0a70*/  FADD.FTZ R9, RZ, R9 ;  /* 0x00000009ff097221 */ /* 0x000fe20000010000 */
[----:B------:R-:W-:Y:S01]  /*0a80*/  IMAD.U32 R24, R24, 0x10000, RZ ;  /* 0x0001000018187824 */ /* 0x000fe200078e00ff */
[----:B------:R-:W-:Y:S01]  /*0a90*/  SHF.L.U32 R3, R3, 0x10, RZ ;  /* 0x0000001003037819 */ /* 0x000fe200000006ff */
[----:B------:R-:W-:Y:S01]  /*0aa0*/  FMUL.FTZ R13, R16, R16 ;  /* 0x00000010100d7220 */ /* 0x000fe20000410000 */
[----:B------:R-:W-:Y:S01]  /*0ab0*/  FADD.FTZ R9, R9, R10 ;  /* 0x0000000a09097221 */ /* 0x000fe20000010000 */
[----:B------:R-:W-:Y:S01]  /*0ac0*/  SHF.L.U32 R23, R23, 0x10, RZ ;  /* 0x0000001017177819 */ /* 0x000fe200000006ff */
[C---:B------:R-:W-:Y:S01]  /*0ad0*/  FADD.FTZ R11, R24.reuse, R16 ;  /* 0x00000010180b7221 */ /* 0x040fe20000010000 */
[----:B------:R-:W-:Y:S01]  /*0ae0*/  FFMA.FTZ R10, R24, R24, R13 ;  /* 0x00000018180a7223 */ /* 0x000fe2000001000d */
[----:B------:R-:W-:-:S02]  /*0af0*/  FMUL.FTZ R12, R3, R3 ;  /* 0x00000003030c7220 */ /* 0x000fc40000410000 */
[----:B------:R-:W-:Y:S01]  /*0b00*/  FADD.FTZ R8, R8, R11 ;  /* 0x0000000b08087221 */ /* 0x000fe20000010000 */
[----:B------:R-:W-:Y:S01]  /*0b10*/  FADD.FTZ R9, R9, R10 ;  /* 0x0000000a09097221 */ /* 0x000fe20000010000 */
[C---:B------:R-:W-:Y:S01]  /*0b20*/  FADD.FTZ R11, R23.reuse, R3 ;  /* 0x00000003170b7221 */ /* 0x040fe20000010000 */
[----:B------:R-:W-:-:S03]  /*0b30*/  FFMA.FTZ R12, R23, R23, R12 ;  /* 0x00000017170c7223 */ /* 0x000fc6000001000c */
[----:B------:R-:W-:Y:S01]  /*0b40*/  FADD.FTZ R8, R8, R11 ;  /* 0x0000000b08087221 */ /* 0x000fe20000010000 */
[----:B------:R-:W-:-:S04]  /*0b50*/  FADD.FTZ R9, R9, R12 ;  /* 0x0000000c09097221 */ /* 0x000fc80000010000 */
[----:B------:R-:W1:Y:S04]  /*0b60*/  SHFL.DOWN PT, R11, R8, 0x1, 0x1f ;  /* 0x08201f00080b7f89 */ /* 0x000e6800000e0000 */
[----:B------:R-:W2:Y:S01]  /*0b70*/  SHFL.DOWN PT, R10, R9, 0x1, 0x1f ;  /* 0x08201f00090a7f89 */ /* 0x000ea200000e0000 */
[----:B-1----:R-:W-:Y:S01]  /*0b80*/  @!P2 FADD.FTZ R8, R8, R11 ;  /* 0x0000000b0808a221 */ /* 0x002fe20000010000 */
[----:B--2---:R-:W-:-:S04]  /*0b90*/  @!P2 FADD.FTZ R9, R9, R10 ;  /* 0x0000000a0909a221 */ /* 0x004fc80000010000 */
[----:B------:R-:W1:Y:S04]  /*0ba0*/  SHFL.DOWN PT, R11, R8, 0x2, 0x1f ;  /* 0x08401f00080b7f89 */ /* 0x000e6800000e0000 */
[----:B------:R-:W2:Y:S01]  /*0bb0*/  SHFL.DOWN PT, R10, R9, 0x2, 0x1f ;  /* 0x08401f00090a7f89 */ /* 0x000ea200000e0000 */
[----:B------:R-:W-:-:S13]  /*0bc0*/  ISETP.GT.AND P2, PT, R27, 0x1d, PT ;  /* 0x0000001d1b00780c */ /* 0x000fda0003f44270 */
        /* <DEDUP_REMOVED lines=9> */
[----:B------:R-:W-:Y:S01]  /*0c60*/  ISETP.GT.AND P2, PT, R27, 0x17, PT ;  /* 0x000000171b00780c */ /* 0x000fe20003f44270 */
[----:B-1----:R-:W-:Y:S01]  /*0c70*/  FADD.FTZ R11, R8, R11 ;  /* 0x0000000b080b7221 */ /* 0x002fe20000010000 */
[----:B--2---:R-:W-:-:S04]  /*0c80*/  FADD.FTZ R10, R9, R10 ;  /* 0x0000000a090a7221 */ /* 0x004fc80000010000 */
[----:B------:R-:W-:Y:S02]  /*0c90*/  FSEL R12, R8, R11, P2 ;  /* 0x0000000b080c7208 */ /* 0x000fe40001000000 */
[----:B------:R-:W-:-:S03]  /*0ca0*/  FSEL R13, R9, R10, P2 ;  /* 0x0000000a090d7208 */ /* 0x000fc60001000000 */
[----:B------:R1:W2:Y:S04]  /*0cb0*/  SHFL.DOWN PT, R14, R12, 0x10, 0x1f ;  /* 0x0a001f000c0e7f89 */ /* 0x0002a800000e0000 */
[----:B------:R1:W3:Y:S01]  /*0cc0*/  SHFL.DOWN PT, R15, R13, 0x10, 0x1f ;  /* 0x0a001f000d0f7f89 */ /* 0x0002e200000e0000 */
[----:B------:R-:W-:Y:S05]  /*0cd0*/  @P3 BRA `(.L_x_1440) ;  /* 0x0000000000103947 */ /* 0x000fea0003800000 */
[----:B------:R-:W-:Y:S01]  /*0ce0*/  ISETP.NE.AND P2, PT, R27, RZ, PT ;  /* 0x000000ff1b00720c */ /* 0x000fe20003f45270 */
[----:B-12---:R-:W-:Y:S01]  /*0cf0*/  FADD.FTZ R12, R11, R14 ;  /* 0x0000000e0b0c7221 */ /* 0x006fe20000010000 */
[----:B---3--:R-:W-:-:S11]  /*0d00*/  FADD.FTZ R13, R10, R15 ;  /* 0x0000000f0a0d7221 */ /* 0x008fd60000010000 */
[----:B------:R4:W-:Y:S02]  /*0d10*/  @!P2 STS.64 [R28+UR8+0x18], R12 ;  /* 0x0000180c1c00a988 */ /* 0x0009e40008000a08 */
.L_x_1440:
[----:B------:R-:W-:Y:S05]  /*0d20*/  BSYNC.RECONVERGENT B0 ;  /* 0x0000000000007941 */ /* 0x000fea0003800200 */
.L_x_1439:
[----:B------:R-:W-:Y:S01]  /*0d30*/  BAR.SYNC.DEFER_BLOCKING 0x0 ;  /* 0x0000000000007b1d */ /* 0x000fe20000010000 */
[----:B------:R-:W-:Y:S02]  /*0d40*/  ISETP.NE.AND P3, PT, R29, RZ, PT ;  /* 0x000000ff1d00720c */ /* 0x000fe40003f65270 */
[----:B0-----:R-:W-:-:S03]  /*0d50*/  ISETP.GE.U32.AND P2, PT, R0, 0x2, PT ;  /* 0x000000020000780c */ /* 0x001fc60003f46070 */
[----:B------:R-:W-:Y:S08]  /*0d60*/  BSSY.RECONVERGENT B0, `(.L_x_1441) ;  /* 0x0000035000007945 */ /* 0x000ff00003800200 */
[----:B------:R-:W-:Y:S05]  /*0d70*/  @P3 BRA `(.L_x_1442) ;  /* 0x0000000000cc3947 */ /* 0x000fea0003800000 */
[----:B------:R-:W0:Y:S01]  /*0d80*/  S2UR UR11, SR_CgaCtaId ;  /* 0x00000000000b79c3 */ /* 0x000e220000008800 */
[----:B------:R-:W-:Y:S02]  /*0d90*/  UMOV UR5, 0x400 ;  /* 0x0000040000057882 */ /* 0x000fe40000000000 */
[----:B0-----:R-:W-:-:S09]  /*0da0*/  ULEA UR5, UR11, UR5, 0x18 ;  /* 0x000000050b057291 */ /* 0x001fd2000f8ec0ff */
[----:B------:R-:W0:Y:S02]  /*0db0*/  LDS.128 R8, [UR5+0x20] ;  /* 0x00002005ff087984 */ /* 0x000e240008000c00 */
[----:B0-----:R-:W-:Y:S01]  /*0dc0*/  FADD.FTZ R19, R12, R8 ;  /* 0x000000080c137221 */ /* 0x001fe20000010000 */
[----:B------:R-:W-:Y:S02]  /*0dd0*/  FADD.FTZ R8, R13, R9 ;  /* 0x000000090d087221 */ /* 0x000fe40000010000 */
[----:B-1234-:R-:W0:Y:S01]  /*0de0*/  LDS.128 R12, [UR5+0x30] ;  /* 0x00003005ff0c7984 */ /* 0x01ee220008000c00 */
        /* <DEDUP_REMOVED lines=44> */
.L_x_1442:
[----:B------:R-:W-:Y:S05]  /*10b0*/  BSYNC.RECONVERGENT B0 ;  /* 0x0000000000007941 */ /* 0x000fea0003800200 */
.L_x_1441:
[----:B------:R-:W-:Y:S05]  /*10c0*/  @!P2 BRA `(.L_x_1443) ;  /* 0x0000000c00b4a947 */ /* 0x000fea0003800000 */
[----:B------:R-:W0:Y:S01]  /*10d0*/  LDC.64 R8, c[0x0][0x3b8] ;  /* 0x0000ee00ff087b82 */ /* 0x000e220000000a00 */
[----:B------:R-:W-:Y:S01]  /*10e0*/  ULOP3.LUT UR5, UR4, 0x1, URZ, 0xc0, !UPT ;  /* 0x0000000104057892 */ /* 0x000fe2000f8ec0ff */
[----:B------:R-:W-:-:S03]  /*10f0*/  ISETP.GE.U32.AND P2, PT, R0, 0x8, PT ;  /* 0x000000080000780c */ /* 0x000fc60003f46070 */
[----:B------:R-:W-:-:S06]  /*1100*/  UIMAD UR5, UR5, UR21, URZ ;  /* 0x00000015050572a4 */ /* 0x000fcc000f8e02ff */
[----:B------:R-:W-:-:S05]  /*1110*/  IMAD R10, R0, UR5, RZ ;  /* 0x00000005000a7c24 */ /* 0x000fca000f8e02ff */
[----:B------:R-:W-:-:S05]  /*1120*/  SHF.L.U32 R11, R10, 0x1, RZ ;  /* 0x000000010a0b7819 */ /* 0x000fca00000006ff */
[----:B0-----:R-:W-:-:S03]  /*1130*/  IMAD.WIDE R8, R11, 0x4, R8 ;  /* 0x000000040b087825 */ /* 0x001fc600078e0208 */
[----:B------:R-:W-:Y:S02]  /*1140*/  R2UR UR18, R8 ;  /* 0x00000000081272ca */ /* 0x000fe400000e0000 */
[----:B------:R-:W-:Y:S01]  /*1150*/  R2UR UR19, R9 ;  /* 0x00000000091372ca */ /* 0x000fe200000e0000 */
[----:B------:R-:W-:-:S14]  /*1160*/  @P3 BRA `(.L_x_1444) ;  /* 0x00000000006c3947 */ /* 0x000fdc0003800000 */
[----:B------:R-:W0:Y:S01]  /*1170*/  LDC.64 R8, c[0x0][0x3b0] ;  /* 0x0000ec00ff087b82 */ /* 0x000e220000000a00 */
[----:B------:R-:W-:Y:S02]  /*1180*/  UIADD3 UR14, UPT, UPT, UR5, UR6, URZ ;  /* 0x00000006050e7290 */ /* 0x000fe4000fffe0ff */
[----:B------:R-:W-:Y:S02]  /*1190*/  ULOP3.LUT UP1, UR11, UR4, 0x2, URZ, 0xc0, !UPT ;  /* 0x00000002040b7892 */ /* 0x000fe4000f82c0ff */
[----:B------:R-:W-:Y:S02]  /*11a0*/  UIMAD UR12, UR20, UR21, UR6 ;  /* 0x00000015140c72a4 */ /* 0x000fe4000f8e0206 */
[----:B------:R-:W-:Y:S01]  /*11b0*/  MOV R11, UR14 ;  /* 0x0000000e000b7c02 */ /* 0x000fe20008000f00 */
[----:B------:R-:W-:Y:S01]  /*11c0*/  UIADD3 UR11, UPT, UPT, -UR11, 0x1, URZ ;  /* 0x000000010b0b7890 */ /* 0x000fe2000fffe1ff */
[----:B--2---:R-:W-:Y:S01]  /*11d0*/  MOV R14, UR14 ;  /* 0x0000000e000e7c02 */ /* 0x004fe20008000f00 */
[----:B------:R-:W-:-:S04]  /*11e0*/  UIMAD.WIDE.U32 UR12, UR12, 0x8, UR18 ;  /* 0x000000080c0c78a5 */ /* 0x000fc8000f8e0012 */
[----:B------:R-:W-:Y:S02]  /*11f0*/  MOV R19, UR11 ;  /* 0x0000000b00137c02 */ /* 0x000fe40008000f00 */
[----:B------:R-:W-:Y:S01]  /*1200*/  IMAD.U32 R10, RZ, RZ, UR12 ;  /* 0x0000000cff0a7e24 */ /* 0x000fe2000f8e00ff */
[----:B0-----:R-:W-:Y:S02]  /*1210*/  LEA R8, P4, R11, R8, 0x2 ;  /* 0x000000080b087211 */ /* 0x001fe400078810ff */
[----:B------:R-:W-:Y:S02]  /*1220*/  MOV R11, UR13 ;  /* 0x0000000d000b7c02 */ /* 0x000fe40008000f00 */
[----:B------:R-:W-:Y:S02]  /*1230*/  LEA.HI.X R9, R14, R9, RZ, 0x2, P4 ;  /* 0x000000090e097211 */ /* 0x000fe400020f14ff */
[----:B------:R-:W-:Y:S01]  /*1240*/  PLOP3.LUT P4, PT, PT, PT, UP1, 0x80, 0x8 ;  /* 0x000000000008781c */ /* 0x000fe20003f8f018 */
[----:B------:R0:W-:Y:S03]  /*1250*/  STG.E.64 desc[UR16][R10.64], R12 ;  /* 0x0000000c0a007986 */ /* 0x0001e6000c101b10 */
[----:B---3--:R-:W-:Y:S01]  /*1260*/  SEL R15, R0, RZ, !P4 ;  /* 0x000000ff000f7207 */ /* 0x008fe20006000000 */
[----:B------:R-:W-:Y:S06]  /*1270*/  MEMBAR.ALL.GPU ;  /* 0x0000000000007992 */ /* 0x000fec000000a000 */
[----:B------:R-:W-:-:S00]  /*1280*/  ERRBAR ;  /* 0x00000000000079ab */ /* 0x000fc00000000000 */
[----:B------:R-:W-:Y:S06]  /*1290*/  CGAERRBAR ;  /* 0x00000000000075ab */ /* 0x000fec0000000000 */
[----:B------:R0:W-:Y:S01]  /*12a0*/  REDG.E.ADD.S32.STRONG.GPU desc[UR16][R8.64], R19 ;  /* 0x000000130800798e */ /* 0x0001e2000c12e310 */
[----:B------:R-:W-:-:S13]  /*12b0*/  ISETP.NE.AND P4, PT, R15, -0x1, PT ;  /* 0xffffffff0f00780c */ /* 0x000fda0003f85270 */
[----:B0-----:R-:W-:Y:S05]  /*12c0*/  @!P4 BRA `(.L_x_1444) ;  /* 0x000000000014c947 */ /* 0x001fea0003800000 */
.L_x_1445:
[----:B------:R-:W2:Y:S04]  /*12d0*/  LDG.E.STRONG.GPU R10, desc[UR16][R8.64] ;  /* 0x00000010080a7981 */ /* 0x000ea8000c1ef900 */
[----:B--2---:R-:W-:Y:S01]  /*12e0*/  CCTL.IVALL ;  /* 0x00000000ff00798f */ /* 0x004fe20002000000 */
[----:B------:R-:W-:Y:S05]  /*12f0*/  YIELD ;  /* 0x0000000000007946 */ /* 0x000fea0003800000 */
[----:B------:R-:W-:-:S13]  /*1300*/  ISETP.NE.AND P4, PT, R10, R15, PT ;  /* 0x0000000f0a00720c */ /* 0x000fda0003f85270 */
[----:B------:R-:W-:Y:S05]  /*1310*/  @P4 BRA `(.L_x_1445) ;  /* 0xfffffffc00ec4947 */ /* 0x000fea000383ffff */
.L_x_1444:
[----:B------:R-:W-:Y:S05]  /*1320*/  WARPSYNC.ALL ;  /* 0x0000000000007948 */ /* 0x000fea0003800000 */
[----:B------:R-:W-:Y:S06]  /*1330*/  BAR.SYNC.DEFER_BLOCKING 0x0 ;  /* 0x0000000000007b1d */ /* 0x000fec0000010000 */
[----:B------:R-:W-:Y:S01]  /*1340*/  UMOV UR5, URZ ;  /* 0x000000ff00057c82 */ /* 0x000fe20008000000 */
[----:B------:R-:W-:Y:S05]  /*1350*/  @!P2 BRA `(.L_x_1446) ;  /* 0x000000040098a947 */ /* 0x000fea0003800000 */
[----:B------:R-:W-:Y:S01]  /*1360*/  LOP3.LUT R19, R0, 0x7ffffff8, RZ, 0xc0, !PT ;  /* 0x7ffffff800137812 */ /* 0x000fe200078ec0ff */
[----:B------:R-:W-:Y:S02]  /*1370*/  UIMAD UR25, UR21, 0x6, UR6 ;  /* 0x00000006151978a4 */ /* 0x000fe4000f8e0206 */
[----:B------:R-:W-:Y:S02]  /*1380*/  ULEA UR24, UR21, UR6, 0x2 ;  /* 0x0000000615187291 */ /* 0x000fe4000f8e10ff */
[----:B------:R-:W-:Y:S02]  /*1390*/  UIMAD UR23, UR21, 0x3, UR6 ;  /* 0x00000003151778a4 */ /* 0x000fe4000f8e0206 */
[----:B------:R-:W-:Y:S02]  /*13a0*/  UIMAD UR12, UR21, 0x7, UR6 ;  /* 0x00000007150c78a4 */ /* 0x000fe4000f8e0206 */
[----:B------:R-:W-:Y:S02]  /*13b0*/  UIMAD UR13, UR21, 0x5, UR6 ;  /* 0x00000005150d78a4 */ /* 0x000fe4000f8e0206 */
[----:B------:R-:W-:-:S02]  /*13c0*/  ULEA UR14, UR21, UR6, 0x1 ;  /* 0x00000006150e7291 */ /* 0x000fc4000f8e08ff */
[----:B------:R-:W-:Y:S02]  /*13d0*/  UIADD3 UR15, UPT, UPT, UR6, UR21, URZ ;  /* 0x00000015060f7290 */ /* 0x000fe4000fffe0ff */
[----:B------:R-:W-:Y:S01]  /*13e0*/  UIADD3 UR22, UPT, UPT, -UR20, URZ, URZ ;  /* 0x000000ff14167290 */ /* 0x000fe2000fffe1ff */
[----:B------:R-:W-:Y:S01]  /*13f0*/  UMOV UR5, URZ ;  /* 0x000000ff00057c82 */ /* 0x000fe20008000000 */
[----:B------:R-:W-:-:S10]  /*1400*/  UMOV UR11, UR6 ;  /* 0x00000006000b7c82 */ /* 0x000fd40008000000 */
.L_x_1447:
        /* <DEDUP_REMOVED lines=10> */
[----:B------:R-:W1:Y:S01]  /*14b0*/  @!P2 LDG.E.64 R8, desc[UR16][R8.64] ;  /* 0x000000100808a981 */ /* 0x000e62000c1e1b00 */
[----:B------:R-:W-:Y:S01]  /*14c0*/  IMAD.U32 R10, RZ, RZ, UR26 ;  /* 0x0000001aff0a7e24 */ /* 0x000fe2000f8e00ff */
[----:B------:R-:W-:-:S06]  /*14d0*/  MOV R11, UR27 ;  /* 0x0000001b000b7c02 */ /* 0x000fcc0008000f00 */
[----:B------:R-:W5:Y:S01]  /*14e0*/  @!P4 LDG.E.64 R10, desc[UR16][R10.64] ;  /* 0x000000100a0ac981 */ /* 0x000f62000c1e1b00 */
[----:B------:R-:W-:-:S06]  /*14f0*/  UIADD3 UR26, UPT, UPT, UR5, 0x2, URZ ;  /* 0x00000002051a7890 */ /* 0x000fcc000fffe0ff */
[----:B--2---:R-:W-:Y:S01]  /*1500*/  MOV R14, UR26 ;  /* 0x0000001a000e7c02 */ /* 0x004fe20008000f00 */
[----:B------:R-:W-:-:S03]  /*1510*/  UIADD3 UR26, UPT, UPT, UR5, 0x3, URZ ;  /* 0x00000003051a7890 */ /* 0x000fc6000fffe0ff */
[----:B------:R-:W-:-:S03]  /*1520*/  ISETP.EQ.OR P5, PT, R14, UR20, P3 ;  /* 0x000000140e007c0c */ /* 0x000fc60009fa2670 */
[----:B------:R-:W-:-:S04]  /*1530*/  MOV R14, UR26 ;  /* 0x0000001a000e7c02 */ /* 0x000fc80008000f00 */
[----:B------:R-:W-:-:S06]  /*1540*/  ISETP.EQ.OR P6, PT, R14, UR20, P3 ;  /* 0x000000140e007c0c */ /* 0x000fcc0009fc2670 */
[----:B------:R-:W-:-:S05]  /*1550*/  VOTEU.ALL UP1, P5 ;  /* 0x0000000000ff7886 */ /* 0x000fca0002820000 */
[----:B------:R-:W-:Y:S02]  /*1560*/  @!UP1 UIMAD.WIDE.U32 UR26, UR14, 0x8, UR18 ;  /* 0x000000080e1a98a5 */ /* 0x000fe4000f8e0012 */
[----:B------:R-:W-:-:S04]  /*1570*/  VOTEU.ALL UP1, P6 ;  /* 0x0000000000ff7886 */ /* 0x000fc80003020000 */
[----:B------:R-:W-:Y:S02]  /*1580*/  MOV R14, UR26 ;  /* 0x0000001a000e7c02 */ /* 0x000fe40008000f00 */
[----:B---3--:R-:W-:Y:S01]  /*1590*/  MOV R15, UR27 ;  /* 0x0000001b000f7c02 */ /* 0x008fe20008000f00 */
[----:B------:R-:W-:-:S05]  /*15a0*/  @!UP1 UIMAD.WIDE.U32 UR26, UR23, 0x8, UR18 ;  /* 0x00000008171a98a5 */ /* 0x000fca000f8e0012 */
[----:B------:R-:W2:Y:S01]  /*15b0*/  @!P5 LDG.E.64 R14, desc[UR16][R14.64] ;  /* 0x000000100e0ed981 */ /* 0x000ea2000c1e1b00 */
[----:B-1--4-:R-:W-:Y:S01]  /*15c0*/  @!P2 FADD.FTZ R12, R12, R8 ;  /* 0x000000080c0ca221 */ /* 0x012fe20000010000 */
[----:B------:R-:W-:Y:S01]  /*15d0*/  @!P2 FADD.FTZ R13, R13, R9 ;  /* 0x000000090d0da221 */ /* 0x000fe20000010000 */
[----:B------:R-:W-:Y:S01]  /*15e0*/  IMAD.U32 R8, RZ, RZ, UR26 ;  /* 0x0000001aff087e24 */ /* 0x000fe2000f8e00ff */
[----:B------:R-:W-:Y:S01]  /*15f0*/  MOV R9, UR27 ;  /* 0x0000001b00097c02 */ /* 0x000fe20008000f00 */
[----:B------:R-:W-:Y:S01]  /*1600*/  UIADD3 UR26, UPT, UPT, UR5, 0x4, URZ ;  /* 0x00000004051a7890 */ /* 0x000fe2000fffe0ff */
[----:B-----5:R-:W-:-:S04]  /*1610*/  @!P4 FADD.FTZ R12, R12, R10 ;  /* 0x0000000a0c0cc221 */ /* 0x020fc80000010000 */
[----:B------:R-:W3:Y:S01]  /*1620*/  @!P6 LDG.E.64 R8, desc[UR16][R8.64] ;  /* 0x000000100808e981 */ /* 0x000ee2000c1e1b00 */
[----:B------:R-:W-:Y:S01]  /*1630*/  MOV R10, UR26 ;  /* 0x0000001a000a7c02 */ /* 0x000fe20008000f00 */
[----:B------:R-:W-:-:S03]  /*1640*/  @!P4 FADD.FTZ R13, R13, R11 ;  /* 0x0000000b0d0dc221 */ /* 0x000fc60000010000 */
[----:B------:R-:W-:Y:S01]  /*1650*/  ISETP.EQ.OR P4, PT, R10, UR20, P3 ;  /* 0x000000140a007c0c */ /* 0x000fe20009f82670 */
[----:B------:R-:W-:-:S06]  /*1660*/  UIADD3 UR26, UPT, UPT, UR5, 0x5, URZ ;  /* 0x00000005051a7890 */ /* 0x000fcc000fffe0ff */
[----:B------:R-:W-:-:S06]  /*1670*/  MOV R10, UR26 ;  /* 0x0000001a000a7c02 */ /* 0x000fcc0008000f00 */
[----:B------:R-:W-:-:S05]  /*1680*/  VOTEU.ALL UP1, P4 ;  /* 0x0000000000ff7886 */ /* 0x000fca0002020000 */
[----:B------:R-:W-:Y:S01]  /*1690*/  @!UP1 UIMAD.WIDE.U32 UR26, UR24, 0x8, UR18 ;  /* 0x00000008181a98a5 */ /* 0x000fe2000f8e0012 */
[----:B------:R-:W-:-:S05]  /*16a0*/  ISETP.EQ.OR P2, PT, R10, UR20, P3 ;  /* 0x000000140a007c0c */ /* 0x000fca0009f42670 */
[----:B------:R-:W-:Y:S02]  /*16b0*/  MOV R10, UR26 ;  /* 0x0000001a000a7c02 */ /* 0x000fe40008000f00 */
[----:B------:R-:W-:-:S06]  /*16c0*/  MOV R11, UR27 ;  /* 0x0000001b000b7c02 */ /* 0x000fcc0008000f00 */
[----:B------:R-:W4:Y:S01]  /*16d0*/  @!P4 LDG.E.64 R10, desc[UR16][R10.64] ;  /* 0x000000100a0ac981 */ /* 0x000f22000c1e1b00 */
[----:B------:R-:W-:-:S05]  /*16e0*/  VOTEU.ALL UP1, P2 ;  /* 0x0000000000ff7886 */ /* 0x000fca0001020000 */
[----:B------:R-:W-:Y:S01]  /*16f0*/  @!UP1 UIMAD.WIDE.U32 UR26, UR13, 0x8, UR18 ;  /* 0x000000080d1a98a5 */ /* 0x000fe2000f8e0012 */
[----:B--2---:R-:W-:-:S05]  /*1700*/  @!P5 FADD.FTZ R12, R12, R14 ;  /* 0x0000000e0c0cd221 */ /* 0x004fca0000010000 */
[----:B------:R-:W-:Y:S01]  /*1710*/  IMAD.U32 R14, RZ, RZ, UR26 ;  /* 0x0000001aff0e7e24 */ /* 0x000fe2000f8e00ff */
[----:B------:R-:W-:Y:S01]  /*1720*/  UIADD3 UR26, UPT, UPT, UR5, 0x6, URZ ;  /* 0x00000006051a7890 */ /* 0x000fe2000fffe0ff */
[----:B------:R-:W-:Y:S01]  /*1730*/  @!P5 FADD.FTZ R13, R13, R15 ;  /* 0x0000000f0d0dd221 */ /* 0x000fe20000010000 */
[----:B------:R-:W-:-:S06]  /*1740*/  MOV R15, UR27 ;  /* 0x0000001b000f7c02 */ /* 0x000fcc0008000f00 */
[----:B------:R-:W2:Y:S01]  /*1750*/  @!P2 LDG.E.64 R14, desc[UR16][R14.64] ;  /* 0x000000100e0ea981 */ /* 0x000ea2000c1e1b00 */
[----:B---3--:R-:W-:Y:S01]  /*1760*/  @!P6 FADD.FTZ R12, R12, R8 ;  /* 0x000000080c0ce221 */ /* 0x008fe20000010000 */
[----:B------:R-:W-:Y:S01]  /*1770*/  MOV R8, UR26 ;  /* 0x0000001a00087c02 */ /* 0x000fe20008000f00 */
[----:B------:R-:W-:Y:S01]  /*1780*/  UIADD3 UR26, UPT, UPT, UR5, 0x7, URZ ;  /* 0x00000007051a7890 */ /* 0x000fe2000fffe0ff */
[----:B------:R-:W-:Y:S02]  /*1790*/  @!P6 FADD.FTZ R13, R13, R9 ;  /* 0x000000090d0de221 */ /* 0x000fe40000010000 */
[----:B------:R-:W-:-:S03]  /*17a0*/  ISETP.EQ.OR P6, PT, R8, UR20, P3 ;  /* 0x0000001408007c0c */ /* 0x000fc60009fc2670 */
[----:B------:R-:W-:-:S04]  /*17b0*/  MOV R8, UR26 ;  /* 0x0000001a00087c02 */ /* 0x000fc80008000f00 */
[----:B------:R-:W-:-:S06]  /*17c0*/  ISETP.EQ.OR P5, PT, R8, UR20, P3 ;  /* 0x0000001408007c0c */ /* 0x000fcc0009fa2670 */
[----:B------:R-:W-:-:S05]  /*17d0*/  VOTEU.ALL UP1, P6 ;  /* 0x0000000000ff7886 */ /* 0x000fca0003020000 */
[----:B------:R-:W-:Y:S02]  /*17e0*/  @!UP1 UIMAD.WIDE.U32 UR26, UR25, 0x8, UR18 ;  /* 0x00000008191a98a5 */ /* 0x000fe4000f8e0012 */
[----:B------:R-:W-:-:S04]  /*17f0*/  VOTEU.ALL UP1, P5 ;  /* 0x0000000000ff7886 */ /* 0x000fc80002820000 */
[----:B------:R-:W-:Y:S02]  /*1800*/  MOV R8, UR26 ;  /* 0x0000001a00087c02 */ /* 0x000fe40008000f00 */
[----:B------:R-:W-:Y:S01]  /*1810*/  MOV R9, UR27 ;  /* 0x0000001b00097c02 */ /* 0x000fe20008000f00 */
[----:B------:R-:W-:Y:S01]  /*1820*/  @!UP1 UIMAD.WIDE.U32 UR26, UR12, 0x8, UR18 ;  /* 0x000000080c1a98a5 */ /* 0x000fe2000f8e0012 */
[----:B----4-:R-:W-:Y:S01]  /*1830*/  @!P4 FADD.FTZ R12, R12, R10 ;  /* 0x0000000a0c0cc221 */ /* 0x010fe20000010000 */
[----:B------:R-:W-:-:S04]  /*1840*/  @!P4 FADD.FTZ R13, R13, R11 ;  /* 0x0000000b0d0dc221 */ /* 0x000fc80000010000 */
[----:B------:R-:W-:Y:S01]  /*1850*/  IMAD.U32 R10, RZ, RZ, UR26 ;  /* 0x0000001aff0a7e24 */ /* 0x000fe2000f8e00ff */
[----:B------:R-:W-:Y:S01]  /*1860*/  MOV R11, UR27 ;  /* 0x0000001b000b7c02 */ /* 0x000fe20008000f00 */
[----:B------:R-:W3:Y:S05]  /*1870*/  @!P6 LDG.E.64 R8, desc[UR16][R8.64] ;  /* 0x000000100808e981 */ /* 0x000eea000c1e1b00 */
[----:B------:R-:W4:Y:S01]  /*1880*/  @!P5 LDG.E.64 R10, desc[UR16][R10.64] ;  /* 0x000000100a0ad981 */ /* 0x000f22000c1e1b00 */
[----:B------:R-:W-:Y:S01]  /*1890*/  UIADD3 UR5, UPT, UPT, UR5, 0x8, URZ ;  /* 0x0000000805057890 */ /* 0x000fe2000fffe0ff */
[----:B--2---:R-:W-:Y:S01]  /*18a0*/  @!P2 FADD.FTZ R12, R12, R14 ;  /* 0x0000000e0c0ca221 */ /* 0x004fe20000010000 */
[----:B------:R-:W-:-:S04]  /*18b0*/  @!P2 FADD.FTZ R13, R13, R15 ;  /* 0x0000000f0d0da221 */ /* 0x000fc80000010000 */
[----:B------:R-:W-:Y:S01]  /*18c0*/  ISETP.NE.AND P2, PT, R19, UR5, PT ;  /* 0x0000000513007c0c */ /* 0x000fe2000bf45270 */
        /* <DEDUP_REMOVED lines=10> */
[----:B------:R-:W-:-:S03]  /*1970*/  @!P6 FADD.FTZ R13, R13, R9 ;  /* 0x000000090d0de221 */ /* 0x000fc60000010000 */
[----:B----4-:R-:W-:Y:S01]  /*1980*/  @!P5 FADD.FTZ R12, R12, R10 ;  /* 0x0000000a0c0cd221 */ /* 0x010fe20000010000 */
[----:B------:R-:W-:Y:S01]  /*1990*/  @!P5 FADD.FTZ R13, R13, R11 ;  /* 0x0000000b0d0dd221 */ /* 0x000fe20000010000 */
[----:B------:R-:W-:Y:S06]  /*19a0*/  @P2 BRA `(.L_x_1447) ;  /* 0xfffffff800982947 */ /* 0x000fec000383ffff */
[----:B------:R-:W-:-:S15]  /*19b0*/  R2UR UR5, R19 ;  /* 0x00000000130572ca */ /* 0x000fde00000e0000 */
.L_x_1446:
[----:B------:R-:W-:-:S04]  /*19c0*/  LOP3.LUT R8, R0, 0x7, RZ, 0xc0, !PT ;  /* 0x0000000700087812 */ /* 0x000fc800078ec0ff */
[----:B------:R-:W-:-:S13]  /*19d0*/  ISETP.NE.AND P2, PT, R8, RZ, PT ;  /* 0x000000ff0800720c */ /* 0x000fda0003f45270 */
[----:B------:R-:W-:Y:S05]  /*19e0*/  @!P2 BRA `(.L_x_1443) ;  /* 0x00000004006ca947 */ /* 0x000fea0003800000 */
[----:B------:R-:W-:-:S04]  /*19f0*/  IADD3 R8, PT, PT, R8, -0x1, RZ ;  /* 0xffffffff08087810 */ /* 0x000fc80007ffe0ff */
        /* <DEDUP_REMOVED lines=9> */
[----:B------:R-:W1:Y:S01]  /*1a90*/  @!P2 LDG.E.64 R10, desc[UR16][R10.64] ;  /* 0x000000100a0aa981 */ /* 0x000e62000c1e1b00 */
[----:B------:R-:W-:Y:S02]  /*1aa0*/  UIADD3 UR12, UPT, UPT, UR5, 0x1, URZ ;  /* 0x00000001050c7890 */ /* 0x000fe4000fffe0ff */
[----:B------:R-:W-:Y:S02]  /*1ab0*/  UIADD3 UR11, UPT, UPT, UR5, 0x2, URZ ;  /* 0x00000002050b7890 */ /* 0x000fe4000fffe0ff */
[----:B------:R-:W-:Y:S02]  /*1ac0*/  UIADD3 UR14, UPT, UPT, UR5, 0x3, URZ ;  /* 0x00000003050e7890 */ /* 0x000fe4000fffe0ff */
[----:B------:R-:W-:-:S05]  /*1ad0*/  IMAD.U32 R8, RZ, RZ, UR12 ;  /* 0x0000000cff087e24 */ /* 0x000fca000f8e00ff */
[----:B------:R-:W-:Y:S02]  /*1ae0*/  ISETP.EQ.OR P4, PT, R8, UR20, P3 ;  /* 0x0000001408007c0c */ /* 0x000fe40009f82670 */
[----:B------:R-:W-:-:S04]  /*1af0*/  MOV R8, UR11 ;  /* 0x0000000b00087c02 */ /* 0x000fc80008000f00 */
[----:B------:R-:W-:Y:S02]  /*1b00*/  ISETP.EQ.OR P5, PT, R8, UR20, P3 ;  /* 0x0000001408007c0c */ /* 0x000fe40009fa2670 */
[----:B------:R-:W-:-:S04]  /*1b10*/  MOV R8, UR14 ;  /* 0x0000000e00087c02 */ /* 0x000fc80008000f00 */
[----:B------:R-:W-:Y:S01]  /*1b20*/  ISETP.EQ.OR P6, PT, R8, UR20, P3 ;  /* 0x0000001408007c0c */ /* 0x000fe20009fc2670 */
[----:B------:R-:W-:-:S05]  /*1b30*/  VOTEU.ALL UP2, P4 ;  /* 0x0000000000ff7886 */ /* 0x000fca0002040000 */
[----:B------:R-:W-:Y:S01]  /*1b40*/  @!UP2 UIMAD UR12, UR12, UR21, UR6 ;  /* 0x000000150c0ca2a4 */ /* 0x000fe2000f8e0206 */
[----:B------:R-:W-:-:S03]  /*1b50*/  VOTEU.ALL UP1, P5 ;  /* 0x0000000000ff7886 */ /* 0x000fc60002820000 */
[----:B------:R-:W-:-:S03]  /*1b60*/  @!UP2 UIMAD.WIDE.U32 UR12, UR12, 0x8, UR18 ;  /* 0x000000080c0ca8a5 */ /* 0x000fc6000f8e0012 */
[----:B------:R-:W-:Y:S01]  /*1b70*/  VOTEU.ALL UP2, P6 ;  /* 0x0000000000ff7886 */ /* 0x000fe20003040000 */
[----:B------:R-:W-:Y:S02]  /*1b80*/  @!UP1 UIMAD UR11, UR11, UR21, UR6 ;  /* 0x000000150b0b92a4 */ /* 0x000fe4000f8e0206 */
[----:B------:R-:W-:Y:S02]  /*1b90*/  MOV R8, UR12 ;  /* 0x0000000c00087c02 */ /* 0x000fe40008000f00 */
[----:B------:R-:W-:Y:S01]  /*1ba0*/  MOV R9, UR13 ;  /* 0x0000000d00097c02 */ /* 0x000fe20008000f00 */
[----:B------:R-:W-:Y:S02]  /*1bb0*/  @!UP1 UIMAD.WIDE.U32 UR12, UR11, 0x8, UR18 ;  /* 0x000000080b0c98a5 */ /* 0x000fe4000f8e0012 */
[----:B------:R-:W-:-:S03]  /*1bc0*/  @!UP2 UIMAD UR14, UR14, UR21, UR6 ;  /* 0x000000150e0ea2a4 */ /* 0x000fc6000f8e0206 */
[----:B------:R-:W5:Y:S01]  /*1bd0*/  @!P4 LDG.E.64 R8, desc[UR16][R8.64] ;  /* 0x000000100808c981 */ /* 0x000f62000c1e1b00 */
[----:B------:R-:W-:Y:S01]  /*1be0*/  @!UP2 UIMAD.WIDE.U32 UR14, UR14, 0x8, UR18 ;  /* 0x000000080e0ea8a5 */ /* 0x000fe2000f8e0012 */
[----:B--2---:R-:W-:Y:S01]  /*1bf0*/  MOV R14, UR12 ;  /* 0x0000000c000e7c02 */ /* 0x004fe20008000f00 */
[----:B---3--:R-:W-:-:S06]  /*1c00*/  IMAD.U32 R15, RZ, RZ, UR13 ;  /* 0x0000000dff0f7e24 */ /* 0x008fcc000f8e00ff */
[----:B------:R-:W2:Y:S01]  /*1c10*/  @!P5 LDG.E.64 R14, desc[UR16][R14.64] ;  /* 0x000000100e0ed981 */ /* 0x000ea2000c1e1b00 */
[----:B-1--4-:R-:W-:Y:S01]  /*1c20*/  @!P2 FADD.FTZ R12, R12, R10 ;  /* 0x0000000a0c0ca221 */ /* 0x012fe20000010000 */
[----:B------:R-:W-:Y:S01]  /*1c30*/  @!P2 FADD.FTZ R13, R13, R11 ;  /* 0x0000000b0d0da221 */ /* 0x000fe20000010000 */
[----:B------:R-:W-:Y:S02]  /*1c40*/  MOV R10, UR14 ;  /* 0x0000000e000a7c02 */ /* 0x000fe40008000f00 */
[----:B------:R-:W-:-:S06]  /*1c50*/  MOV R11, UR15 ;  /* 0x0000000f000b7c02 */ /* 0x000fcc0008000f00 */
[----:B------:R-:W3:Y:S01]  /*1c60*/  @!P6 LDG.E.64 R10, desc[UR16][R10.64] ;  /* 0x000000100a0ae981 */ /* 0x000ee2000c1e1b00 */
[----:B------:R-:W-:Y:S01]  /*1c70*/  MOV R19, UR5 ;  /* 0x0000000500137c02 */ /* 0x000fe20008000f00 */
[----:B-----5:R-:W-:-:S03]  /*1c80*/  @!P4 FADD.FTZ R12, R12, R8 ;  /* 0x000000080c0cc221 */ /* 0x020fc60000010000 */
[----:B------:R-:W-:Y:S01]  /*1c90*/  IADD3 R8, PT, PT, R19, 0x4, RZ ;  /* 0x0000000413087810 */ /* 0x000fe20007ffe0ff */
[----:B------:R-:W-:-:S03]  /*1ca0*/  @!P4 FADD.FTZ R13, R13, R9 ;  /* 0x000000090d0dc221 */ /* 0x000fc60000010000 */
[----:B------:R-:W-:Y:S01]  /*1cb0*/  R2UR UR5, R8 ;  /* 0x00000000080572ca */ /* 0x000fe200000e0000 */
[----:B--2---:R-:W-:Y:S01]  /*1cc0*/  @!P5 FADD.FTZ R12, R12, R14 ;  /* 0x0000000e0c0cd221 */ /* 0x004fe20000010000 */
[----:B------:R-:W-:-:S03]  /*1cd0*/  @!P5 FADD.FTZ R13, R13, R15 ;  /* 0x0000000f0d0dd221 */ /* 0x000fc60000010000 */
[----:B---3--:R-:W-:Y:S01]  /*1ce0*/  @!P6 FADD.FTZ R12, R12, R10 ;  /* 0x0000000a0c0ce221 */ /* 0x008fe20000010000 */
[----:B------:R-:W-:-:S09]  /*1cf0*/  @!P6 FADD.FTZ R13, R13, R11 ;  /* 0x0000000b0d0de221 */ /* 0x000fd20000010000 */
.L_x_1448:
[----:B------:R-:W-:-:S13]  /*1d00*/  LOP3.LUT P2, R8, R0, 0x3, RZ, 0xc0, !PT ;  /* 0x0000000300087812 */ /* 0x000fda000784c0ff */
[----:B------:R-:W-:Y:S05]  /*1d10*/  @!P2 BRA `(.L_x_1443) ;  /* 0x0000000000a0a947 */ /* 0x000fea0003800000 */
[----:B------:R-:W-:-:S13]  /*1d20*/  ISETP.NE.AND P2, PT, R8, 0x1, PT ;  /* 0x000000010800780c */ /* 0x000fda0003f45270 */
[----:B------:R-:W-:Y:S05]  /*1d30*/  @!P2 BRA `(.L_x_1449) ;  /* 0x000000000060a947 */ /* 0x000fea0003800000 */
[----:B------:R-:W-:Y:S02]  /*1d40*/  UIADD3 UR12, UPT, UPT, UR5, 0x1, URZ ;  /* 0x00000001050c7890 */ /* 0x000fe4000fffe0ff */
[----:B------:R-:W-:-:S04]  /*1d50*/  MOV R8, UR5 ;  /* 0x0000000500087c02 */ /* 0x000fc80008000f00 */
[----:B------:R-:W-:Y:S01]  /*1d60*/  ISETP.EQ.OR P4, PT, R8, UR20, P3 ;  /* 0x0000001408007c0c */ /* 0x000fe20009f82670 */
[----:B------:R-:W-:-:S05]  /*1d70*/  IMAD.U32 R8, RZ, RZ, UR12 ;  /* 0x0000000cff087e24 */ /* 0x000fca000f8e00ff */
        /* <DEDUP_REMOVED lines=9> */
[----:B------:R-:W-:Y:S01]  /*1e10*/  MOV R8, UR12 ;  /* 0x0000000c00087c02 */ /* 0x000fe20008000f00 */
[----:B------:R-:W1:Y:S01]  /*1e20*/  @!P4 LDG.E.64 R10, desc[UR16][R10.64] ;  /* 0x000000100a0ac981 */ /* 0x000e62000c1e1b00 */
[----:B------:R-:W-:-:S06]  /*1e30*/  MOV R9, UR13 ;  /* 0x0000000d00097c02 */ /* 0x000fcc0008000f00 */
[----:B------:R-:W5:Y:S01]  /*1e40*/  @!P2 LDG.E.64 R8, desc[UR16][R8.64] ;  /* 0x000000100808a981 */ /* 0x000f62000c1e1b00 */
[----:B--2---:R-:W-:-:S05]  /*1e50*/  MOV R14, UR5 ;  /* 0x00000005000e7c02 */ /* 0x004fca0008000f00 */
[----:B------:R-:W-:-:S05]  /*1e60*/  VIADD R14, R14, 0x2 ;  /* 0x000000020e0e7836 */ /* 0x000fca0000000000 */
[----:B------:R-:W-:Y:S01]  /*1e70*/  R2UR UR5, R14 ;  /* 0x000000000e0572ca */ /* 0x000fe200000e0000 */
[----:B-1--4-:R-:W-:Y:S01]  /*1e80*/  @!P4 FADD.FTZ R12, R12, R10 ;  /* 0x0000000a0c0cc221 */ /* 0x012fe20000010000 */
[----:B------:R-:W-:-:S03]  /*1e90*/  @!P4 FADD.FTZ R13, R13, R11 ;  /* 0x0000000b0d0dc221 */ /* 0x000fc60000010000 */
[----:B-----5:R-:W-:Y:S01]  /*1ea0*/  @!P2 FADD.FTZ R12, R12, R8 ;  /* 0x000000080c0ca221 */ /* 0x020fe20000010000 */
[----:B------:R-:W-:-:S09]  /*1eb0*/  @!P2 FADD.FTZ R13, R13, R9 ;  /* 0x000000090d0da221 */ /* 0x000fd20000010000 */
.L_x_1449:
[----:B------:R-:W-:Y:S01]  /*1ec0*/  MOV R9, UR5 ;  /* 0x0000000500097c02 */ /* 0x000fe20008000f00 */
[----:B------:R-:W-:Y:S01]  /*1ed0*/  BSSY.RECONVERGENT B0, `(.L_x_1443) ;  /* 0x000000c000007945 */ /* 0x000fe20003800200 */
[----:B------:R-:W-:Y:S02]  /*1ee0*/  LOP3.LUT R8, R0, 0x1, RZ, 0xc0, !PT ;  /* 0x0000000100087812 */ /* 0x000fe400078ec0ff */
[----:B------:R-:W-:-:S04]  /*1ef0*/  ISETP.EQ.OR P2, PT, R9, UR20, P3 ;  /* 0x0000001409007c0c */ /* 0x000fc80009f42670 */
[----:B------:R-:W-:-:S13]  /*1f00*/  ISETP.NE.U32.OR P2, PT, R8, 0x1, P2 ;  /* 0x000000010800780c */ /* 0x000fda0001745470 */
[----:B------:R-:W-:Y:S05]  /*1f10*/  @P2 BRA `(.L_x_1450) ;  /* 0x00000000001c2947 */ /* 0x000fea0003800000 */
[----:B------:R-:W-:Y:S01]  /*1f20*/  UIMAD UR11, UR21, UR5, UR6 ;  /* 0x00000005150b72a4 */ /* 0x000fe2000f8e0206 */
[----:B------:R-:W-:-:S05]  /*1f30*/  HFMA2 R9, -RZ, RZ, 0, 4.76837158203125e-07 ;  /* 0x00000008ff097431 */ /* 0x000fca00000001ff */
[----:B------:R-:W-:-:S05]  /*1f40*/  MOV R8, UR11 ;  /* 0x0000000b00087c02 */ /* 0x000fca0008000f00 */
[----:B------:R-:W-:-:S06]  /*1f50*/  IMAD.WIDE.U32 R8, R8, R9, UR18 ;  /* 0x0000001208087e25 */ /* 0x000fcc000f8e0009 */
[----:B------:R-:W1:Y:S02]  /*1f60*/  LDG.E.64 R8, desc[UR16][R8.64] ;  /* 0x0000001008087981 */ /* 0x000e64000c1e1b00 */
[----:B-1--4-:R-:W-:Y:S01]  /*1f70*/  FADD.FTZ R12, R12, R8 ;  /* 0x000000080c0c7221 */ /* 0x012fe20000010000 */
[----:B------:R-:W-:-:S07]  /*1f80*/  FADD.FTZ R13, R13, R9 ;  /* 0x000000090d0d7221 */ /* 0x000fce0000010000 */
.L_x_1450:
[----:B------:R-:W-:Y:S05]  /*1f90*/  BSYNC.RECONVERGENT B0 ;  /* 0x0000000000007941 */ /* 0x000fea0003800200 */
.L_x_1443:
[----:B------:R-:W0:Y:S01]  /*1fa0*/  @P0 LDC.64 R8, c[0x0][0x388] ;  /* 0x0000e200ff080b82 */ /* 0x000e220000000a00 */
[----:B------:R-:W5:Y:S01]  /*1fb0*/  LDCU UR12, c[0x0][0x414] ;  /* 0x00008280ff0c77ac */ /* 0x000f620008000800 */
[----:B------:R-:W-:Y:S02]  /*1fc0*/  MOV R11, UR9 ;  /* 0x00000009000b7c02 */ /* 0x000fe40008000f00 */
[----:B---3--:R-:W-:Y:S01]  /*1fd0*/  LOP3.LUT R15, R26, 0xffff, RZ, 0xc0, !PT ;  /* 0x0000ffff1a0f7812 */ /* 0x008fe200078ec0ff */
[----:B------:R-:W-:-:S03]  /*1fe0*/  UMOV UR5, 0x400 ;  /* 0x0000040000057882 */ /* 0x000fc60000000000 */
[----:B------:R-:W3:Y:S01]  /*1ff0*/  S2UR UR11, SR_CgaCtaId ;  /* 0x00000000000b79c3 */ /* 0x000ee20000008800 */
[----:B------:R-:W-:Y:S01]  /*2000*/  IADD3 R15, PT, PT, R15, UR10, RZ ;  /* 0x0000000a0f0f7c10 */ /* 0x000fe2000fffe0ff */
[----:B-----5:R-:W-:Y:S01]  /*2010*/  @P0 FMUL.FTZ R10, R12, UR12 ;  /* 0x0000000c0c0a0c20 */ /* 0x020fe20008410000 */
[----:B0-----:R-:W-:-:S04]  /*2020*/  @P0 IMAD.WIDE R8, R11, 0x8, R8 ;  /* 0x000000080b080825 */ /* 0x001fc800078e0208 */
[----:B------:R-:W-:-:S05]  /*2030*/  @P0 FMUL.FTZ R11, R13, UR12 ;  /* 0x0000000c0d0b0c20 */ /* 0x000fca0008410000 */
[----:B------:R0:W-:Y:S01]  /*2040*/  @P0 STG.E.64 desc[UR16][R8.64], R10 ;  /* 0x0000000a08000986 */ /* 0x0001e2000c101b10 */
[----:B---3--:R-:W-:-:S09]  /*2050*/  ULEA UR5, UR11, UR5, 0x18 ;  /* 0x000000050b057291 */ /* 0x008fd2000f8ec0ff */
[----:B------:R1:W-:Y:S01]  /*2060*/  @!P3 STS.64 [UR5+0xc0], R12 ;  /* 0x0000c00cff00b988 */ /* 0x0003e20008000a05 */
[----:B0-----:R-:W0:Y:S08]  /*2070*/  LDC.64 R8, c[0x0][0x398] ;  /* 0x0000e600ff087b82 */ /* 0x001e300000000a00 */
[----:B------:R-:W3:Y:S01]  /*2080*/  LDC.64 R10, c[0x0][0x3a0] ;  /* 0x0000e800ff0a7b82 */ /* 0x000ee20000000a00 */
[----:B0-----:R-:W-:-:S07]  /*2090*/  IMAD.WIDE R8, R15, 0x2, R8 ;  /* 0x000000020f087825 */ /* 0x001fce00078e0208 */
[----:B------:R-:W-:Y:S01]  /*20a0*/  BAR.SYNC.DEFER_BLOCKING 0x0 ;  /* 0x0000000000007b1d */ /* 0x000fe20000010000 */
[----:B---3--:R-:W-:-:S05]  /*20b0*/  IMAD.WIDE R10, R15, 0x2, R10 ;  /* 0x000000020f0a7825 */ /* 0x008fca00078e020a */
[----:B-1--4-:R-:W3:Y:S04]  /*20c0*/  LDG.E.U16 R13, desc[UR16][R8.64] ;  /* 0x00000010080d7981 */ /* 0x012ee8000c1e1500 */
[----:B------:R0:W4:Y:S04]  /*20d0*/  LDG.E.U16 R12, desc[UR16][R8.64+0x2] ;  /* 0x00000210080c7981 */ /* 0x000128000c1e1500 */
[----:B--2---:R-:W2:Y:S04]  /*20e0*/  LDG.E.U16 R14, desc[UR16][R10.64] ;  /* 0x000000100a0e7981 */ /* 0x004ea8000c1e1500 */
[----:B------:R3:W5:Y:S01]  /*20f0*/  LDG.E.U16 R15, desc[UR16][R10.64+0x2] ;  /* 0x000002100a0f7981 */ /* 0x000762000c1e1500 */
[----:B------:R-:W-:Y:S03]  /*2100*/  BSSY.RECONVERGENT B0, `(.L_x_1451) ;  /* 0x00000f5000007945 */ /* 0x000fe60003800200 */
[----:B0-----:R-:W0:Y:S02]  /*2110*/  LDS.64 R8, [UR5+0xc0] ;  /* 0x0000c005ff087984 */ /* 0x001e240008000a00 */
[----:B0-----:R-:W-:-:S04]  /*2120*/  FMUL.FTZ R8, R8, UR12 ;  /* 0x0000000c08087c20 */ /* 0x001fc80008410000 */
[----:B------:R-:W-:-:S04]  /*2130*/  FMUL.FTZ R20, R8, R8 ;  /* 0x0000000808147220 */ /* 0x000fc80000410000 */
[----:B------:R-:W-:Y:S01]  /*2140*/  FFMA.FTZ R20, R9, UR12, -R20 ;  /* 0x0000000c09147c23 */ /* 0x000fe20008010814 */
[----:B------:R-:W-:-:S04]  /*2150*/  IMAD.MOV.U32 R9, RZ, RZ, 0x3f800000 ;  /* 0x3f800000ff097424 */ /* 0x000fc800078e00ff */
[----:B------:R-:W-:-:S13]  /*2160*/  FSETP.GTU.FTZ.AND P2, PT, R20, RZ, PT ;  /* 0x000000ff1400720b */ /* 0x000fda0003f5c000 */
[----:B------:R-:W0:Y:S02]  /*2170*/  @P2 LDC R19, c[0x0][0x3a8] ;  /* 0x0000ea00ff132b82 */ /* 0x000e240000000800 */
[----:B0-----:R-:W-:Y:S01]  /*2180*/  @P2 FADD.FTZ R19, R20, R19 ;  /* 0x0000001314132221 */ /* 0x001fe20000010000 */
[----:B------:R-:W-:-:S03]  /*2190*/  IADD3 R20, PT, PT, R2, 0x80, RZ ;  /* 0x0000008002147810 */ /* 0x000fc60007ffe0ff */
[----:B------:R0:W1:Y:S01]  /*21a0*/  @P2 MUFU.RSQ R9, R19 ;  /* 0x0000001300092308 */ /* 0x0000620000001400 */
[----:B---3--:R-:W-:Y:S02]  /*21b0*/  SHF.L.U32 R10, R13, 0x10, RZ ;  /* 0x000000100d0a7819 */ /* 0x008fe400000006ff */
[----:B----4-:R-:W-:Y:S02]  /*21c0*/  SHF.L.U32 R11, R12, 0x10, RZ ;  /* 0x000000100c0b7819 */ /* 0x010fe400000006ff */
[----:B--2---:R-:W-:Y:S02]  /*21d0*/  SHF.L.U32 R12, R14, 0x10, RZ ;  /* 0x000000100e0c7819 */ /* 0x004fe400000006ff */
[----:B-----5:R-:W-:Y:S01]  /*21e0*/  SHF.L.U32 R13, R15, 0x10, RZ ;  /* 0x000000100f0d7819 */ /* 0x020fe200000006ff */
[----:B01----:R-:W-:Y:S06]  /*21f0*/  BRA.U UP0, `(.L_x_1452) ;  /* 0x0000000500807547 */ /* 0x003fec000b800000 */
        /* <DEDUP_REMOVED lines=10> */
[-C--:B------:R-:W-:Y:S01]  /*22a0*/  FMUL.FTZ R15, R18, R9.reuse ;  /* 0x00000009120f7220 */ /* 0x080fe20000410000 */
[----:B------:R-:W-:-:S03]  /*22b0*/  FMUL.FTZ R18, R17, R9 ;  /* 0x0000000911127220 */ /* 0x000fc60000410000 */
[----:B------:R-:W-:Y:S01]  /*22c0*/  FFMA.FTZ R15, R10, R15, R12 ;  /* 0x0000000f0a0f7223 */ /* 0x000fe2000001000c */
[----:B------:R-:W-:-:S05]  /*22d0*/  FFMA.FTZ R18, R11, R18, R13 ;  /* 0x000000120b127223 */ /* 0x000fca000001000d */
[----:B------:R-:W-:Y:S02]  /*22e0*/  F2FP.BF16.F32.PACK_AB R17, R18, R15 ;  /* 0x0000000f1211723e */ /* 0x000fe400000010ff */
[----:B------:R-:W-:Y:S01]  /*22f0*/  MOV R15, R7 ;  /* 0x00000007000f7202 */ /* 0x000fe20000000f00 */
[----:B0-----:R-:W-:Y:S02]  /*2300*/  IMAD R18, R14, UR14, RZ ;  /* 0x0000000e0e127c24 */ /* 0x001fe4000f8e02ff */
[----:B------:R-:W-:Y:S02]  /*2310*/  IMAD.MOV.U32 R14, RZ, RZ, R4 ;  /* 0x000000ffff0e7224 */ /* 0x000fe400078e0004 */
[C---:B------:R-:W-:Y:S02]  /*2320*/  IMAD R19, R2.reuse, UR15, R18 ;  /* 0x0000000f02137c24 */ /* 0x040fe4000f8e0212 */
[----:B------:R-:W-:-:S05]  /*2330*/  IMAD.WIDE.U32 R14, R2, UR14, R14 ;  /* 0x0000000e020e7c25 */ /* 0x000fca000f8e000e */
[----:B------:R-:W-:Y:S02]  /*2340*/  IADD3 R15, PT, PT, R15, R19, RZ ;  /* 0x000000130f0f7210 */ /* 0x000fe40007ffe0ff */
[----:B-1----:R-:W-:-:S04]  /*2350*/  LEA R18, P1, R14, UR10, 0x1 ;  /* 0x0000000a0e127c11 */ /* 0x002fc8000f8208ff */
[----:B------:R-:W-:-:S05]  /*2360*/  LEA.HI.X R19, R14, UR11, R15, 0x1, P1 ;  /* 0x0000000b0e137c11 */ /* 0x000fca00088f0c0f */
[----:B------:R0:W-:Y:S04]  /*2370*/  STG.E desc[UR16][R18.64], R17 ;  /* 0x0000001112007986 */ /* 0x0001e8000c101910 */
.L_x_1454:
[----:B------:R-:W-:Y:S05]  /*2380*/  BSYNC.RECONVERGENT B1 ;  /* 0x0000000000017941 */ /* 0x000fea0003800200 */
.L_x_1453:
[----:B------:R-:W-:Y:S01]  /*2390*/  SHF.R.S32.HI R15, RZ, 0x1f, R20 ;  /* 0x0000001fff0f7819 */ /* 0x000fe20000011414 */
[----:B------:R-:W-:Y:S01]  /*23a0*/  BSSY.RECONVERGENT B1, `(.L_x_1455) ;  /* 0x0000017000017945 */ /* 0x000fe20003800200 */
[----:B------:R-:W-:Y:S02]  /*23b0*/  ISETP.GE.U32.AND P1, PT, R20, UR12, PT ;  /* 0x0000000c14007c0c */ /* 0x000fe4000bf26070 */
[----:B0-----:R-:W-:Y:S02]  /*23c0*/  IADD3 R17, PT, PT, R2, 0x100, RZ ;  /* 0x0000010002117810 */ /* 0x001fe40007ffe0ff */
[----:B------:R-:W-:-:S13]  /*23d0*/  ISETP.GE.AND.EX P1, PT, R15, UR13, PT, P1 ;  /* 0x0000000d0f007c0c */ /* 0x000fda000bf26310 */
[----:B------:R-:W-:Y:S05]  /*23e0*/  @P1 BRA `(.L_x_1456) ;  /* 0x0000000000481947 */ /* 0x000fea0003800000 */
[----:B------:R-:W0:Y:S01]  /*23f0*/  LDCU.64 UR10, c[0x0][0x3e0] ;  /* 0x00007c00ff0a77ac */ /* 0x000e220008000a00 */
[----:B------:R-:W-:Y:S01]  /*2400*/  MOV R14, R4 ;  /* 0x00000004000e7202 */ /* 0x000fe20000000f00 */
[----:B------:R-:W-:Y:S01]  /*2410*/  FADD.FTZ R22, R22, -R8 ;  /* 0x8000000816167221 */ /* 0x000fe20000010000 */
[----:B------:R-:W1:Y:S01]  /*2420*/  LDCU.64 UR14, c[0x0][0x380] ;  /* 0x00007000ff0e77ac */ /* 0x000e620008000a00 */
[----:B0-----:R-:W-:-:S04]  /*2430*/  IMAD R15, R15, UR10, RZ ;  /* 0x0000000a0f0f7c24 */ /* 0x001fc8000f8e02ff */
[----:B------:R-:W-:Y:S01]  /*2440*/  IMAD R18, R20, UR11, R15 ;  /* 0x0000000b14127c24 */ /* 0x000fe2000f8e020f */
[----:B------:R-:W-:-:S03]  /*2450*/  MOV R15, R7 ;  /* 0x00000007000f7202 */ /* 0x000fc60000000f00 */
[----:B------:R-:W-:-:S04]  /*2460*/  IMAD.WIDE.U32 R14, R20, UR10, R14 ;  /* 0x0000000a140e7c25 */ /* 0x000fc8000f8e000e */
[----:B------:R-:W-:Y:S01]  /*2470*/  IMAD.IADD R15, R15, 0x1, R18 ;  /* 0x000000010f0f7824 */ /* 0x000fe200078e0212 */
[----:B-1----:R-:W-:-:S04]  /*2480*/  LEA R18, P1, R14, UR14, 0x1 ;  /* 0x0000000e0e127c11 */ /* 0x002fc8000f8208ff */
[----:B------:R-:W-:Y:S01]  /*2490*/  LEA.HI.X R19, R14, UR15, R15, 0x1, P1 ;  /* 0x0000000f0e137c11 */ /* 0x000fe200088f0c0f */
[----:B------:R-:W-:Y:S01]  /*24a0*/  FADD.FTZ R14, R21, -R8 ;  /* 0x80000008150e7221 */ /* 0x000fe20000010000 */
[----:B------:R-:W-:-:S03]  /*24b0*/  FMUL.FTZ R15, R22, R9 ;  /* 0x00000009160f7220 */ /* 0x000fc60000410000 */
[----:B------:R-:W-:Y:S01]  /*24c0*/  FMUL.FTZ R14, R14, R9 ;  /* 0x000000090e0e7220 */ /* 0x000fe20000410000 */
[----:B------:R-:W-:-:S03]  /*24d0*/  FFMA.FTZ R15, R10, R15, R12 ;  /* 0x0000000f0a0f7223 */ /* 0x000fc6000001000c */
[----:B------:R-:W-:-:S05]  /*24e0*/  FFMA.FTZ R14, R11, R14, R13 ;  /* 0x0000000e0b0e7223 */ /* 0x000fca000001000d */
[----:B------:R-:W-:-:S05]  /*24f0*/  F2FP.BF16.F32.PACK_AB R15, R14, R15 ;  /* 0x0000000f0e0f723e */ /* 0x000fca00000010ff */
[----:B------:R0:W-:Y:S02]  /*2500*/  STG.E desc[UR16][R18.64], R15 ;  /* 0x0000000f12007986 */ /* 0x0001e4000c101910 */
.L_x_1456:
[----:B------:R-:W-:Y:S05]  /*2510*/  BSYNC.RECONVERGENT B1 ;  /* 0x0000000000017941 */ /* 0x000fea0003800200 */
.L_x_1455:
        /* <DEDUP_REMOVED lines=8> */
[----:B------:R-:W0:Y:S01]  /*25a0*/  LDCU.64 UR10, c[0x0][0x3e0] ;  /* 0x00007c00ff0a77ac */ /* 0x000e220008000a00 */
[----:B------:R-:W-:Y:S01]  /*25b0*/  MOV R15, R7 ;  /* 0x00000007000f7202 */ /* 0x000fe20000000f00 */
[--C-:B------:R-:W-:Y:S01]  /*25c0*/  FADD.FTZ R24, R24, -R8.reuse ;  /* 0x8000000818187221 */ /* 0x100fe20000010000 */
[----:B------:R-:W-:Y:S01]  /*25d0*/  FADD.FTZ R16, R16, -R8 ;  /* 0x8000000810107221 */ /* 0x000fe20000010000 */
[----:B------:R-:W1:Y:S03]  /*25e0*/  LDCU.64 UR14, c[0x0][0x380] ;  /* 0x00007000ff0e77ac */ /* 0x000e660008000a00 */
[----:B------:R-:W-:-:S04]  /*25f0*/  FMUL.FTZ R16, R16, R9 ;  /* 0x0000000910107220 */ /* 0x000fc80000410000 */
[----:B------:R-:W-:Y:S01]  /*2600*/  FFMA.FTZ R21, R11, R16, R13 ;  /* 0x000000100b157223 */ /* 0x000fe2000001000d */
[----:B0-----:R-:W-:-:S04]  /*2610*/  IMAD R14, R14, UR10, RZ ;  /* 0x0000000a0e0e7c24 */ /* 0x001fc8000f8e02ff */
[----:B------:R-:W-:Y:S01]  /*2620*/  IMAD R19, R17, UR11, R14 ;  /* 0x0000000b11137c24 */ /* 0x000fe2000f8e020e */
[----:B------:R-:W-:-:S05]  /*2630*/  MOV R14, R4 ;  /* 0x00000004000e7202 */ /* 0x000fca0000000f00 */
[----:B------:R-:W-:-:S04]  /*2640*/  IMAD.WIDE.U32 R14, R17, UR10, R14 ;  /* 0x0000000a110e7c25 */ /* 0x000fc8000f8e000e */
[----:B------:R-:W-:-:S04]  /*2650*/  FMUL.FTZ R17, R24, R9 ;  /* 0x0000000918117220 */ /* 0x000fc80000410000 */
[----:B------:R-:W-:Y:S01]  /*2660*/  FFMA.FTZ R20, R10, R17, R12 ;  /* 0x000000110a147223 */ /* 0x000fe2000001000c */
[----:B------:R-:W-:Y:S02]  /*2670*/  IADD3 R19, PT, PT, R15, R19, RZ ;  /* 0x000000130f137210 */ /* 0x000fe40007ffe0ff */
[C---:B-1----:R-:W-:Y:S02]  /*2680*/  LEA R16, P1, R14.reuse, UR14, 0x1 ;  /* 0x0000000e0e107c11 */ /* 0x042fe4000f8208ff */
[----:B------:R-:W-:Y:S02]  /*2690*/  F2FP.BF16.F32.PACK_AB R15, R21, R20 ;  /* 0x00000014150f723e */ /* 0x000fe400000010ff */
[----:B------:R-:W-:-:S05]  /*26a0*/  LEA.HI.X R17, R14, UR15, R19, 0x1, P1 ;  /* 0x0000000f0e117c11 */ /* 0x000fca00088f0c13 */
[----:B------:R0:W-:Y:S04]  /*26b0*/  STG.E desc[UR16][R16.64], R15 ;  /* 0x0000000f10007986 */ /* 0x0001e8000c101910 */
.L_x_1458:
[----:B------:R-:W-:Y:S05]  /*26c0*/  BSYNC.RECONVERGENT B1 ;  /* 0x0000000000017941 */ /* 0x000fea0003800200 */
.L_x_1457:
[----:B------:R-:W-:Y:S05]  /*26d0*/  @P2 BRA `(.L_x_1459) ;  /* 0x00000008005c2947 */ /* 0x000fea0003800000 */
[----:B------:R-:W1:Y:S01]  /*26e0*/  LDCU.64 UR10, c[0x0][0x3e0] ;  /* 0x00007c00ff0a77ac */ /* 0x000e620008000a00 */
[--C-:B------:R-:W-:Y:S01]  /*26f0*/  FADD.FTZ R6, R23, -R8.reuse ;  /* 0x8000000817067221 */ /* 0x100fe20000010000 */
[----:B------:R-:W-:Y:S01]  /*2700*/  MOV R5, R7 ;  /* 0x0000000700057202 */ /* 0x000fe20000000f00 */
[----:B------:R-:W-:Y:S01]  /*2710*/  FADD.FTZ R8, R3, -R8 ;  /* 0x8000000803087221 */ /* 0x000fe20000010000 */
[----:B------:R-:W2:Y:S01]  /*2720*/  LDCU.64 UR12, c[0x0][0x380] ;  /* 0x00007000ff0c77ac */ /* 0x000ea20008000a00 */
[-C--:B------:R-:W-:Y:S02]  /*2730*/  FMUL.FTZ R3, R6, R9.reuse ;  /* 0x0000000906037220 */ /* 0x080fe40000410000 */
[----:B------:R-:W-:Y:S02]  /*2740*/  FMUL.FTZ R8, R8, R9 ;  /* 0x0000000908087220 */ /* 0x000fe40000410000 */
[----:B------:R-:W-:Y:S02]  /*2750*/  FFMA.FTZ R3, R10, R3, R12 ;  /* 0x000000030a037223 */ /* 0x000fe4000001000c */
[----:B------:R-:W-:-:S05]  /*2760*/  FFMA.FTZ R8, R11, R8, R13 ;  /* 0x000000080b087223 */ /* 0x000fca000001000d */
[----:B------:R-:W-:Y:S01]  /*2770*/  F2FP.BF16.F32.PACK_AB R3, R8, R3 ;  /* 0x000000030803723e */ /* 0x000fe200000010ff */
[----:B-1----:R-:W-:Y:S02]  /*2780*/  IMAD R18, R18, UR10, RZ ;  /* 0x0000000a12127c24 */ /* 0x002fe4000f8e02ff */
[----:B------:R-:W-:-:S04]  /*2790*/  IMAD.WIDE.U32 R4, R25, UR10, R4 ;  /* 0x0000000a19047c25 */ /* 0x000fc8000f8e0004 */
[----:B------:R-:W-:Y:S01]  /*27a0*/  IMAD R7, R25, UR11, R18 ;  /* 0x0000000b19077c24 */ /* 0x000fe2000f8e0212 */
[----:B--2---:R-:W-:-:S04]  /*27b0*/  LEA R6, P1, R4, UR12, 0x1 ;  /* 0x0000000c04067c11 */ /* 0x004fc8000f8208ff */
[----:B------:R-:W-:-:S04]  /*27c0*/  IADD3 R7, PT, PT, R5, R7, RZ ;  /* 0x0000000705077210 */ /* 0x000fc80007ffe0ff */
[----:B------:R-:W-:-:S05]  /*27d0*/  LEA.HI.X R7, R4, UR13, R7, 0x1, P1 ;  /* 0x0000000d04077c11 */ /* 0x000fca00088f0c07 */
[----:B------:R1:W-:Y:S01]  /*27e0*/  STG.E desc[UR16][R6.64], R3 ;  /* 0x0000000306007986 */ /* 0x0003e2000c101910 */
[----:B------:R-:W-:Y:S05]  /*27f0*/  BRA `(.L_x_1459) ;  /* 0x0000000800147947 */ /* 0x000fea0003800000 */
.L_x_1452:
[----:B------:R-:W0:Y:S01]  /*2800*/  LDCU.64 UR14, c[0x0][0x3e8] ;  /* 0x00007d00ff0e77ac */ /* 0x000e220008000a00 */
[----:B------:R-:W-:Y:S04]  /*2810*/  BSSY.RECONVERGENT B1, `(.L_x_1460) ;  /* 0x000001f000017945 */ /* 0x000fe80003800200 */
[----:B------:R-:W-:Y:S05]  /*2820*/  @P1 BRA `(.L_x_1461) ;  /* 0x0000000000741947 */ /* 0x000fea0003800000 */
[--C-:B------:R-:W-:Y:S01]  /*2830*/  FADD.FTZ R18, R18, -R8.reuse ;  /* 0x8000000812127221 */ /* 0x100fe20000010000 */
[----:B------:R-:W-:Y:S01]  /*2840*/  FADD.FTZ R17, R17, -R8 ;  /* 0x8000000811117221 */ /* 0x000fe20000010000 */
[----:B------:R-:W1:Y:S02]  /*2850*/  LDCU.64 UR10, c[0x0][0x3e0] ;  /* 0x00007c00ff0a77ac */ /* 0x000e640008000a00 */
[----:B------:R-:W-:Y:S01]  /*2860*/  FMUL.FTZ R15, R18, R9 ;  /* 0x00000009120f7220 */ /* 0x000fe20000410000 */
[----:B------:R-:W2:Y:S03]  /*2870*/  LDCU.64 UR12, c[0x0][0x380] ;  /* 0x00007000ff0c77ac */ /* 0x000ea60008000a00 */
[----:B------:R-:W-:Y:S01]  /*2880*/  FFMA.FTZ R14, R10, R15, R12 ;  /* 0x0000000f0a0e7223 */ /* 0x000fe2000001000c */
[----:B------:R-:W-:-:S03]  /*2890*/  FMUL.FTZ R15, R17, R9 ;  /* 0x00000009110f7220 */ /* 0x000fc60000410000 */
[----:B------:R-:W-:Y:S01]  /*28a0*/  FMUL.FTZ R18, R14, -1.4426950216293334961 ;  /* 0xbfb8aa3b0e127820 */ /* 0x000fe20000410000 */
[----:B------:R-:W-:-:S05]  /*28b0*/  FFMA.FTZ R15, R11, R15, R13 ;  /* 0x0000000f0b0f7223 */ /* 0x000fca000001000d */
[----:B------:R-:W3:Y:S02]  /*28c0*/  MUFU.EX2 R18, R18 ;  /* 0x0000001200127308 */ /* 0x000ee40000000800 */
[----:B---3--:R-:W-:-:S06]  /*28d0*/  FADD.FTZ R19, R18, 1 ;  /* 0x3f80000012137421 */ /* 0x008fcc0000010000 */
[----:B------:R-:W3:Y:S02]  /*28e0*/  MUFU.RCP R19, R19 ;  /* 0x0000001300137308 */ /* 0x000ee40000001000 */
[----:B---3--:R-:W-:Y:S01]  /*28f0*/  FMUL.FTZ R17, R14, R19 ;  /* 0x000000130e117220 */ /* 0x008fe20000410000 */
[----:B------:R-:W-:-:S06]  /*2900*/  FMUL.FTZ R14, R15, -1.4426950216293334961 ;  /* 0xbfb8aa3b0f0e7820 */ /* 0x000fcc0000410000 */
[----:B------:R-:W3:Y:S02]  /*2910*/  MUFU.EX2 R14, R14 ;  /* 0x0000000e000e7308 */ /* 0x000ee40000000800 */
[----:B---3--:R-:W-:-:S04]  /*2920*/  FADD.FTZ R19, R14, 1 ;  /* 0x3f8000000e137421 */ /* 0x008fc80000010000 */
[----:B------:R-:W3:Y:S02]  /*2930*/  MUFU.RCP R14, R19 ;  /* 0x00000013000e7308 */ /* 0x000ee40000001000 */
[----:B---3--:R-:W-:Y:S01]  /*2940*/  FMUL.FTZ R18, R15, R14 ;  /* 0x0000000e0f127220 */ /* 0x008fe20000410000 */
[----:B------:R-:W-:Y:S01]  /*2950*/  SHF.R.S32.HI R15, RZ, 0x1f, R2 ;  /* 0x0000001fff0f7819 */ /* 0x000fe20000011402 */
[----:B------:R-:W-:-:S03]  /*2960*/  IMAD.MOV.U32 R14, RZ, RZ, R4 ;  /* 0x000000ffff0e7224 */ /* 0x000fc600078e0004 */
[----:B------:R-:W-:Y:S01]  /*2970*/  F2FP.BF16.F32.PACK_AB R17, R18, R17 ;  /* 0x000000111211723e */ /* 0x000fe200000010ff */
[----:B-1----:R-:W-:Y:S01]  /*2980*/  IMAD R18, R15, UR10, RZ ;  /* 0x0000000a0f127c24 */ /* 0x002fe2000f8e02ff */
[----:B------:R-:W-:-:S03]  /*2990*/  MOV R15, R7 ;  /* 0x00000007000f7202 */ /* 0x000fc60000000f00 */
[C---:B------:R-:W-:Y:S02]  /*29a0*/  IMAD R18, R2.reuse, UR11, R18 ;  /* 0x0000000b02127c24 */ /* 0x040fe4000f8e0212 */
[----:B------:R-:W-:-:S05]  /*29b0*/  IMAD.WIDE.U32 R14, R2, UR10, R14 ;  /* 0x0000000a020e7c25 */ /* 0x000fca000f8e000e */
[----:B------:R-:W-:Y:S02]  /*29c0*/  IADD3 R15, PT, PT, R15, R18, RZ ;  /* 0x000000120f0f7210 */ /* 0x000fe40007ffe0ff */
[----:B--2---:R-:W-:-:S04]  /*29d0*/  LEA R18, P1, R14, UR12, 0x1 ;  /* 0x0000000c0e127c11 */ /* 0x004fc8000f8208ff */
[----:B------:R-:W-:-:S05]  /*29e0*/  LEA.HI.X R19, R14, UR13, R15, 0x1, P1 ;  /* 0x0000000d0e137c11 */ /* 0x000fca00088f0c0f */
[----:B------:R1:W-:Y:S04]  /*29f0*/  STG.E desc[UR16][R18.64], R17 ;  /* 0x0000001112007986 */ /* 0x0003e8000c101910 */
.L_x_1461:
[----:B0-----:R-:W-:Y:S05]  /*2a00*/  BSYNC.RECONVERGENT B1 ;  /* 0x0000000000017941 */ /* 0x001fea0003800200 */
.L_x_1460:
[----:B------:R-:W-:Y:S01]  /*2a10*/  SHF.R.S32.HI R14, RZ, 0x1f, R20 ;  /* 0x0000001fff0e7819 */ /* 0x000fe20000011414 */
[----:B------:R-:W-:Y:S01]  /*2a20*/  BSSY.RECONVERGENT B1, `(.L_x_1462) ;  /* 0x0000021000017945 */ /* 0x000fe20003800200 */
[----:B------:R-:W-:Y:S02]  /*2a30*/  ISETP.GE.U32.AND P1, PT, R20, UR14, PT ;  /* 0x0000000e14007c0c */ /* 0x000fe4000bf26070 */
[----:B-1----:R-:W-:Y:S02]  /*2a40*/  IADD3 R17, PT, PT, R2, 0x100, RZ ;  /* 0x0000010002117810 */ /* 0x002fe40007ffe0ff */
[----:B------:R-:W-:-:S13]  /*2a50*/  ISETP.GE.AND.EX P1, PT, R14, UR15, PT, P1 ;  /* 0x0000000f0e007c0c */ /* 0x000fda000bf26310 */
[----:B------:R-:W-:Y:S05]  /*2a60*/  @P1 BRA `(.L_x_1463) ;  /* 0x0000000000701947 */ /* 0x000fea0003800000 */
[--C-:B------:R-:W-:Y:S01]  /*2a70*/  FADD.FTZ R22, R22, -R8.reuse ;  /* 0x8000000816167221 */ /* 0x100fe20000010000 */
[----:B------:R-:W0:Y:S03]  /*2a80*/  LDCU.64 UR10, c[0x0][0x3e0] ;  /* 0x00007c00ff0a77ac */ /* 0x000e260008000a00 */
[----:B------:R-:W-:Y:S01]  /*2a90*/  FMUL.FTZ R15, R22, R9 ;  /* 0x00000009160f7220 */ /* 0x000fe20000410000 */
[----:B------:R-:W-:Y:S01]  /*2aa0*/  FADD.FTZ R22, R21, -R8 ;  /* 0x8000000815167221 */ /* 0x000fe20000010000 */
[----:B------:R-:W1:Y:S02]  /*2ab0*/  LDCU.64 UR12, c[0x0][0x380] ;  /* 0x00007000ff0c77ac */ /* 0x000e640008000a00 */
[----:B------:R-:W-:Y:S01]  /*2ac0*/  FFMA.FTZ R15, R10, R15, R12 ;  /* 0x0000000f0a0f7223 */ /* 0x000fe2000001000c */
[----:B------:R-:W-:-:S03]  /*2ad0*/  FMUL.FTZ R22, R22, R9 ;  /* 0x0000000916167220 */ /* 0x000fc60000410000 */
[----:B------:R-:W-:Y:S01]  /*2ae0*/  FMUL.FTZ R19, R15, -1.4426950216293334961 ;  /* 0xbfb8aa3b0f137820 */ /* 0x000fe20000410000 */
[----:B------:R-:W-:-:S05]  /*2af0*/  FFMA.FTZ R22, R11, R22, R13 ;  /* 0x000000160b167223 */ /* 0x000fca000001000d */
[----:B------:R-:W2:Y:S02]  /*2b00*/  MUFU.EX2 R19, R19 ;  /* 0x0000001300137308 */ /* 0x000ea40000000800 */
[----:B--2---:R-:W-:-:S06]  /*2b10*/  FADD.FTZ R18, R19, 1 ;  /* 0x3f80000013127421 */ /* 0x004fcc0000010000 */
[----:B------:R-:W2:Y:S02]  /*2b20*/  MUFU.RCP R18, R18 ;  /* 0x0000001200127308 */ /* 0x000ea40000001000 */
[----:B--2---:R-:W-:Y:S01]  /*2b30*/  FMUL.FTZ R21, R15, R18 ;  /* 0x000000120f157220 */ /* 0x004fe20000410000 */
[----:B------:R-:W-:Y:S01]  /*2b40*/  FMUL.FTZ R15, R22, -1.4426950216293334961 ;  /* 0xbfb8aa3b160f7820 */ /* 0x000fe20000410000 */
[----:B0-----:R-:W-:Y:S01]  /*2b50*/  IMAD R18, R14, UR10, RZ ;  /* 0x0000000a0e127c24 */ /* 0x001fe2000f8e02ff */
[----:B------:R-:W-:-:S03]  /*2b60*/  MOV R14, R4 ;  /* 0x00000004000e7202 */ /* 0x000fc60000000f00 */
[----:B------:R-:W-:Y:S01]  /*2b70*/  IMAD R18, R20, UR11, R18 ;  /* 0x0000000b14127c24 */ /* 0x000fe2000f8e0212 */
[----:B------:R-:W0:Y:S02]  /*2b80*/  MUFU.EX2 R15, R15 ;  /* 0x0000000f000f7308 */ /* 0x000e240000000800 */
[----:B0-----:R-:W-:-:S04]  /*2b90*/  FADD.FTZ R15, R15, 1 ;  /* 0x3f8000000f0f7421 */ /* 0x001fc80000010000 */
[----:B------:R0:W2:Y:S02]  /*2ba0*/  MUFU.RCP R19, R15 ;  /* 0x0000000f00137308 */ /* 0x0000a40000001000 */
[----:B0-----:R-:W-:-:S03]  /*2bb0*/  MOV R15, R7 ;  /* 0x00000007000f7202 */ /* 0x001fc60000000f00 */
[----:B------:R-:W-:-:S04]  /*2bc0*/  IMAD.WIDE.U32 R14, R20, UR10, R14 ;  /* 0x0000000a140e7c25 */ /* 0x000fc8000f8e000e */
[----:B--2---:R-:W-:Y:S01]  /*2bd0*/  FMUL.FTZ R22, R22, R19 ;  /* 0x0000001316167220 */ /* 0x004fe20000410000 */
[----:B------:R-:W-:Y:S01]  /*2be0*/  IMAD.IADD R19, R15, 0x1, R18 ;  /* 0x000000010f137824 */ /* 0x000fe200078e0212 */
[----:B-1----:R-:W-:-:S03]  /*2bf0*/  LEA R18, P1, R14, UR12, 0x1 ;  /* 0x0000000c0e127c11 */ /* 0x002fc6000f8208ff */
[----:B------:R-:W-:Y:S02]  /*2c00*/  F2FP.BF16.F32.PACK_AB R21, R22, R21 ;  /* 0x000000151615723e */ /* 0x000fe400000010ff */
[----:B------:R-:W-:-:S05]  /*2c10*/  LEA.HI.X R19, R14, UR13, R19, 0x1, P1 ;  /* 0x0000000d0e137c11 */ /* 0x000fca00088f0c13 */
[----:B------:R0:W-:Y:S03]  /*2c20*/  STG.E desc[UR16][R18.64], R21 ;  /* 0x0000001512007986 */ /* 0x0001e6000c101910 */
.L_x_1463:
[----:B------:R-:W-:Y:S05]  /*2c30*/  BSYNC.RECONVERGENT B1 ;  /* 0x0000000000017941 */ /* 0x000fea0003800200 */
.L_x_1462:
        /* <DEDUP_REMOVED lines=11> */
[-C--:B------:R-:W-:Y:S01]  /*2cf0*/  FMUL.FTZ R15, R24, R9.reuse ;  /* 0x00000009180f7220 */ /* 0x080fe20000410000 */
[----:B------:R-:W-:Y:S01]  /*2d00*/  FMUL.FTZ R20, R20, R9 ;  /* 0x0000000914147220 */ /* 0x000fe20000410000 */
[----:B------:R-:W1:Y:S02]  /*2d10*/  LDCU.64 UR12, c[0x0][0x380] ;  /* 0x00007000ff0c77ac */ /* 0x000e640008000a00 */
[----:B------:R-:W-:Y:S01]  /*2d20*/  FFMA.FTZ R16, R10, R15, R12 ;  /* 0x0000000f0a107223 */ /* 0x000fe2000001000c */
[----:B------:R-:W-:-:S03]  /*2d30*/  FFMA.FTZ R19, R11, R20, R13 ;  /* 0x000000140b137223 */ /* 0x000fc6000001000d */
[----:B------:R-:W-:Y:S01]  /*2d40*/  FMUL.FTZ R15, R16, -1.4426950216293334961 ;  /* 0xbfb8aa3b100f7820 */ /* 0x000fe20000410000 */
[----:B------:R-:W-:-:S04]  /*2d50*/  FMUL.FTZ R20, R19, -1.4426950216293334961 ;  /* 0xbfb8aa3b13147820 */ /* 0x000fc80000410000 */
[----:B------:R-:W2:Y:S01]  /*2d60*/  MUFU.EX2 R21, R20 ;  /* 0x0000001400157308 */ /* 0x000ea20000000800 */
[----:B0-----:R-:W-:-:S03]  /*2d70*/  IMAD R22, R14, UR10, RZ ;  /* 0x0000000a0e167c24 */ /* 0x001fc6000f8e02ff */
[----:B------:R-:W0:Y:S01]  /*2d80*/  MUFU.EX2 R15, R15 ;  /* 0x0000000f000f7308 */ /* 0x000e220000000800 */
[----:B------:R-:W-:Y:S01]  /*2d90*/  MOV R14, R4 ;  /* 0x00000004000e7202 */ /* 0x000fe20000000f00 */
[----:B------:R-:W-:Y:S02]  /*2da0*/  IMAD R22, R17, UR11, R22 ;  /* 0x0000000b11167c24 */ /* 0x000fe4000f8e0216 */
[----:B--2---:R-:W-:Y:S01]  /*2db0*/  FADD.FTZ R21, R21, 1 ;  /* 0x3f80000015157421 */ /* 0x004fe20000010000 */
[----:B0-----:R-:W-:Y:S01]  /*2dc0*/  FADD.FTZ R24, R15, 1 ;  /* 0x3f8000000f187421 */ /* 0x001fe20000010000 */
[----:B------:R-:W-:-:S04]  /*2dd0*/  MOV R15, R7 ;  /* 0x00000007000f7202 */ /* 0x000fc80000000f00 */
[----:B------:R-:W0:Y:S01]  /*2de0*/  MUFU.RCP R21, R21 ;  /* 0x0000001500157308 */ /* 0x000e220000001000 */
[----:B------:R-:W-:-:S07]  /*2df0*/  IMAD.WIDE.U32 R14, R17, UR10, R14 ;  /* 0x0000000a110e7c25 */ /* 0x000fce000f8e000e */
[----:B------:R-:W2:Y:S01]  /*2e00*/  MUFU.RCP R20, R24 ;  /* 0x0000001800147308 */ /* 0x000ea20000001000 */
[----:B------:R-:W-:Y:S01]  /*2e10*/  IADD3 R15, PT, PT, R15, R22, RZ ;  /* 0x000000160f0f7210 */ /* 0x000fe20007ffe0ff */
[----:B0-----:R-:W-:Y:S01]  /*2e20*/  FMUL.FTZ R19, R19, R21 ;  /* 0x0000001513137220 */ /* 0x001fe20000410000 */
[----:B--2---:R-:W-:Y:S01]  /*2e30*/  FMUL.FTZ R20, R16, R20 ;  /* 0x0000001410147220 */ /* 0x004fe20000410000 */
[----:B-1----:R-:W-:-:S04]  /*2e40*/  LEA R16, P1, R14, UR12, 0x1 ;  /* 0x0000000c0e107c11 */ /* 0x002fc8000f8208ff */
[----:B------:R-:W-:Y:S02]  /*2e50*/  LEA.HI.X R17, R14, UR13, R15, 0x1, P1 ;  /* 0x0000000d0e117c11 */ /* 0x000fe400088f0c0f */
[----:B------:R-:W-:-:S05]  /*2e60*/  F2FP.BF16.F32.PACK_AB R19, R19, R20 ;  /* 0x000000141313723e */ /* 0x000fca00000010ff */
[----:B------:R0:W-:Y:S02]  /*2e70*/  STG.E desc[UR16][R16.64], R19 ;  /* 0x0000001310007986 */ /* 0x0001e4000c101910 */
.L_x_1465:
[----:B------:R-:W-:Y:S05]  /*2e80*/  BSYNC.RECONVERGENT B1 ;  /* 0x0000000000017941 */ /* 0x000fea0003800200 */
.L_x_1464:
[----:B------:R-:W-:Y:S05]  /*2e90*/  @P2 BRA `(.L_x_1459) ;  /* 0x00000000006c2947 */ /* 0x000fea0003800000 */
[--C-:B------:R-:W-:Y:S01]  /*2ea0*/  FADD.FTZ R6, R23, -R8.reuse ;  /* 0x8000000817067221 */ /* 0x100fe20000010000 */
[----:B------:R-:W-:Y:S01]  /*2eb0*/  FADD.FTZ R8, R3, -R8 ;  /* 0x8000000803087221 */ /* 0x000fe20000010000 */
[----:B------:R-:W1:Y:S02]  /*2ec0*/  LDCU.64 UR10, c[0x0][0x3e0] ;  /* 0x00007c00ff0a77ac */ /* 0x000e640008000a00 */
[-C--:B------:R-:W-:Y:S01]  /*2ed0*/  FMUL.FTZ R5, R6, R9.reuse ;  /* 0x0000000906057220 */ /* 0x080fe20000410000 */
[----:B------:R-:W-:Y:S01]  /*2ee0*/  FMUL.FTZ R8, R8, R9 ;  /* 0x0000000908087220 */ /* 0x000fe20000410000 */
[----:B------:R-:W2:Y:S02]  /*2ef0*/  LDCU.64 UR12, c[0x0][0x380] ;  /* 0x00007000ff0c77ac */ /* 0x000ea40008000a00 */
[----:B------:R-:W-:Y:S01]  /*2f00*/  FFMA.FTZ R10, R10, R5, R12 ;  /* 0x000000050a0a7223 */ /* 0x000fe2000001000c */
        /* <DEDUP_REMOVED lines=8> */
[----:B---3--:R-:W-:Y:S01]  /*2f90*/  FADD.FTZ R6, R3, 1 ;  /* 0x3f80000003067421 */ /* 0x008fe20000010000 */
[----:B------:R-:W-:Y:S02]  /*2fa0*/  IMAD R3, R25, UR11, R18 ;  /* 0x0000000b19037c24 */ /* 0x000fe4000f8e0212 */
[----:B-1----:R-:W-:Y:S01]  /*2fb0*/  FADD.FTZ R11, R8, 1 ;  /* 0x3f800000080b7421 */ /* 0x002fe20000010000 */
[----:B------:R2:W1:Y:S02]  /*2fc0*/  MUFU.RCP R9, R6 ;  /* 0x0000000600097308 */ /* 0x0004640000001000 */
[----:B------:R-:W-:-:S06]  /*2fd0*/  IADD3 R3, PT, PT, R5, R3, RZ ;  /* 0x0000000305037210 */ /* 0x000fcc0007ffe0ff */
[----:B------:R-:W3:Y:S01]  /*2fe0*/  MUFU.RCP R11, R11 ;  /* 0x0000000b000b7308 */ /* 0x000ee20000001000 */
[----:B--2---:R-:W-:-:S04]  /*2ff0*/  LEA R6, P1, R4, UR12, 0x1 ;  /* 0x0000000c04067c11 */ /* 0x004fc8000f8208ff */
[----:B------:R-:W-:Y:S01]  /*3000*/  LEA.HI.X R7, R4, UR13, R3, 0x1, P1 ;  /* 0x0000000d04077c11 */ /* 0x000fe200088f0c03 */
[----:B-1----:R-:W-:Y:S01]  /*3010*/  FMUL.FTZ R9, R10, R9 ;  /* 0x000000090a097220 */ /* 0x002fe20000410000 */
[----:B---3--:R-:W-:-:S05]  /*3020*/  FMUL.FTZ R8, R12, R11 ;  /* 0x0000000b0c087220 */ /* 0x008fca0000410000 */
[----:B------:R-:W-:-:S05]  /*3030*/  F2FP.BF16.F32.PACK_AB R9, R8, R9 ;  /* 0x000000090809723e */ /* 0x000fca00000010ff */
[----:B------:R2:W-:Y:S02]  /*3040*/  STG.E desc[UR16][R6.64], R9 ;  /* 0x0000000906007986 */ /* 0x0005e4000c101910 */
.L_x_1459:
[----:B------:R-:W-:Y:S05]  /*3050*/  BSYNC.RECONVERGENT B0 ;  /* 0x0000000000007941 */ /* 0x000fea0003800200 */
.L_x_1451:
[----:B------:R-:W-:Y:S02]  /*3060*/  UIADD3 UR9, UPT, UPT, UR21, UR9, URZ ;  /* 0x0000000915097290 */ /* 0x000fe4000fffe0ff */
[----:B------:R-:W-:Y:S02]  /*3070*/  UIADD3 UR4, UPT, UPT, UR4, 0x1, URZ ;  /* 0x0000000104047890 */ /* 0x000fe4000fffe0ff */
[----:B------:R-:W-:-:S09]  /*3080*/  UISETP.GE.AND UP1, UPT, UR9, UR7, UPT ;  /* 0x000000070900728c */ /* 0x000fd2000bf26270 */
[----:B------:R-:W-:Y:S05]  /*3090*/  BRA.U !UP1, `(.L_x_1466) ;  /* 0xffffffd109787547 */ /* 0x000fea000b83ffff */
[----:B------:R-:W-:Y:S05]  /*30a0*/  EXIT ;  /* 0x000000000000794d */ /* 0x000fea0003800000 */
.L_x_1467:
        /* <DEDUP_REMOVED lines=13> */
.L_x_2100:


//--------------------- .text._Z35group_norm_nhwc_fwd_one_pass_kernelI11Bf16IOFp16WLi64ELi10ELi640EEv26Group_norm_nhwc_fwd_params --------------------------
	.section	.text._Z35group_norm_nhwc_fwd_one_pass_kernelI11Bf16IOFp16WLi64ELi10ELi640EEv26Group_norm_nhwc_fwd_params,"ax",@progbits
	.align	128
        .global         _Z35group_norm_nhwc_fwd_one_pass_kernelI11Bf16IOFp16WLi64ELi10ELi640EEv26Group_norm_nhwc_fwd_params
        .type           _Z35group_norm_nhwc_fwd_one_pass_kernelI11Bf16IOFp16WLi64ELi10ELi640EEv26Group_norm_nhwc_fwd_params,@function
        .size           _Z35group_norm_nhwc_fwd_one_pass_kernelI11Bf16IOFp16WLi64ELi10ELi640EEv26Group_norm_nhwc_fwd_params,(.L_x_2101 - _Z35group_norm_nhwc_fwd_one_pass_kernelI11Bf16IOFp16WLi64ELi10ELi640EEv26Group_norm_nhwc_fwd_params)
        .other          _Z35group_norm_nhwc_fwd_one_pass_kernelI11Bf16IOFp16WLi64ELi10ELi640EEv26Group_norm_nhwc_fwd_params,@"STO_CUDA_ENTRY STV_DEFAULT"
_Z35group_norm_nhwc_fwd_one_pass_kernelI11Bf16IOFp16WLi64ELi10ELi640EEv26Group_norm_nhwc_fwd_params:
.text._Z35group_norm_nhwc_fwd_one_pass_kernelI11Bf16IOFp16WLi64ELi10ELi640EEv26Group_norm_nhwc_fwd_params:
        /* <DEDUP_REMOVED lines=31> */
[----:B------:R-:W-:-:S04]  /*01f0*/  PRMT R22, R0, 0x7710, RZ ;  /* 0x0000771000167816 */ /* 0x000fc800000000ff */
[----:B------:R-:W-:-:S05]  /*0200*/  IADD3 R22, PT, PT, R22, R19, RZ ;  /* 0x0000001316167210 */ /* 0x000fca0007ffe0ff */
[----:B------:R-:W-:-:S05]  /*0210*/  IMAD.SHL.U32 R22, R22, 0x2, RZ ;  /* 0x0000000216167824 */ /* 0x000fca00078e00ff */
[----:B---3--:R-:W-:-:S07]  /*0220*/  LOP3.LUT R13, R22, 0xffff, RZ, 0xc0, !PT ;  /* 0x0000ffff160d7812 */ /* 0x008fce00078ec0ff */
.L_x_1483:
[----:B0-----:R-:W0:Y:S01]  /*0230*/  LDC R0, c[0x0][0x3f8] ;  /* 0x0000fe00ff007b82 */ /* 0x001e220000000800 */
[----:B------:R-:W1:Y:S01]  /*0240*/  LDCU.64 UR10, c[0x0][0x3e8] ;  /* 0x00007d00ff0a77ac */ /* 0x000e620008000a00 */
[----:B0-----:R-:W-:-:S04]  /*0250*/  IABS R5, R0 ;  /* 0x0000000000057213 */ /* 0x001fc80000000000 */
[----:B------:R-:W0:Y:S08]  /*0260*/  I2F.RP R4, R5 ;  /* 0x0000000500047306 */ /* 0x000e300000209400 */
[----:B0-----:R-:W0:Y:S02]  /*0270*/  MUFU.RCP R4, R4 ;  /* 0x0000000400047308 */ /* 0x001e240000001000 */
[----:B0-----:R-:W-:-:S06]  /*0280*/  IADD3 R2, PT, PT, R4, 0xffffffe, RZ ;  /* 0x0ffffffe04027810 */ /* 0x001fcc0007ffe0ff */
[----:B------:R0:W2:Y:S02]  /*0290*/  F2I.FTZ.U32.TRUNC.NTZ R3, R2 ;  /* 0x0000000200037305 */ /* 0x0000a4000021f000 */
[----:B0-----:R-:W-:Y:S01]  /*02a0*/  IMAD.MOV.U32 R2, RZ, RZ, RZ ;  /* 0x000000ffff027224 */ /* 0x001fe200078e00ff */
[----:B--2---:R-:W-:-:S05]  /*02b0*/  IADD3 R6, PT, PT, RZ, -R3, RZ ;  /* 0x80000003ff067210 */ /* 0x004fca0007ffe0ff */
        /* <DEDUP_REMOVED lines=9> */
[-C--:B------:R-:W-:Y:S01]  /*0350*/  @!P2 IADD3 R4, PT, PT, R4, -R5.reuse, RZ ;  /* 0x800000050404a210 */ /* 0x080fe20007ffe0ff */
[----:B------:R-:W-:Y:S01]  /*0360*/  @!P2 VIADD R3, R3, 0x1 ;  /* 0x000000010303a836 */ /* 0x000fe20000000000 */
[----:B------:R-:W-:Y:S02]  /*0370*/  ISETP.NE.AND P2, PT, R0, RZ, PT ;  /* 0x000000ff0000720c */ /* 0x000fe40003f45270 */
[----:B------:R-:W-:-:S13]  /*0380*/  ISETP.GE.U32.AND P1, PT, R4, R5, PT ;  /* 0x000000050400720c */ /* 0x000fda0003f26070 */
[----:B------:R-:W-:Y:S02]  /*0390*/  @P1 IADD3 R3, PT, PT, R3, 0x1, RZ ;  /* 0x0000000103031810 */ /* 0x000fe40007ffe0ff */
[----:B-1----:R-:W-:Y:S02]  /*03a0*/  ISETP.GE.U32.AND P1, PT, R24, UR10, PT ;  /* 0x0000000a18007c0c */ /* 0x002fe4000bf26070 */
[----:B------:R-:W-:Y:S02]  /*03b0*/  MOV R7, R3 ;  /* 0x0000000300077202 */ /* 0x000fe40000000f00 */
[----:B------:R-:W-:Y:S01]  /*03c0*/  ISETP.GE.AND.EX P1, PT, R17, UR11, PT, P1 ;  /* 0x0000000b11007c0c */ /* 0x000fe2000bf26310 */
[----:B------:R-:W0:Y:S02]  /*03d0*/  LDCU.64 UR10, c[0x0][0x3f0] ;  /* 0x00007e00ff0a77ac */ /* 0x000e240008000a00 */
[----:B------:R-:W-:Y:S01]  /*03e0*/  @!P3 IMAD.MOV R7, RZ, RZ, -R7 ;  /* 0x000000ffff07b224 */ /* 0x000fe200078e0a07 */
[----:B------:R-:W-:-:S04]  /*03f0*/  @!P2 LOP3.LUT R7, RZ, R0, RZ, 0x33, !PT ;  /* 0x00000000ff07a212 */ /* 0x000fc800078e33ff */
[----:B------:R-:W-:Y:S02]  /*0400*/  IADD3 R5, PT, PT, -R7, RZ, RZ ;  /* 0x000000ff07057210 */ /* 0x000fe40007ffe1ff */
[----:B------:R-:W-:-:S03]  /*0410*/  SHF.R.S32.HI R6, RZ, 0x1f, R7 ;  /* 0x0000001fff067819 */ /* 0x000fc60000011407 */
[----:B------:R-:W1:Y:S01]  /*0420*/  @!P1 LDC.64 R2, c[0x0][0x3e0] ;  /* 0x0000f800ff029b82 */ /* 0x000e620000000a00 */
[----:B------:R-:W-:-:S04]  /*0430*/  IMAD R0, R0, R5, UR8 ;  /* 0x0000000800007e24 */ /* 0x000fc8000f8e0205 */
[----:B------:R-:W-:Y:S02]  /*0440*/  IMAD R0, R0, 0xa, RZ ;  /* 0x0000000a00007824 */ /* 0x000fe400078e02ff */
[----:B0-----:R-:W-:Y:S01]  /*0450*/  IMAD R6, R6, UR10, RZ ;  /* 0x0000000a06067c24 */ /* 0x001fe2000f8e02ff */
[----:B------:R-:W0:Y:S02]  /*0460*/  @!P1 LDC.64 R4, c[0x0][0x390] ;  /* 0x0000e400ff049b82 */ /* 0x000e240000000a00 */
[----:B------:R-:W-:Y:S01]  /*0470*/  IADD3 R26, P2, PT, R0, R13, RZ ;  /* 0x0000000d001a7210 */ /* 0x000fe20007f5e0ff */
[----:B------:R-:W-:-:S03]  /*0480*/  IMAD R29, R7, UR11, R6 ;  /* 0x0000000b071d7c24 */ /* 0x000fc6000f8e0206 */
[----:B------:R-:W-:-:S03]  /*0490*/  LEA.HI.X.SX32 R27, R0, RZ, 0x1, P2 ;  /* 0x000000ff001b7211 */ /* 0x000fc600010f0eff */
[----:B------:R-:W-:-:S04]  /*04a0*/  IMAD.WIDE.U32 R26, R7, UR10, R26 ;  /* 0x0000000a071a7c25 */ /* 0x000fc8000f8e001a */
[----:B-1----:R-:W-:Y:S01]  /*04b0*/  @!P1 IMAD R6, R17, R2, RZ ;  /* 0x0000000211069224 */ /* 0x002fe200078e02ff */
[----:B------:R-:W-:Y:S02]  /*04c0*/  IADD3 R29, PT, PT, R27, R29, RZ ;  /* 0x0000001d1b1d7210 */ /* 0x000fe40007ffe0ff */
[----:B------:R-:W-:Y:S01]  /*04d0*/  @!P1 MOV R28, R26 ;  /* 0x0000001a001c9202 */ /* 0x000fe20000000f00 */
[----:B------:R-:W-:-:S04]  /*04e0*/  @!P1 IMAD R7, R24, R3, R6 ;  /* 0x0000000318079224 */ /* 0x000fc800078e0206 */
[----:B------:R-:W-:-:S04]  /*04f0*/  @!P1 IMAD.WIDE.U32 R2, R24, R2, R28 ;  /* 0x0000000218029225 */ /* 0x000fc800078e001c */
[----:B------:R-:W-:Y:S01]  /*0500*/  @!P1 IMAD.IADD R3, R3, 0x1, R7 ;  /* 0x0000000103039824 */ /* 0x000fe200078e0207 */
[----:B0-----:R-:W-:-:S04]  /*0510*/  @!P1 LEA R4, P2, R2, R4, 0x1 ;  /* 0x0000000402049211 */ /* 0x001fc800078408ff */
        /* <DEDUP_REMOVED lines=8> */
[----:B------:R-:W-:-:S02]  /*05a0*/  SHF.L.U32 R2, R2, 0x10, RZ ;  /* 0x0000001002027819 */ /* 0x000fc400000006ff */
[----:B------:R-:W-:Y:S02]  /*05b0*/  SHF.L.U32 R3, R3, 0x10, RZ ;  /* 0x0000001003037819 */ /* 0x000fe400000006ff */
[----:B------:R-:W-:Y:S01]  /*05c0*/  ISETP.GT.AND P1, PT, R18, 0x1e, PT ;  /* 0x0000001e1200780c */ /* 0x000fe20003f24270 */
        /* <DEDUP_REMOVED lines=39> */
.L_x_1469:
[----:B------:R-:W-:Y:S05]  /*0840*/  BSYNC.RECONVERGENT B0 ;  /* 0x0000000000007941 */ /* 0x000fea0003800200 */
.L_x_1468:
        /* <DEDUP_REMOVED lines=56> */
.L_x_1471:
[----:B------:R-:W-:Y:S05]  /*0bd0*/  BSYNC.RECONVERGENT B0 ;  /* 0x0000000000007941 */ /* 0x000fea0003800200 */
.L_x_1470:
        /* <DEDUP_REMOVED lines=20> */
[----:B------:R-:W-:Y:S01]  /*0d20*/  IMAD.U32 R11, RZ, RZ, UR5 ;  /* 0x00000005ff0b7e24 */ /* 0x000fe2000f8e00ff */
        /* <DEDUP_REMOVED lines=10> */
.L_x_1474:
[----:B---3--:R-:W3:Y:S04]  /*0dd0*/  LDG.E.STRONG.GPU R4, desc[UR16][R6.64] ;  /* 0x0000001006047981 */ /* 0x008ee8000c1ef900 */
[----:B---3--:R-:W-:Y:S01]  /*0de0*/  CCTL.IVALL ;  /* 0x00000000ff00798f */ /* 0x008fe20002000000 */
[----:B------:R-:W-:Y:S05]  /*0df0*/  YIELD ;  /* 0x0000000000007946 */ /* 0x000fea0003800000 */
[----:B------:R-:W-:-:S13]  /*0e00*/  ISETP.NE.AND P2, PT, R4, R9, PT ;  /* 0x000000090400720c */ /* 0x000fda0003f45270 */
[----:B------:R-:W-:Y:S05]  /*0e10*/  @P2 BRA `(.L_x_1474) ;  /* 0xfffffffc00ec2947 */ /* 0x000fea000383ffff */
.L_x_1473:
        /* <DEDUP_REMOVED lines=15> */
.L_x_1476:
[----:B------:R-:W-:Y:S01]  /*0f10*/  UIADD3 UR24, UPT, UPT, UR5, 0x1, URZ ;  /* 0x0000000105187890 */ /* 0x000fe2000fffe0ff */
[----:B------:R-:W-:Y:S01]  /*0f20*/  ISETP.EQ.OR P5, PT, RZ, UR23, P1 ;  /* 0x00000017ff007c0c */ /* 0x000fe20008fa2670 */
[----:B------:R-:W-:-:S04]  /*0f30*/  UIADD3 UR25, UPT, UPT, UR5, 0x2, URZ ;  /* 0x0000000205197890 */ /* 0x000fc8000fffe0ff */
[----:B---3--:R-:W-:Y:S02]  /*0f40*/  MOV R4, UR24 ;  /* 0x0000001800047c02 */ /* 0x008fe40008000f00 */
[----:B------:R-:W-:Y:S02]  /*0f50*/  MOV R5, UR25 ;  /* 0x0000001900057c02 */ /* 0x000fe40008000f00 */
[----:B------:R-:W-:Y:S02]  /*0f60*/  ISETP.EQ.OR P6, PT, R4, UR15, P1 ;  /* 0x0000000f04007c0c */ /* 0x000fe40008fc2670 */
[----:B------:R-:W-:Y:S02]  /*0f70*/  ISETP.EQ.OR P2, PT, R5, UR15, P1 ;  /* 0x0000000f05007c0c */ /* 0x000fe40008f42670 */
[----:B------:R-:W-:-:S05]  /*0f80*/  VOTEU.ALL UP0, P5 ;  /* 0x0000000000ff7886 */ /* 0x000fca0002800000 */
[----:B------:R-:W-:-:S04]  /*0f90*/  @!UP0 UIMAD.WIDE.U32 UR24, UR9, 0x8, UR18 ;  /* 0x00000008091888a5 */ /* 0x000fc8000f8e0012 */
[----:B------:R-:W-:Y:S02]  /*0fa0*/  VOTEU.ALL UP0, P6 ;  /* 0x0000000000ff7886 */ /* 0x000fe40003000000 */
[----:B------:R-:W-:Y:S01]  /*0fb0*/  MOV R4, UR24 ;  /* 0x0000001800047c02 */ /* 0x000fe20008000f00 */
[----:B------:R-:W-:Y:S01]  /*0fc0*/  IMAD.U32 R5, RZ, RZ, UR25 ;  /* 0x00000019ff057e24 */ /* 0x000fe2000f8e00ff */
[----:B------:R-:W-:Y:S01]  /*0fd0*/  VOTEU.ALL UP1, P2 ;  /* 0x0000000000ff7886 */ /* 0x000fe20001020000 */
[----:B------:R-:W-:-:S04]  /*0fe0*/  @!UP0 UIMAD.WIDE.U32 UR24, UR22, 0x8, UR18 ;  /* 0x00000008161888a5 */ /* 0x000fc8000f8e0012 */
[----:B------:R-:W-:Y:S01]  /*0ff0*/  @!UP1 UIMAD.WIDE.U32 UR26, UR10, 0x8, UR18 ;  /* 0x000000080a1a98a5 */ /* 0x000fe2000f8e0012 */
[----:B------:R-:W0:Y:S01]  /*1000*/  @!P5 LDG.E.64 R4, desc[UR16][R4.64] ;  /* 0x000000100404d981 */ /* 0x000e22000c1e1b00 */
[----:B------:R-:W-:Y:S02]  /*1010*/  MOV R6, UR24 ;  /* 0x0000001800067c02 */ /* 0x000fe40008000f00 */
        /* <DEDUP_REMOVED lines=74> */
.L_x_1475:
        /* <DEDUP_REMOVED lines=56> */
.L_x_1477:
        /* <DEDUP_REMOVED lines=29> */
.L_x_1478:
        /* <DEDUP_REMOVED lines=14> */
.L_x_1479:
[----:B------:R-:W-:Y:S05]  /*1af0*/  BSYNC.RECONVERGENT B0 ;  /* 0x0000000000007941 */ /* 0x000fea0003800200 */
.L_x_1472:
        /* <DEDUP_REMOVED lines=41> */
[----:B---3--:R-:W-:Y:S02]  /*1d90*/  HADD2.F32 R0, -RZ, R0.H0_H0 ;  /* 0x20000000ff007230 */ /* 0x008fe40000004100 */
[----:B--2---:R-:W-:Y:S02]  /*1da0*/  HADD2.F32 R7, -RZ, R12.H0_H0 ;  /* 0x2000000cff077230 */ /* 0x004fe40000004100 */
[----:B----4-:R-:W-:-:S03]  /*1db0*/  HADD2.F32 R2, -RZ, R25.H0_H0 ;  /* 0x20000019ff027230 */ /* 0x010fc60000004100 */
[----:B------:R-:W-:Y:S01]  /*1dc0*/  FFMA.FTZ R0, R0, R3, R7 ;  /* 0x0000000300007223 */ /* 0x000fe20000010007 */
[----:B------:R-:W-:-:S05]  /*1dd0*/  HADD2.F32 R9, -RZ, R4.H0_H0 ;  /* 0x20000004ff097230 */ /* 0x000fca0000004100 */
        /* <DEDUP_REMOVED lines=12> */
.L_x_1480:
        /* <DEDUP_REMOVED lines=14> */
.L_x_1482:
[----:B------:R-:W-:Y:S05]  /*1f80*/  BSYNC.RECONVERGENT B0 ;  /* 0x0000000000007941 */ /* 0x000fea0003800200 */
.L_x_1481:
[----:B------:R-:W-:Y:S02]  /*1f90*/  UIADD3 UR8, UPT, UPT, UR20, UR8, URZ ;  /* 0x0000000814087290 */ /* 0x000fe4000fffe0ff */
[----:B------:R-:W-:Y:S02]  /*1fa0*/  UIADD3 UR4, UPT, UPT, UR4, 0x1, URZ ;  /* 0x0000000104047890 */ /* 0x000fe4000fffe0ff */
[----:B------:R-:W-:-:S09]  /*1fb0*/  UISETP.GE.AND UP0, UPT, UR8, UR7, UPT ;  /* 0x000000070800728c */ /* 0x000fd2000bf06270 */
[----:B------:R-:W-:Y:S05]  /*1fc0*/  BRA.U !UP0, `(.L_x_1483) ;  /* 0xffffffe108987547 */ /* 0x000fea000b83ffff */
[----:B------:R-:W-:Y:S05]  /*1fd0*/  EXIT ;  /* 0x000000000000794d */ /* 0x000fea0003800000 */
.L_x_1484:
        /* <DEDUP_REMOVED lines=10> */
.L_x_2101:


//--------------------- .text._Z35group_norm_nhwc_fwd_one_pass_kernelI11Bf16IOFp16WLi128ELi10ELi640EEv26Group_norm_nhwc_fwd_params --------------------------
	.section	.text._Z35group_norm_nhwc_fwd_one_pass_kernelI11Bf16IOFp16WLi128ELi10ELi640EEv26Group_norm_nhwc_fwd_params,"ax",@progbits
	.align	128
        .global         _Z35group_norm_nhwc_fwd_one_pass_kernelI11Bf16IOFp16WLi128ELi10ELi640EEv26Group_norm_nhwc_fwd_params
        .type           _Z35group_norm_nhwc_fwd_one_pass_kernelI11Bf16IOFp16WLi128ELi10ELi640EEv26Group_norm_nhwc_fwd_params,@function
        .size           _Z35group_norm_nhwc_fwd_one_pass_kernelI11Bf16IOFp16WLi128ELi10ELi640EEv26Group_norm_nhwc_fwd_params,(.L_x_2102 - _Z35group_norm_nhwc_fwd_one_pass_kernelI11Bf16IOFp16WLi128ELi10ELi640EEv26Group_norm_nhwc_fwd_params)
        .other          _Z35group_norm_nhwc_fwd_one_pass_kernelI11Bf16IOFp16WLi128ELi10ELi640EEv26Group_norm_nhwc_fwd_params,@"STO_CUDA_ENTRY STV_DEFAULT"
_Z35group_norm_nhwc_fwd_one_pass_kernelI11Bf16IOFp16WLi128ELi10ELi640EEv26Group_norm_nhwc_fwd_params:
.text._Z35group_norm_nhwc_fwd_one_pass_kernelI11Bf16IOFp16WLi128ELi10ELi640EEv26Group_norm_nhwc_fwd_params:
        /* <DEDUP_REMOVED lines=35> */
.L_x_1500:
        /* <DEDUP_REMOVED lines=97> */
.L_x_1486:
[----:B------:R-:W-:Y:S05]  /*0840*/  BSYNC.RECONVERGENT B0 ;  /* 0x0000000000007941 */ /* 0x000fea0003800200 */
.L_x_1485:
        /* <DEDUP_REMOVED lines=56> */
.L_x_1488:
[----:B------:R-:W-:Y:S05]  /*0bd0*/  BSYNC.RECONVERGENT B0 ;  /* 0x0000000000007941 */ /* 0x000fea0003800200 */
.L_x_1487:
        /* <DEDUP_REMOVED lines=31> */
.L_x_1491:
[----:B---3--:R-:W3:Y:S04]  /*0dd0*/  LDG.E.STRONG.GPU R4, desc[UR16][R6.64] ;  /* 0x0000001006047981 */ /* 0x008ee8000c1ef900 */
[----:B---3--:R-:W-:Y:S01]  /*0de0*/  CCTL.IVALL ;  /* 0x00000000ff00798f */ /* 0x008fe20002000000 */
[----:B------:R-:W-:Y:S05]  /*0df0*/  YIELD ;  /* 0x0000000000007946 */ /* 0x000fea0003800000 */
[----:B------:R-:W-:-:S13]  /*0e00*/  ISETP.NE.AND P2, PT, R4, R9, PT ;  /* 0x000000090400720c */ /* 0x000fda0003f45270 */
[----:B------:R-:W-:Y:S05]  /*0e10*/  @P2 BRA `(.L_x_1491) ;  /* 0xfffffffc00ec2947 */ /* 0x000fea000383ffff */
.L_x_1490:
        /* <DEDUP_REMOVED lines=15> */
.L_x_1493:
        /* <DEDUP_REMOVED lines=91> */
.L_x_1492:
        /* <DEDUP_REMOVED lines=56> */
.L_x_1494:
        /* <DEDUP_REMOVED lines=29> */
.L_x_1495:
        /* <DEDUP_REMOVED lines=14> */
.L_x_1496:
[----:B------:R-:W-:Y:S05]  /*1af0*/  BSYNC.RECONVERGENT B0 ;  /* 0x0000000000007941 */ /* 0x000fea0003800200 */
.L_x_1489:
        /* <DEDUP_REMOVED lines=58> */
.L_x_1497:
        /* <DEDUP_REMOVED lines=14> */
.L_x_1499:
[----:B------:R-:W-:Y:S05]  /*1f80*/  BSYNC.RECONVERGENT B0 ;  /* 0x0000000000007941 */ /* 0x000fea0003800200 */
.L_x_1498:
[----:B------:R-:W-:Y:S02]  /*1f90*/  UIADD3 UR8, UPT, UPT, UR20, UR8, URZ ;  /* 0x0000000814087290 */ /* 0x000fe4000fffe0ff */
[----:B------:R-:W-:Y:S02]  /*1fa0*/  UIADD3 UR4, UPT, UPT, UR4, 0x1, URZ ;  /* 0x0000000104047890 */ /* 0x000fe4000fffe0ff */
[----:B------:R-:W-:-:S09]  /*1fb0*/  UISETP.GE.AND UP0, UPT, UR8, UR7, UPT ;  /* 0x000000070800728c */ /* 0x000fd2000bf06270 */
[----:B------:R-:W-:Y:S05]  /*1fc0*/  BRA.U !UP0, `(.L_x_1500) ;  /* 0xffffffe108987547 */ /* 0x000fea000b83ffff */
[----:B------:R-:W-:Y:S05]  /*1fd0*/  EXIT ;  /* 0x000000000000794d */ /* 0x000fea0003800000 */
.L_x_1501:
        /* <DEDUP_REMOVED lines=10> */
.L_x_2102:


//--------------------- .text._Z35group_norm_nhwc_fwd_one_pass_kernelI11Bf16IOFp16WLi256ELi10ELi640EEv26Group_norm_nhwc_fwd_params --------------------------
	.section	.text._Z35group_norm_nhwc_fwd_one_pass_kernelI11Bf16IOFp16WLi256ELi10ELi640EEv26Group_norm_nhwc_fwd_params,"ax",@progbits
	.align	128
        .global         _Z35group_norm_nhwc_fwd_one_pass_kernelI11Bf16IOFp16WLi256ELi10ELi640EEv26Group_norm_nhwc_fwd_params
        .type           _Z35group_norm_nhwc_fwd_one_pass_kernelI11Bf16IOFp16WLi256ELi10ELi640EEv26Group_norm_nhwc_fwd_params,@function
        .size           _Z35group_norm_nhwc_fwd_one_pass_kernelI11Bf16IOFp16WLi256ELi10ELi640EEv26Group_norm_nhwc_fwd_params,(.L_x_2103 - _Z35group_norm_nhwc_fwd_one_pass_kernelI11Bf16IOFp16WLi256ELi10ELi640EEv26Group_norm_nhwc_fwd_params)
        .other          _Z35group_norm_nhwc_fwd_one_pass_kernelI11Bf16IOFp16WLi256ELi10ELi640EEv26Group_norm_nhwc_fwd_params,@"STO_CUDA_ENTRY STV_DEFAULT"
_Z35group_norm_nhwc_fwd_one_pass_kernelI11Bf16IOFp16WLi256ELi10ELi640EEv26Group_norm_nhwc_fwd_params:
.text._Z35group_norm_nhwc_fwd_one_pass_kernelI11Bf16IOFp16WLi256ELi10ELi640EEv26Group_norm_nhwc_fwd_params:
        /* <DEDUP_REMOVED lines=33> */
[----:B------:R-:W-:-:S04]  /*0210*/  IADD3 R21, PT, PT, R21, R20, RZ ;  /* 0x0000001415157210 */ /* 0x000fc80007ffe0ff */
[----:B------:R-:W-:-:S04]  /*0220*/  SHF.L.U32 R21, R21, 0x1, RZ ;  /* 0x0000000115157819 */ /* 0x000fc800000006ff */
[----:B---3--:R-:W-:-:S07]  /*0230*/  LOP3.LUT R13, R21, 0xffff, RZ, 0xc0, !PT ;  /* 0x0000ffff150d7812 */ /* 0x008fce00078ec0ff */
.L_x_1521:
[----:B0-----:R-:W0:Y:S01]  /*0240*/  LDC R0, c[0x0][0x3f8] ;  /* 0x0000fe00ff007b82 */ /* 0x001e220000000800 */
[----:B-1----:R-:W1:Y:S01]  /*0250*/  LDCU.64 UR8, c[0x0][0x3e8] ;  /* 0x00007d00ff0877ac */ /* 0x002e620008000a00 */
[----:B0-2---:R-:W-:Y:S02]  /*0260*/  IABS R5, R0 ;  /* 0x0000000000057213 */ /* 0x005fe40000000000 */
[----:B------:R-:W-:Y:S02]  /*0270*/  ISETP.NE.AND P3, PT, R0, RZ, PT ;  /* 0x000000ff0000720c */ /* 0x000fe40003f65270 */
[----:B------:R-:W0:Y:S08]  /*0280*/  I2F.RP R4, R5 ;  /* 0x0000000500047306 */ /* 0x000e300000209400 */
[----:B0-----:R-:W0:Y:S02]  /*0290*/  MUFU.RCP R4, R4 ;  /* 0x0000000400047308 */ /* 0x001e240000001000 */
[----:B0-----:R-:W-:-:S06]  /*02a0*/  VIADD R2, R4, 0xffffffe ;  /* 0x0ffffffe04027836 */ /* 0x001fcc0000000000 */
        /* <DEDUP_REMOVED lines=14> */
[----:B-1----:R-:W-:Y:S02]  /*0390*/  ISETP.GE.U32.AND P2, PT, R22, UR8, PT ;  /* 0x0000000816007c0c */ /* 0x002fe4000bf46070 */
[----:B------:R-:W-:Y:S02]  /*03a0*/  ISETP.GE.U32.AND P1, PT, R4, R5, PT ;  /* 0x000000050400720c */ /* 0x000fe40003f26070 */
[----:B------:R-:W-:-:S11]  /*03b0*/  ISETP.GE.AND.EX P2, PT, R7, UR9, PT, P2 ;  /* 0x0000000907007c0c */ /* 0x000fd6000bf46320 */
[----:B------:R-:W-:Y:S02]  /*03c0*/  @P1 IADD3 R3, PT, PT, R3, 0x1, RZ ;  /* 0x0000000103031810 */ /* 0x000fe40007ffe0ff */
[----:B------:R-:W-:Y:S02]  /*03d0*/  ISETP.GE.U32.AND P1, PT, R23, UR8, PT ;  /* 0x0000000817007c0c */ /* 0x000fe4000bf26070 */
[----:B------:R-:W-:Y:S02]  /*03e0*/  MOV R5, R3 ;  /* 0x0000000300057202 */ /* 0x000fe40000000f00 */
[----:B------:R-:W-:Y:S01]  /*03f0*/  ISETP.GE.AND.EX P1, PT, R17, UR9, PT, P1 ;  /* 0x0000000911007c0c */ /* 0x000fe2000bf26310 */
[----:B------:R-:W0:Y:S01]  /*0400*/  LDCU.64 UR8, c[0x0][0x3f0] ;  /* 0x00007e00ff0877ac */ /* 0x000e220008000a00 */
[----:B------:R-:W-:Y:S02]  /*0410*/  @!P4 IADD3 R5, PT, PT, -R5, RZ, RZ ;  /* 0x000000ff0505c210 */ /* 0x000fe40007ffe1ff */
[----:B------:R-:W-:-:S04]  /*0420*/  @!P3 LOP3.LUT R5, RZ, R0, RZ, 0x33, !PT ;  /* 0x00000000ff05b212 */ /* 0x000fc800078e33ff */
[----:B------:R-:W-:-:S05]  /*0430*/  IADD3 R9, PT, PT, -R5, RZ, RZ ;  /* 0x000000ff05097210 */ /* 0x000fca0007ffe1ff */
[----:B------:R-:W1:Y:S01]  /*0440*/  @!P1 LDC.64 R2, c[0x0][0x3e0] ;  /* 0x0000f800ff029b82 */ /* 0x000e620000000a00 */
[----:B------:R-:W-:Y:S01]  /*0450*/  IMAD R4, R0, R9, UR7 ;  /* 0x0000000700047e24 */ /* 0x000fe2000f8e0209 */
[----:B------:R-:W-:-:S03]  /*0460*/  SHF.R.S32.HI R0, RZ, 0x1f, R5 ;  /* 0x0000001fff007819 */ /* 0x000fc60000011405 */
[----:B------:R-:W-:Y:S02]  /*0470*/  IMAD R4, R4, 0xa, RZ ;  /* 0x0000000a04047824 */ /* 0x000fe400078e02ff */
[----:B0-----:R-:W-:Y:S01]  /*0480*/  IMAD R0, R0, UR8, RZ ;  /* 0x0000000800007c24 */ /* 0x001fe2000f8e02ff */
[----:B------:R-:W0:Y:S02]  /*0490*/  @!P2 LDC.64 R8, c[0x0][0x3e0] ;  /* 0x0000f800ff08ab82 */ /* 0x000e240000000a00 */
[----:B------:R-:W-:Y:S01]  /*04a0*/  IADD3 R24, P3, PT, R4, R13, RZ ;  /* 0x0000000d04187210 */ /* 0x000fe20007f7e0ff */
[----:B------:R-:W-:-:S03]  /*04b0*/  IMAD R27, R5, UR9, R0 ;  /* 0x00000009051b7c24 */ /* 0x000fc6000f8e0200 */
[----:B------:R-:W-:Y:S02]  /*04c0*/  LEA.HI.X.SX32 R25, R4, RZ, 0x1, P3 ;  /* 0x000000ff04197211 */ /* 0x000fe400018f0eff */
[----:B------:R-:W2:Y:S01]  /*04d0*/  @!P1 LDC.64 R10, c[0x0][0x390] ;  /* 0x0000e400ff0a9b82 */ /* 0x000ea20000000a00 */
[----:B------:R-:W-:-:S04]  /*04e0*/  IMAD.WIDE.U32 R24, R5, UR8, R24 ;  /* 0x0000000805187c25 */ /* 0x000fc8000f8e0018 */
[----:B------:R-:W-:-:S03]  /*04f0*/  IMAD.IADD R27, R25, 0x1, R27 ;  /* 0x00000001191b7824 */ /* 0x000fc600078e021b */
[----:B------:R-:W3:Y:S01]  /*0500*/  @!P2 LDC.64 R12, c[0x0][0x390] ;  /* 0x0000e400ff0cab82 */ /* 0x000ee20000000a00 */
[----:B-1----:R-:W-:Y:S01]  /*0510*/  @!P1 IMAD R0, R17, R2, RZ ;  /* 0x0000000211009224 */ /* 0x002fe200078e02ff */
[----:B------:R-:W-:Y:S02]  /*0520*/  @!P1 MOV R26, R24 ;  /* 0x00000018001a9202 */ /* 0x000fe40000000f00 */
[----:B------:R-:W-:Y:S01]  /*0530*/  @!P2 MOV R15, R27 ;  /* 0x0000001b000fa202 */ /* 0x000fe20000000f00 */
[C---:B------:R-:W-:Y:S02]  /*0540*/  @!P1 IMAD R5, R23.reuse, R3, R0 ;  /* 0x0000000317059224 */ /* 0x040fe400078e0200 */
[----:B------:R-:W-:-:S04]  /*0550*/  @!P1 IMAD.WIDE.U32 R2, R23, R2, R26 ;  /* 0x0000000217029225 */ /* 0x000fc800078e001a */
[----:B0-----:R-:W-:Y:S01]  /*0560*/  @!P2 IMAD R14, R7, R8, RZ ;  /* 0x00000008070ea224 */ /* 0x001fe200078e02ff */
[----:B------:R-:W-:Y:S02]  /*0570*/  @!P1 IADD3 R3, PT, PT, R3, R5, RZ ;  /* 0x0000000503039210 */ /* 0x000fe40007ffe0ff */
[----:B------:R-:W-:Y:S01]  /*0580*/  MOV R5, RZ ;  /* 0x000000ff00057202 */ /* 0x000fe20000000f00 */
[----:B------:R-:W-:Y:S01]  /*0590*/  @!P2 IMAD R19, R22, R9, R14 ;  /* 0x000000091613a224 */ /* 0x000fe200078e020e */
[----:B------:R-:W-:Y:S02]  /*05a0*/  @!P2 MOV R14, R24 ;  /* 0x00000018000ea202 */ /* 0x000fe40000000f00 */
[----:B--2---:R-:W-:-:S03]  /*05b0*/  @!P1 LEA R10, P3, R2, R10, 0x1 ;  /* 0x0000000a020a9211 */ /* 0x004fc600078608ff */
[----:B------:R-:W-:Y:S01]  /*05c0*/  @!P2 IMAD.WIDE.U32 R8, R22, R8, R14 ;  /* 0x000000081608a225 */ /* 0x000fe200078e000e */
[----:B------:R-:W-:-:S03]  /*05d0*/  @!P1 LEA.HI.X R11, R2, R11, R3, 0x1, P3 ;  /* 0x0000000b020b9211 */ /* 0x000fc600018f0c03 */
[----:B------:R-:W-:Y:S02]  /*05e0*/  HFMA2 R3, -RZ, RZ, 0, 0 ;  /* 0x00000000ff037431 */ /* 0x000fe400000001ff */
[----:B------:R-:W-:Y:S01]  /*05f0*/  @!P2 IMAD.IADD R0, R9, 0x1, R19 ;  /* 0x000000010900a824 */ /* 0x000fe200078e0213 */
        /* <DEDUP_REMOVED lines=57> */
.L_x_1503:
[----:B------:R-:W-:Y:S05]  /*0990*/  BSYNC.RECONVERGENT B0 ;  /* 0x0000000000007941 */ /* 0x000fea0003800200 */
.L_x_1502:
        /* <DEDUP_REMOVED lines=56> */
.L_x_1505:
[----:B------:R-:W-:Y:S05]  /*0d20*/  BSYNC.RECONVERGENT B0 ;  /* 0x0000000000007941 */ /* 0x000fea0003800200 */
.L_x_1504:
        /* <DEDUP_REMOVED lines=31> */
.L_x_1508:
[----:B---3--:R-:W2:Y:S04]  /*0f20*/  LDG.E.STRONG.GPU R8, desc[UR14][R10.64] ;  /* 0x0000000e0a087981 */ /* 0x008ea8000c1ef900 */
[----:B--2---:R-:W-:Y:S01]  /*0f30*/  CCTL.IVALL ;  /* 0x00000000ff00798f */ /* 0x004fe20002000000 */
[----:B------:R-:W-:Y:S05]  /*0f40*/  YIELD ;  /* 0x0000000000007946 */ /* 0x000fea0003800000 */
[----:B------:R-:W-:-:S13]  /*0f50*/  ISETP.NE.AND P2, PT, R8, R13, PT ;  /* 0x0000000d0800720c */ /* 0x000fda0003f45270 */
[----:B------:R-:W-:Y:S05]  /*0f60*/  @P2 BRA `(.L_x_1508) ;  /* 0xfffffffc00ec2947 */ /* 0x000fea000383ffff */
.L_x_1507:
        /* <DEDUP_REMOVED lines=15> */
.L_x_1510:
[----:B------:R-:W-:Y:S01]  /*1060*/  UIADD3 UR23, UPT, UPT, UR5, 0x1, URZ ;  /* 0x0000000105177890 */ /* 0x000fe2000fffe0ff */
[----:B------:R-:W-:-:S05]  /*1070*/  ISETP.EQ.OR P2, PT, RZ, UR22, P1 ;  /* 0x00000016ff007c0c */ /* 0x000fca0008f42670 */
[----:B---3--:R-:W-:-:S04]  /*1080*/  MOV R8, UR23 ;  /* 0x0000001700087c02 */ /* 0x008fc80008000f00 */
[----:B------:R-:W-:Y:S01]  /*1090*/  ISETP.EQ.OR P3, PT, R8, UR13, P1 ;  /* 0x0000000d08007c0c */ /* 0x000fe20008f62670 */
[----:B------:R-:W-:-:S03]  /*10a0*/  UIADD3 UR23, UPT, UPT, UR5, 0x2, URZ ;  /* 0x0000000205177890 */ /* 0x000fc6000fffe0ff */
[----:B------:R-:W-:-:S05]  /*10b0*/  VOTEU.ALL UP0, P2 ;  /* 0x0000000000ff7886 */ /* 0x000fca0001000000 */
[----:B------:R-:W-:Y:S01]  /*10c0*/  @!UP0 UIMAD.WIDE.U32 UR24, UR8, 0x8, UR16 ;  /* 0x00000008081888a5 */ /* 0x000fe2000f8e0010 */
[----:B------:R-:W-:-:S03]  /*10d0*/  IMAD.U32 R10, RZ, RZ, UR23 ;  /* 0x00000017ff0a7e24 */ /* 0x000fc6000f8e00ff */
[----:B------:R-:W-:Y:S02]  /*10e0*/  VOTEU.ALL UP0, P3 ;  /* 0x0000000000ff7886 */ /* 0x000fe40001800000 */
[----:B------:R-:W-:Y:S02]  /*10f0*/  MOV R8, UR24 ;  /* 0x0000001800087c02 */ /* 0x000fe40008000f00 */
[----:B------:R-:W-:Y:S01]  /*1100*/  MOV R9, UR25 ;  /* 0x0000001900097c02 */ /* 0x000fe20008000f00 */
[----:B------:R-:W-:Y:S01]  /*1110*/  @!UP0 UIMAD.WIDE.U32 UR24, UR21, 0x8, UR16 ;  /* 0x00000008151888a5 */ /* 0x000fe2000f8e0010 */
[----:B------:R-:W-:Y:S01]  /*1120*/  ISETP.EQ.OR P6, PT, R10, UR13, P1 ;  /* 0x0000000d0a007c0c */ /* 0x000fe20008fc2670 */
[----:B------:R-:W-:-:S03]  /*1130*/  UIADD3 UR23, UPT, UPT, UR5, 0x3, URZ ;  /* 0x0000000305177890 */ /* 0x000fc6000fffe0ff */
[----:B------:R-:W0:Y:S01]  /*1140*/  @!P2 LDG.E.64 R8, desc[UR14][R8.64] ;  /* 0x0000000e0808a981 */ /* 0x000e22000c1e1b00 */
[----:B------:R-:W-:Y:S02]  /*1150*/  MOV R12, UR24 ;  /* 0x00000018000c7c02 */ /* 0x000fe40008000f00 */
        /* <DEDUP_REMOVED lines=14> */
[----:B------:R-:W-:Y:S01]  /*1240*/  MOV R10, UR24 ;  /* 0x00000018000a7c02 */ /* 0x000fe20008000f00 */
[----:B------:R-:W-:Y:S01]  /*1250*/  IMAD.U32 R11, RZ, RZ, UR25 ;  /* 0x00000019ff0b7e24 */ /* 0x000fe2000f8e00ff */
        /* <DEDUP_REMOVED lines=23> */
[----:B------:R-:W-:Y:S01]  /*13d0*/  IMAD.U32 R12, RZ, RZ, UR24 ;  /* 0x00000018ff0c7e24 */ /* 0x000fe2000f8e00ff */
[----:B------:R-:W-:-:S02]  /*13e0*/  MOV R13, UR25 ;  /* 0x00000019000d7c02 */ /* 0x000fc40008000f00 */
[----:B------:R-:W2:Y:S01]  /*13f0*/  @!P4 LDG.E.64 R8, desc[UR14][R8.64] ;  /* 0x0000000e0808c981 */ /* 0x000ea2000c1e1b00 */
[----:B------:R-:W-:Y:S01]  /*1400*/  @!UP0 UIMAD.WIDE.U32 UR24, UR10, 0x8, UR16 ;  /* 0x000000080a1888a5 */ /* 0x000fe2000f8e0010 */
[----:B------:R-:W-:Y:S02]  /*1410*/  VOTEU.ALL UP0, P6 ;  /* 0x0000000000ff7886 */ /* 0x000fe40003000000 */
[----:B------:R-:W3:Y:S01]  /*1420*/  @!P3 LDG.E.64 R12, desc[UR14][R12.64] ;  /* 0x0000000e0c0cb981 */ /* 0x000ee2000c1e1b00 */
[----:B----4-:R-:W-:Y:S01]  /*1430*/  @!P5 FADD.FTZ R18, R18, R10 ;  /* 0x0000000a1212d221 */ /* 0x010fe20000010000 */
[----:B------:R-:W-:Y:S01]  /*1440*/  @!P5 FADD.FTZ R19, R19, R11 ;  /* 0x0000000b1313d221 */ /* 0x000fe20000010000 */
[----:B------:R-:W-:Y:S02]  /*1450*/  MOV R10, UR24 ;  /* 0x00000018000a7c02 */ /* 0x000fe40008000f00 */
        /* <DEDUP_REMOVED lines=27> */
.L_x_1509:
        /* <DEDUP_REMOVED lines=35> */
[----:B------:R-:W-:-:S03]  /*1840*/  MOV R11, UR9 ;  /* 0x00000009000b7c02 */ /* 0x000fc60008000f00 */
[----:B------:R-:W-:Y:S01]  /*1850*/  @!UP2 UIMAD.WIDE.U32 UR8, UR12, 0x8, UR16 ;  /* 0x000000080c08a8a5 */ /* 0x000fe2000f8e0010 */
[----:B------:R-:W-:Y:S01]  /*1860*/  IMAD.U32 R12, RZ, RZ, UR10 ;  /* 0x0000000aff0c7e24 */ /* 0x000fe2000f8e00ff */
[----:B--2---:R-:W-:Y:S01]  /*1870*/  MOV R13, UR11 ;  /* 0x0000000b000d7c02 */ /* 0x004fe20008000f00 */
[----:B------:R-:W2:Y:S03]  /*1880*/  @!P2 LDG.E.64 R10, desc[UR14][R10.64] ;  /* 0x0000000e0a0aa981 */ /* 0x000ea6000c1e1b00 */
[----:B-1----:R-:W-:Y:S02]  /*1890*/  MOV R14, UR8 ;  /* 0x00000008000e7c02 */ /* 0x002fe40008000f00 */
[----:B------:R-:W-:Y:S01]  /*18a0*/  MOV R15, UR9 ;  /* 0x00000009000f7c02 */ /* 0x000fe20008000f00 */
[----:B------:R-:W3:Y:S05]  /*18b0*/  @!P3 LDG.E.64 R12, desc[UR14][R12.64] ;  /* 0x0000000e0c0cb981 */ /* 0x000eea000c1e1b00 */
        /* <DEDUP_REMOVED lines=12> */
.L_x_1511:
        /* <DEDUP_REMOVED lines=30> */
.L_x_1512:
        /* <DEDUP_REMOVED lines=14> */
.L_x_1513:
[----:B------:R-:W-:Y:S05]  /*1c40*/  BSYNC.RECONVERGENT B0 ;  /* 0x0000000000007941 */ /* 0x000fea0003800200 */
.L_x_1506:
        /* <DEDUP_REMOVED lines=30> */
[----:B------:R-:W-:Y:S01]  /*1e30*/  IMAD.MOV.U32 R12, RZ, RZ, 0x3f800000 ;  /* 0x3f800000ff0c7424 */ /* 0x000fe200078e00ff */
[----:B-1----:R-:W-:Y:S01]  /*1e40*/  UISETP.NE.AND UP0, UPT, UR5, URZ, UPT ;  /* 0x000000ff0500728c */ /* 0x002fe2000bf05270 */
[----:B------:R-:W-:Y:S01]  /*1e50*/  BSSY.RECONVERGENT B0, `(.L_x_1514) ;  /* 0x0000076000007945 */ /* 0x000fe20003800200 */
[----:B0-----:R-:W-:-:S04]  /*1e60*/  @P1 FADD.FTZ R10, R10, R11 ;  /* 0x0000000b0a0a1221 */ /* 0x001fc80000010000 */
[----:B------:R0:W1:Y:S01]  /*1e70*/  @P1 MUFU.RSQ R12, R10 ;  /* 0x0000000a000c1308 */ /* 0x0000620000001400 */
[----:B--2---:R-:W-:Y:S02]  /*1e80*/  HADD2.F32 R14, -RZ, R8.H0_H0 ;  /* 0x20000008ff0e7230 */ /* 0x004fe40000004100 */
[----:B---3--:R-:W-:Y:S02]  /*1e90*/  HADD2.F32 R19, -RZ, R9.H0_H0 ;  /* 0x20000009ff137230 */ /* 0x008fe40000004100 */
[----:B----4-:R-:W-:Y:S02]  /*1ea0*/  HADD2.F32 R18, -RZ, R28.H0_H0 ;  /* 0x2000001cff127230 */ /* 0x010fe40000004100 */
[----:B-----5:R-:W-:Y:S01]  /*1eb0*/  HADD2.F32 R15, -RZ, R15.H0_H0 ;  /* 0x2000000fff0f7230 */ /* 0x020fe20000004100 */
        /* <DEDUP_REMOVED lines=10> */
[--C-:B------:R-:W-:Y:S01]  /*1f60*/  FADD.FTZ R11, R3, -R4.reuse ;  /* 0x80000004030b7221 */ /* 0x100fe20000010000 */
[----:B------:R-:W-:Y:S01]  /*1f70*/  MOV R9, R27 ;  /* 0x0000001b00097202 */ /* 0x000fe20000000f00 */
[----:B------:R-:W1:Y:S01]  /*1f80*/  LDCU.64 UR8, c[0x0][0x380] ;  /* 0x00007000ff0877ac */ /* 0x000e620008000a00 */
[----:B------:R-:W-:Y:S01]  /*1f90*/  FADD.FTZ R29, R0, -R4 ;  /* 0x80000004001d7221 */ /* 0x000fe20000010000 */
[----:B------:R-:W-:-:S03]  /*1fa0*/  FMUL.FTZ R0, R11, R12 ;  /* 0x0000000c0b007220 */ /* 0x000fc60000410000 */
[----:B------:R-:W-:Y:S01]  /*1fb0*/  FMUL.FTZ R29, R29, R12 ;  /* 0x0000000c1d1d7220 */ /* 0x000fe20000410000 */
[----:B------:R-:W-:-:S03]  /*1fc0*/  FFMA.FTZ R0, R14, R0, R19 ;  /* 0x000000000e007223 */ /* 0x000fc60000010013 */
        /* <DEDUP_REMOVED lines=9> */
.L_x_1517:
[----:B------:R-:W-:Y:S05]  /*2060*/  BSYNC.RECONVERGENT B1 ;  /* 0x0000000000017941 */ /* 0x000fea0003800200 */
.L_x_1516:
        /* <DEDUP_REMOVED lines=19> */
.L_x_1515:
        /* <DEDUP_REMOVED lines=9> */
[----:B------:R-:W-:Y:S02]  /*2230*/  MOV R11, R27 ;  /* 0x0000001b000b7202 */ /* 0x000fe40000000f00 */
        /* <DEDUP_REMOVED lines=11> */
[----:B------:R-:W-:-:S03]  /*22f0*/  IMAD.MOV.U32 R10, RZ, RZ, R24 ;  /* 0x000000ffff0a7224 */ /* 0x000fc600078e0018 */
[----:B------:R-:W2:Y:S01]  /*2300*/  MUFU.RCP R0, R28 ;  /* 0x0000001c00007308 */ /* 0x000ea20000001000 */
        /* <DEDUP_REMOVED lines=12> */
.L_x_1520:
[----:B------:R-:W-:Y:S05]  /*23d0*/  BSYNC.RECONVERGENT B1 ;  /* 0x0000000000017941 */ /* 0x000fea0003800200 */
.L_x_1519:
        /* <DEDUP_REMOVED lines=29> */
.L_x_1518:
[----:B------:R-:W-:Y:S05]  /*25b0*/  BSYNC.RECONVERGENT B0 ;  /* 0x0000000000007941 */ /* 0x000fea0003800200 */
.L_x_1514:
        /* <DEDUP_REMOVED lines=8> */
.L_x_1522:
        /* <DEDUP_REMOVED lines=12> */
.L_x_2103:


//--------------------- .text._Z35group_norm_nhwc_fwd_one_pass_kernelI11Bf16IOFp16WLi512ELi10ELi640EEv26Group_norm_nhwc_fwd_params --------------------------
	.section	.text._Z35group_norm_nhwc_fwd_one_pass_kernelI11Bf16IOFp16WLi512ELi10ELi640EEv26Group_norm_nhwc_fwd_params,"ax",@progbits
	.align	128
        .global         _Z35group_norm_nhwc_fwd_one_pass_kernelI11Bf16IOFp16WLi512ELi10ELi640EEv26Group_norm_nhwc_fwd_params
        .type           _Z35group_norm_nhwc_fwd_one_pass_kernelI11Bf16IOFp16WLi512ELi10ELi640EEv26Group_norm_nhwc_fwd_params,@function
        .size           _Z35group_norm_nhwc_fwd_one_pass_kernelI11Bf16IOFp16WLi512ELi10ELi640EEv26Group_norm_nhwc_fwd_params,(.L_x_2104 - _Z35group_norm_nhwc_fwd_one_pass_kernelI11Bf16IOFp16WLi512ELi10ELi640EEv26Group_norm_nhwc_fwd_params)
        .other          _Z35group_norm_nhwc_fwd_one_pass_kernelI11Bf16IOFp16WLi512ELi10ELi640EEv26Group_norm_nhwc_fwd_params,@"STO_CUDA_ENTRY STV_DEFAULT"
_Z35group_norm_nhwc_fwd_one_pass_kernelI11Bf16IOFp16WLi512ELi10ELi640EEv26Group_norm_nhwc_fwd_params:
.text._Z35group_norm_nhwc_fwd_one_pass_kernelI11Bf16IOFp16WLi512ELi10ELi640EEv26Group_norm_nhwc_fwd_params:
        /* <DEDUP_REMOVED lines=40> */
.L_x_1550:
[----:B-1----:R-:W1:Y:S01]  /*0280*/  LDCU UR5, c[0x0][0x3f8] ;  /* 0x00007f00ff0577ac */ /* 0x002e620008000800 */
[----:B------:R-:W-:Y:S02]  /*0290*/  IABS R8, UR9 ;  /* 0x0000000900087c13 */ /* 0x000fe40008000000 */
[----:B0-----:R-:W-:Y:S01]  /*02a0*/  IADD3 R19, PT, PT, R2, 0x80, RZ ;  /* 0x0000008002137810 */ /* 0x001fe20007ffe0ff */
[----:B--2---:R-:W2:Y:S01]  /*02b0*/  LDCU.64 UR14, c[0x0][0x3e8] ;  /* 0x00007d00ff0e77ac */ /* 0x004ea20008000a00 */
[----:B------:R-:W-:Y:S02]  /*02c0*/  R2UR UR12, R8 ;  /* 0x00000000080c72ca */ /* 0x000fe400000e0000 */
[----:B------:R-:W-:Y:S02]  /*02d0*/  SHF.R.S32.HI R9, RZ, 0x1f, R2 ;  /* 0x0000001fff097819 */ /* 0x000fe40000011402 */
[----:B-1----:R-:W-:-:S04]  /*02e0*/  MOV R3, UR5 ;  /* 0x0000000500037c02 */ /* 0x002fc80008000f00 */
[----:B------:R-:W-:Y:S02]  /*02f0*/  IABS R6, R3 ;  /* 0x0000000300067213 */ /* 0x000fe40000000000 */
[----:B--2---:R-:W-:Y:S02]  /*0300*/  ISETP.GE.U32.AND P2, PT, R19, UR14, PT ;  /* 0x0000000e13007c0c */ /* 0x004fe4000bf46070 */
[----:B------:R-:W1:Y:S01]  /*0310*/  I2F.RP R3, R6 ;  /* 0x0000000600037306 */ /* 0x000e620000209400 */
[----:B------:R-:W-:-:S07]  /*0320*/  ISETP.GE.U32.AND P4, PT, R25, UR14, PT ;  /* 0x0000000e19007c0c */ /* 0x000fce000bf86070 */
[----:B-1----:R-:W1:Y:S02]  /*0330*/  MUFU.RCP R3, R3 ;  /* 0x0000000300037308 */ /* 0x002e640000001000 */
[----:B-1----:R-:W-:-:S06]  /*0340*/  VIADD R4, R3, 0xffffffe ;  /* 0x0ffffffe03047836 */ /* 0x002fcc0000000000 */
        /* <DEDUP_REMOVED lines=24> */
[----:B------:R-:W-:-:S04]  /*04d0*/  @!P1 IADD3 R3, PT, PT, R3, -R6, RZ ;  /* 0x8000000603039210 */ /* 0x000fc80007ffe0ff */
[----:B------:R-:W-:Y:S01]  /*04e0*/  ISETP.GE.U32.AND P1, PT, R3, R6, PT ;  /* 0x000000060300720c */ /* 0x000fe20003f26070 */
[----:B------:R-:W-:Y:S02]  /*04f0*/  VIADD R3, R2, 0x100 ;  /* 0x0000010002037836 */ /* 0x000fe40000000000 */
[----:B-1----:R-:W-:-:S03]  /*0500*/  @!P2 IMAD R6, R7, R22, RZ ;  /* 0x000000160706a224 */ /* 0x002fc600078e02ff */
[----:B------:R-:W-:Y:S01]  /*0510*/  SHF.R.S32.HI R8, RZ, 0x1f, R3 ;  /* 0x0000001fff087819 */ /* 0x000fe20000011403 */
[----:B------:R-:W-:-:S06]  /*0520*/  @!P2 IMAD R23, R19, R23, R6 ;  /* 0x000000171317a224 */ /* 0x000fcc00078e0206 */
        /* <DEDUP_REMOVED lines=21> */
[----:B------:R-:W-:Y:S02]  /*0680*/  IADD3 R7, PT, PT, R5, UR5, RZ ;  /* 0x0000000505077c10 */ /* 0x000fe4000fffe0ff */
[-C--:B------:R-:W-:Y:S02]  /*0690*/  @!P2 MOV R6, R4.reuse ;  /* 0x000000040006a202 */ /* 0x080fe40000000f00 */
[----:B------:R-:W-:Y:S02]  /*06a0*/  @!P1 MOV R20, R4 ;  /* 0x0000000400149202 */ /* 0x000fe40000000f00 */
[----:B------:R-:W-:Y:S01]  /*06b0*/  @!P1 MOV R21, R7 ;  /* 0x0000000700159202 */ /* 0x000fe20000000f00 */
[----:B------:R-:W-:-:S04]  /*06c0*/  @!P2 IMAD.WIDE.U32 R18, R19, R22, R6 ;  /* 0x000000161312a225 */ /* 0x000fc800078e0006 */
[----:B------:R-:W4:Y:S01]  /*06d0*/  @!P3 LDC.64 R12, c[0x0][0x3e0] ;  /* 0x0000f800ff0cbb82 */ /* 0x000f220000000a00 */
[-C--:B-1----:R-:W-:Y:S01]  /*06e0*/  @!P1 IMAD R22, R9, R14.reuse, RZ ;  /* 0x0000000e09169224 */ /* 0x082fe200078e02ff */
[----:B------:R-:W-:Y:S02]  /*06f0*/  SHF.R.S32.HI R9, RZ, 0x1f, R25 ;  /* 0x0000001fff097819 */ /* 0x000fe40000011419 */
[----:B------:R-:W-:Y:S01]  /*0700*/  @!P2 IADD3 R23, PT, PT, R19, R23, RZ ;  /* 0x000000171317a210 */ /* 0x000fe20007ffe0ff */
[C---:B------:R-:W-:Y:S01]  /*0710*/  @!P1 IMAD R22, R2.reuse, R15, R22 ;  /* 0x0000000f02169224 */ /* 0x040fe200078e0216 */
[----:B------:R-:W-:Y:S01]  /*0720*/  ISETP.GE.AND.EX P4, PT, R9, UR15, PT, P4 ;  /* 0x0000000f09007c0c */ /* 0x000fe2000bf86340 */
[----:B------:R-:W-:Y:S01]  /*0730*/  @!P1 IMAD.WIDE.U32 R14, R2, R14, R20 ;  /* 0x0000000e020e9225 */ /* 0x000fe200078e0014 */
[----:B---3--:R-:W-:-:S03]  /*0740*/  @!P2 LEA R16, P5, R18, R16, 0x1 ;  /* 0x000000101210a211 */ /* 0x008fc600078a08ff */
[----:B------:R-:W-:Y:S01]  /*0750*/  @!P1 IMAD.IADD R22, R15, 0x1, R22 ;  /* 0x000000010f169824 */ /* 0x000fe200078e0216 */
[----:B------:R-:W-:Y:S02]  /*0760*/  @!P2 LEA.HI.X R17, R18, R17, R23, 0x1, P5 ;  /* 0x000000111211a211 */ /* 0x000fe400028f0c17 */
[----:B------:R-:W1:Y:S01]  /*0770*/  @!P3 LDC.64 R18, c[0x0][0x390] ;  /* 0x0000e400ff12bb82 */ /* 0x000e620000000a00 */
[C---:B--2---:R-:W-:Y:S02]  /*0780*/  @!P1 LEA R10, P5, R14.reuse, R10, 0x1 ;  /* 0x0000000a0e0a9211 */ /* 0x044fe400078a08ff */
[----:B------:R-:W-:Y:S02]  /*0790*/  @!P3 MOV R15, R7 ;  /* 0x00000007000fb202 */ /* 0x000fe40000000f00 */
[----:B------:R-:W-:Y:S02]  /*07a0*/  @!P1 LEA.HI.X R11, R14, R11, R22, 0x1, P5 ;  /* 0x0000000b0e0b9211 */ /* 0x000fe400028f0c16 */
[----:B------:R-:W-:-:S02]  /*07b0*/  CS2R R22, SRZ ;  /* 0x0000000000167805 */ /* 0x000fc4000001ff00 */
[----:B------:R-:W-:Y:S01]  /*07c0*/  @!P3 MOV R14, R4 ;  /* 0x00000004000eb202 */ /* 0x000fe20000000f00 */
[----:B------:R-:W2:Y:S01]  /*07d0*/  @!P4 LDC.64 R20, c[0x0][0x3e0] ;  /* 0x0000f800ff14cb82 */ /* 0x000ea20000000a00 */
[----:B----4-:R-:W-:-:S03]  /*07e0*/  @!P3 IMAD R8, R8, R12, RZ ;  /* 0x0000000c0808b224 */ /* 0x010fc600078e02ff */
[C---:B------:R-:W-:Y:S01]  /*07f0*/  @!P3 IMAD.WIDE.U32 R14, R3.reuse, R12, R14 ;  /* 0x0000000c030eb225 */ /* 0x040fe200078e000e */
[----:B------:R-:W3:Y:S03]  /*0800*/  @!P2 LDG.E R22, desc[UR16][R16.64] ;  /* 0x000000101016a981 */ /* 0x000ee6000c1e1900 */
[----:B------:R-:W-:Y:S02]  /*0810*/  @!P3 IMAD R8, R3, R13, R8 ;  /* 0x0000000d0308b224 */ /* 0x000fe400078e0208 */
[----:B------:R-:W4:Y:S01]  /*0820*/  @!P4 LDC.64 R12, c[0x0][0x390] ;  /* 0x0000e400ff0ccb82 */ /* 0x000f220000000a00 */
[----:B------:R-:W-:Y:S02]  /*0830*/  HFMA2 R3, -RZ, RZ, 0, 0 ;  /* 0x00000000ff037431 */ /* 0x000fe400000001ff */
[----:B------:R-:W-:Y:S02]  /*0840*/  @!P3 IADD3 R8, PT, PT, R15, R8, RZ ;  /* 0x000000080f08b210 */ /* 0x000fe40007ffe0ff */
[----:B-1----:R-:W-:-:S02]  /*0850*/  @!P3 LEA R18, P2, R14, R18, 0x1 ;  /* 0x000000120e12b211 */ /* 0x002fc400078408ff */
[----:B------:R-:W5:Y:S02]  /*0860*/  @!P1 LDG.E R3, desc[UR16][R10.64] ;  /* 0x000000100a039981 */ /* 0x000f64000c1e1900 */
[----:B------:R-:W-:Y:S02]  /*0870*/  @!P3 LEA.HI.X R19, R14, R19, R8, 0x1, P2 ;  /* 0x000000130e13b211 */ /* 0x000fe400010f0c08 */
[----:B------:R-:W-:Y:S01]  /*0880*/  @!P4 MOV R8, R4 ;  /* 0x000000040008c202 */ /* 0x000fe20000000f00 */
[-C--:B--2---:R-:W-:Y:S02]  /*0890*/  @!P4 IMAD R24, R9, R20.reuse, RZ ;  /* 0x000000140918c224 */ /* 0x084fe400078e02ff */
[----:B------:R-:W-:Y:S02]  /*08a0*/  @!P4 IMAD.MOV.U32 R9, RZ, RZ, R7 ;  /* 0x000000ffff09c224 */ /* 0x000fe400078e0007 */
[C---:B------:R-:W-:Y:S02]  /*08b0*/  @!P4 IMAD R21, R25.reuse, R21, R24 ;  /* 0x000000151915c224 */ /* 0x040fe400078e0218 */
[----:B------:R-:W-:Y:S01]  /*08c0*/  @!P4 IMAD.WIDE.U32 R8, R25, R20, R8 ;  /* 0x000000141908c225 */ /* 0x000fe200078e0008 */
[----:B------:R-:W-:-:S04]  /*08d0*/  MOV R24, RZ ;  /* 0x000000ff00187202 */ /* 0x000fc80000000f00 */
[----:B------:R-:W-:Y:S02]  /*08e0*/  @!P4 IADD3 R9, PT, PT, R9, R21, RZ ;  /* 0x000000150909c210 */ /* 0x000fe40007ffe0ff */
[C---:B----4-:R-:W-:Y:S01]  /*08f0*/  @!P4 LEA R12, P2, R8.reuse, R12, 0x1 ;  /* 0x0000000c080cc211 */ /* 0x050fe200078408ff */
[----:B------:R1:W2:Y:S03]  /*0900*/  @!P3 LDG.E R24, desc[UR16][R18.64] ;  /* 0x000000101218b981 */ /* 0x0002a6000c1e1900 */
[----:B------:R-:W-:-:S05]  /*0910*/  @!P4 LEA.HI.X R13, R8, R13, R9, 0x1, P2 ;  /* 0x0000000d080dc211 */ /* 0x000fca00010f0c09 */
[----:B------:R-:W4:Y:S01]  /*0920*/  @!P4 LDG.E R23, desc[UR16][R12.64] ;  /* 0x000000100c17c981 */ /* 0x000f22000c1e1900 */
[C---:B------:R-:W-:Y:S02]  /*0930*/  ISETP.GT.AND P2, PT, R27.reuse, 0x1e, PT ;  /* 0x0000001e1b00780c */ /* 0x040fe40003f44270 */
[----:B------:R-:W-:Y:S01]  /*0940*/  ISETP.GT.AND P3, PT, R27, 0xf, PT ;  /* 0x0000000f1b00780c */ /* 0x000fe20003f64270 */
[----:B------:R-:W-:Y:S01]  /*0950*/  BSSY.RECONVERGENT B0, `(.L_x_1523) ;  /* 0x000003d000007945 */ /* 0x000fe20003800200 */
[C---:B---3--:R-:W-:Y:S02]  /*0960*/  PRMT R21, R22.reuse, 0x7632, R21 ;  /* 0x0000763216157816 */ /* 0x048fe40000000015 */
[----:B------:R-:W-:Y:S02]  /*0970*/  SHF.L.U32 R22, R22, 0x10, RZ ;  /* 0x0000001016167819 */ /* 0x000fe400000006ff */
[----:B------:R-:W-:Y:S02]  /*0980*/  SHF.L.U32 R21, R21, 0x10, RZ ;  /* 0x0000001015157819 */ /* 0x000fe400000006ff */
[----:B-----5:R-:W-:-:S02]  /*0990*/  PRMT R17, R3, 0x7632, R17 ;  /* 0x0000763203117816 */ /* 0x020fc40000000011 */
[----:B-1----:R-:W-:Y:S02]  /*09a0*/  SHF.L.U32 R18, R3, 0x10, RZ ;  /* 0x0000001003127819 */ /* 0x002fe400000006ff */
[----:B------:R-:W-:Y:S01]  /*09b0*/  SHF.L.U32 R17, R17, 0x10, RZ ;  /* 0x0000001011117819 */ /* 0x000fe200000006ff */
[----:B------:R-:W-:-:S04]  /*09c0*/  FADD.FTZ R8, R22, R21 ;  /* 0x0000001516087221 */ /* 0x000fc80000010000 */
[----:B------:R-:W-:Y:S01]  /*09d0*/  FADD.FTZ R3, R18, R17 ;  /* 0x0000001112037221 */ /* 0x000fe20000010000 */
[----:B------:R-:W-:-:S03]  /*09e0*/  FMUL.FTZ R9, R17, R17 ;  /* 0x0000001111097220 */ /* 0x000fc60000410000 */
[----:B------:R-:W-:Y:S01]  /*09f0*/  FADD.FTZ R3, RZ, R3 ;  /* 0x00000003ff037221 */ /* 0x000fe20000010000 */
[----:B------:R-:W-:Y:S01]  /*0a00*/  FMUL.FTZ R11, R21, R21 ;  /* 0x00000015150b7220 */ /* 0x000fe20000410000 */
[----:B------:R-:W-:Y:S02]  /*0a10*/  FFMA.FTZ R9, R18, R18, R9 ;  /* 0x0000001212097223 */ /* 0x000fe40000010009 */
[----:B------:R-:W-:Y:S01]  /*0a20*/  FADD.FTZ R8, R3, R8 ;  /* 0x0000000803087221 */ /* 0x000fe20000010000 */
[----:B--2---:R-:W-:-:S04]  /*0a30*/  PRMT R16, R24, 0x7632, R16 ;  /* 0x0000763218107816 */ /* 0x004fc80000000010 */
        /* <DEDUP_REMOVED lines=46> */
.L_x_1524:
[----:B------:R-:W-:Y:S05]  /*0d20*/  BSYNC.RECONVERGENT B0 ;  /* 0x0000000000007941 */ /* 0x000fea0003800200 */
.L_x_1523:
        /* <DEDUP_REMOVED lines=56> */
.L_x_1526:
[----:B------:R-:W-:Y:S05]  /*10b0*/  BSYNC.RECONVERGENT B0 ;  /* 0x0000000000007941 */ /* 0x000fea0003800200 */
.L_x_1525:
        /* <DEDUP_REMOVED lines=20> */
[----:B------:R-:W-:Y:S02]  /*1200*/  MOV R10, UR12 ;  /* 0x0000000c000a7c02 */ /* 0x000fe40008000f00 */
[----:B0-----:R-:W-:Y:S01]  /*1210*/  LEA R8, P4, R11, R8, 0x2 ;  /* 0x000000080b087211 */ /* 0x001fe200078810ff */
[----:B------:R-:W-:-:S03]  /*1220*/  IMAD.U32 R11, RZ, RZ, UR13 ;  /* 0x0000000dff0b7e24 */ /* 0x000fc6000f8e00ff */
        /* <DEDUP_REMOVED lines=10> */
.L_x_1529:
[----:B------:R-:W2:Y:S04]  /*12d0*/  LDG.E.STRONG.GPU R10, desc[UR16][R8.64] ;  /* 0x00000010080a7981 */ /* 0x000ea8000c1ef900 */
[----:B--2---:R-:W-:Y:S01]  /*12e0*/  CCTL.IVALL ;  /* 0x00000000ff00798f */ /* 0x004fe20002000000 */
[----:B------:R-:W-:Y:S05]  /*12f0*/  YIELD ;  /* 0x0000000000007946 */ /* 0x000fea0003800000 */
[----:B------:R-:W-:-:S13]  /*1300*/  ISETP.NE.AND P4, PT, R10, R15, PT ;  /* 0x0000000f0a00720c */ /* 0x000fda0003f85270 */
[----:B------:R-:W-:Y:S05]  /*1310*/  @P4 BRA `(.L_x_1529) ;  /* 0xfffffffc00ec4947 */ /* 0x000fea000383ffff */
.L_x_1528:
        /* <DEDUP_REMOVED lines=15> */
.L_x_1531:
        /* <DEDUP_REMOVED lines=11> */
[----:B------:R-:W-:Y:S02]  /*14c0*/  MOV R10, UR26 ;  /* 0x0000001a000a7c02 */ /* 0x000fe40008000f00 */
[----:B------:R-:W-:-:S06]  /*14d0*/  MOV R11, UR27 ;  /* 0x0000001b000b7c02 */ /* 0x000fcc0008000f00 */
[----:B------:R-:W5:Y:S01]  /*14e0*/  @!P4 LDG.E.64 R10, desc[UR16][R10.64] ;  /* 0x000000100a0ac981 */ /* 0x000f62000c1e1b00 */
[----:B------:R-:W-:-:S06]  /*14f0*/  UIADD3 UR26, UPT, UPT, UR5, 0x2, URZ ;  /* 0x00000002051a7890 */ /* 0x000fcc000fffe0ff */
[----:B--2---:R-:W-:Y:S01]  /*1500*/  IMAD.U32 R14, RZ, RZ, UR26 ;  /* 0x0000001aff0e7e24 */ /* 0x004fe2000f8e00ff */
[----:B------:R-:W-:-:S04]  /*1510*/  UIADD3 UR26, UPT, UPT, UR5, 0x3, URZ ;  /* 0x00000003051a7890 */ /* 0x000fc8000fffe0ff */
[----:B------:R-:W-:Y:S02]  /*1520*/  ISETP.EQ.OR P5, PT, R14, UR20, P3 ;  /* 0x000000140e007c0c */ /* 0x000fe40009fa2670 */
[----:B------:R-:W-:-:S04]  /*1530*/  MOV R14, UR26 ;  /* 0x0000001a000e7c02 */ /* 0x000fc80008000f00 */
[----:B------:R-:W-:-:S07]  /*1540*/  ISETP.EQ.OR P6, PT, R14, UR20, P3 ;  /* 0x000000140e007c0c */ /* 0x000fce0009fc2670 */
[----:B------:R-:W-:-:S05]  /*1550*/  VOTEU.ALL UP1, P5 ;  /* 0x0000000000ff7886 */ /* 0x000fca0002820000 */
[----:B------:R-:W-:Y:S01]  /*1560*/  @!UP1 UIMAD.WIDE.U32 UR26, UR14, 0x8, UR18 ;  /* 0x000000080e1a98a5 */ /* 0x000fe2000f8e0012 */
[----:B------:R-:W-:-:S05]  /*1570*/  VOTEU.ALL UP1, P6 ;  /* 0x0000000000ff7886 */ /* 0x000fca0003020000 */
[----:B------:R-:W-:Y:S02]  /*1580*/  MOV R14, UR26 ;  /* 0x0000001a000e7c02 */ /* 0x000fe40008000f00 */
[----:B---3--:R-:W-:Y:S01]  /*1590*/  MOV R15, UR27 ;  /* 0x0000001b000f7c02 */ /* 0x008fe20008000f00 */
[----:B------:R-:W-:-:S05]  /*15a0*/  @!UP1 UIMAD.WIDE.U32 UR26, UR23, 0x8, UR18 ;  /* 0x00000008171a98a5 */ /* 0x000fca000f8e0012 */
[----:B------:R-:W2:Y:S01]  /*15b0*/  @!P5 LDG.E.64 R14, desc[UR16][R14.64] ;  /* 0x000000100e0ed981 */ /* 0x000ea2000c1e1b00 */
[----:B-1--4-:R-:W-:Y:S01]  /*15c0*/  @!P2 FADD.FTZ R12, R12, R8 ;  /* 0x000000080c0ca221 */ /* 0x012fe20000010000 */
[----:B------:R-:W-:Y:S01]  /*15d0*/  @!P2 FADD.FTZ R13, R13, R9 ;  /* 0x000000090d0da221 */ /* 0x000fe20000010000 */
[----:B------:R-:W-:Y:S01]  /*15e0*/  MOV R8, UR26 ;  /* 0x0000001a00087c02 */ /* 0x000fe20008000f00 */
[----:B------:R-:W-:Y:S01]  /*15f0*/  UIADD3 UR26, UPT, UPT, UR5, 0x4, URZ ;  /* 0x00000004051a7890 */ /* 0x000fe2000fffe0ff */
[----:B------:R-:W-:Y:S01]  /*1600*/  MOV R9, UR27 ;  /* 0x0000001b00097c02 */ /* 0x000fe20008000f00 */
[----:B-----5:R-:W-:-:S05]  /*1610*/  @!P4 FADD.FTZ R12, R12, R10 ;  /* 0x0000000a0c0cc221 */ /* 0x020fca0000010000 */
[----:B------:R-:W3:Y:S01]  /*1620*/  @!P6 LDG.E.64 R8, desc[UR16][R8.64] ;  /* 0x000000100808e981 */ /* 0x000ee2000c1e1b00 */
[----:B------:R-:W-:Y:S01]  /*1630*/  MOV R10, UR26 ;  /* 0x0000001a000a7c02 */ /* 0x000fe20008000f00 */
[----:B------:R-:W-:-:S03]  /*1640*/  @!P4 FADD.FTZ R13, R13, R11 ;  /* 0x0000000b0d0dc221 */ /* 0x000fc60000010000 */
[----:B------:R-:W-:Y:S01]  /*1650*/  ISETP.EQ.OR P4, PT, R10, UR20, P3 ;  /* 0x000000140a007c0c */ /* 0x000fe20009f82670 */
[----:B------:R-:W-:-:S06]  /*1660*/  UIADD3 UR26, UPT, UPT, UR5, 0x5, URZ ;  /* 0x00000005051a7890 */ /* 0x000fcc000fffe0ff */
[----:B------:R-:W-:-:S06]  /*1670*/  IMAD.U32 R10, RZ, RZ, UR26 ;  /* 0x0000001aff0a7e24 */ /* 0x000fcc000f8e00ff */
        /* <DEDUP_REMOVED lines=9> */
[----:B------:R-:W-:Y:S01]  /*1710*/  MOV R14, UR26 ;  /* 0x0000001a000e7c02 */ /* 0x000fe20008000f00 */
        /* <DEDUP_REMOVED lines=14> */
[----:B------:R-:W-:Y:S01]  /*1800*/  IMAD.U32 R8, RZ, RZ, UR26 ;  /* 0x0000001aff087e24 */ /* 0x000fe2000f8e00ff */
[----:B------:R-:W-:Y:S01]  /*1810*/  MOV R9, UR27 ;  /* 0x0000001b00097c02 */ /* 0x000fe20008000f00 */
[----:B------:R-:W-:-:S05]  /*1820*/  @!UP1 UIMAD.WIDE.U32 UR26, UR12, 0x8, UR18 ;  /* 0x000000080c1a98a5 */ /* 0x000fca000f8e0012 */
[----:B------:R-:W3:Y:S01]  /*1830*/  @!P6 LDG.E.64 R8, desc[UR16][R8.64] ;  /* 0x000000100808e981 */ /* 0x000ee2000c1e1b00 */
[----:B----4-:R-:W-:Y:S01]  /*1840*/  @!P4 FADD.FTZ R12, R12, R10 ;  /* 0x0000000a0c0cc221 */ /* 0x010fe20000010000 */
[----:B------:R-:W-:Y:S01]  /*1850*/  @!P4 FADD.FTZ R13, R13, R11 ;  /* 0x0000000b0d0dc221 */ /* 0x000fe20000010000 */
[----:B------:R-:W-:Y:S02]  /*1860*/  MOV R10, UR26 ;  /* 0x0000001a000a7c02 */ /* 0x000fe40008000f00 */
[----:B------:R-:W-:-:S06]  /*1870*/  MOV R11, UR27 ;  /* 0x0000001b000b7c02 */ /* 0x000fcc0008000f00 */
        /* <DEDUP_REMOVED lines=20> */
.L_x_1530:
        /* <DEDUP_REMOVED lines=11> */
[----:B------:R-:W-:Y:S01]  /*1a70*/  MOV R10, UR12 ;  /* 0x0000000c000a7c02 */ /* 0x000fe20008000f00 */
[----:B------:R-:W-:-:S06]  /*1a80*/  IMAD.U32 R11, RZ, RZ, UR13 ;  /* 0x0000000dff0b7e24 */ /* 0x000fcc000f8e00ff */
[----:B------:R-:W1:Y:S01]  /*1a90*/  @!P2 LDG.E.64 R10, desc[UR16][R10.64] ;  /* 0x000000100a0aa981 */ /* 0x000e62000c1e1b00 */
[----:B------:R-:W-:Y:S02]  /*1aa0*/  UIADD3 UR12, UPT, UPT, UR5, 0x1, URZ ;  /* 0x00000001050c7890 */ /* 0x000fe4000fffe0ff */
[----:B------:R-:W-:Y:S02]  /*1ab0*/  UIADD3 UR11, UPT, UPT, UR5, 0x2, URZ ;  /* 0x00000002050b7890 */ /* 0x000fe4000fffe0ff */
[----:B------:R-:W-:Y:S02]  /*1ac0*/  UIADD3 UR14, UPT, UPT, UR5, 0x3, URZ ;  /* 0x00000003050e7890 */ /* 0x000fe4000fffe0ff */
[----:B------:R-:W-:-:S04]  /*1ad0*/  MOV R8, UR12 ;  /* 0x0000000c00087c02 */ /* 0x000fc80008000f00 */
        /* <DEDUP_REMOVED lines=34> */
.L_x_1532:
        /* <DEDUP_REMOVED lines=14> */
[----:B------:R-:W-:Y:S01]  /*1de0*/  IMAD.U32 R10, RZ, RZ, UR14 ;  /* 0x0000000eff0a7e24 */ /* 0x000fe2000f8e00ff */
[----:B------:R-:W-:Y:S01]  /*1df0*/  @!UP2 UIMAD.WIDE.U32 UR12, UR12, 0x8, UR18 ;  /* 0x000000080c0ca8a5 */ /* 0x000fe2000f8e0012 */
[----:B------:R-:W-:-:S05]  /*1e00*/  MOV R11, UR15 ;  /* 0x0000000f000b7c02 */ /* 0x000fca0008000f00 */
[----:B------:R-:W-:Y:S01]  /*1e10*/  MOV R8, UR12 ;  /* 0x0000000c00087c02 */ /* 0x000fe20008000f00 */
[----:B------:R-:W1:Y:S01]  /*1e20*/  @!P4 LDG.E.64 R10, desc[UR16][R10.64] ;  /* 0x000000100a0ac981 */ /* 0x000e62000c1e1b00 */
[----:B------:R-:W-:-:S06]  /*1e30*/  MOV R9, UR13 ;  /* 0x0000000d00097c02 */ /* 0x000fcc0008000f00 */
[----:B------:R-:W5:Y:S01]  /*1e40*/  @!P2 LDG.E.64 R8, desc[UR16][R8.64] ;  /* 0x000000100808a981 */ /* 0x000f62000c1e1b00 */
[----:B--2---:R-:W-:-:S04]  /*1e50*/  MOV R14, UR5 ;  /* 0x00000005000e7c02 */ /* 0x004fc80008000f00 */
[----:B------:R-:W-:-:S04]  /*1e60*/  IADD3 R14, PT, PT, R14, 0x2, RZ ;  /* 0x000000020e0e7810 */ /* 0x000fc80007ffe0ff */
[----:B------:R-:W-:Y:S01]  /*1e70*/  R2UR UR5, R14 ;  /* 0x000000000e0572ca */ /* 0x000fe200000e0000 */
[----:B-1--4-:R-:W-:Y:S01]  /*1e80*/  @!P4 FADD.FTZ R12, R12, R10 ;  /* 0x0000000a0c0cc221 */ /* 0x012fe20000010000 */
[----:B------:R-:W-:-:S03]  /*1e90*/  @!P4 FADD.FTZ R13, R13, R11 ;  /* 0x0000000b0d0dc221 */ /* 0x000fc60000010000 */
[----:B-----5:R-:W-:Y:S01]  /*1ea0*/  @!P2 FADD.FTZ R12, R12, R8 ;  /* 0x000000080c0ca221 */ /* 0x020fe20000010000 */
[----:B------:R-:W-:-:S09]  /*1eb0*/  @!P2 FADD.FTZ R13, R13, R9 ;  /* 0x000000090d0da221 */ /* 0x000fd20000010000 */
.L_x_1533:
        /* <DEDUP_REMOVED lines=10> */
[----:B------:R-:W1:Y:S02]  /*1f60*/  LDG.E.64 R8, desc[UR16][R8.64] ;  /* 0x0000001008087981 */ /* 0x000e64000c1e1b00 */
[----:B-1--4-:R-:W-:Y:S01]  /*1f70*/  FADD.FTZ R12, R12, R8 ;  /* 0x000000080c0c7221 */ /* 0x012fe20000010000 */
[----:B------:R-:W-:-:S07]  /*1f80*/  FADD.FTZ R13, R13, R9 ;  /* 0x000000090d0d7221 */ /* 0x000fce0000010000 */
.L_x_1534:
[----:B------:R-:W-:Y:S05]  /*1f90*/  BSYNC.RECONVERGENT B0 ;  /* 0x0000000000007941 */ /* 0x000fea0003800200 */
.L_x_1527:
        /* <DEDUP_REMOVED lines=27> */
[----:B------:R-:W-:-:S04]  /*2150*/  HFMA2 R9, -RZ, RZ, 1.875, 0 ;  /* 0x3f800000ff097431 */ /* 0x000fc800000001ff */
[----:B------:R-:W-:-:S13]  /*2160*/  FSETP.GTU.FTZ.AND P2, PT, R20, RZ, PT ;  /* 0x000000ff1400720b */ /* 0x000fda0003f5c000 */
[----:B------:R-:W0:Y:S02]  /*2170*/  @P2 LDC R19, c[0x0][0x3a8] ;  /* 0x0000ea00ff132b82 */ /* 0x000e240000000800 */
[----:B0-----:R-:W-:Y:S01]  /*2180*/  @P2 FADD.FTZ R19, R20, R19 ;  /* 0x0000001314132221 */ /* 0x001fe20000010000 */
[----:B------:R-:W-:-:S03]  /*2190*/  IADD3 R20, PT, PT, R2, 0x80, RZ ;  /* 0x0000008002147810 */ /* 0x000fc60007ffe0ff */
[----:B------:R0:W1:Y:S01]  /*21a0*/  @P2 MUFU.RSQ R9, R19 ;  /* 0x0000001300092308 */ /* 0x0000620000001400 */
[----:B---3--:R-:W-:Y:S02]  /*21b0*/  HADD2.F32 R10, -RZ, R13.H0_H0 ;  /* 0x2000000dff0a7230 */ /* 0x008fe40000004100 */
[----:B----4-:R-:W-:Y:S02]  /*21c0*/  HADD2.F32 R11, -RZ, R12.H0_H0 ;  /* 0x2000000cff0b7230 */ /* 0x010fe40000004100 */
[----:B--2---:R-:W-:Y:S02]  /*21d0*/  HADD2.F32 R12, -RZ, R14.H0_H0 ;  /* 0x2000000eff0c7230 */ /* 0x004fe40000004100 */
[----:B-----5:R-:W-:Y:S01]  /*21e0*/  HADD2.F32 R13, -RZ, R15.H0_H0 ;  /* 0x2000000fff0d7230 */ /* 0x020fe20000004100 */
        /* <DEDUP_REMOVED lines=15> */
[----:B------:R-:W-:Y:S01]  /*22e0*/  F2FP.BF16.F32.PACK_AB R17, R18, R15 ;  /* 0x0000000f1211723e */ /* 0x000fe200000010ff */
[----:B------:R-:W-:Y:S02]  /*22f0*/  IMAD.MOV.U32 R15, RZ, RZ, R7 ;  /* 0x000000ffff0f7224 */ /* 0x000fe400078e0007 */
        /* <DEDUP_REMOVED lines=8> */
.L_x_1538:
[----:B------:R-:W-:Y:S05]  /*2380*/  BSYNC.RECONVERGENT B1 ;  /* 0x0000000000017941 */ /* 0x000fea0003800200 */
.L_x_1537:
        /* <DEDUP_REMOVED lines=13> */
[----:B------:R-:W-:-:S05]  /*2460*/  IMAD.WIDE.U32 R14, R20, UR10, R14 ;  /* 0x0000000a140e7c25 */ /* 0x000fca000f8e000e */
[----:B------:R-:W-:Y:S02]  /*2470*/  IADD3 R15, PT, PT, R15, R18, RZ ;  /* 0x000000120f0f7210 */ /* 0x000fe40007ffe0ff */
        /* <DEDUP_REMOVED lines=9> */
.L_x_1540:
[----:B------:R-:W-:Y:S05]  /*2510*/  BSYNC.RECONVERGENT B1 ;  /* 0x0000000000017941 */ /* 0x000fea0003800200 */
.L_x_1539:
        /* <DEDUP_REMOVED lines=9> */
[----:B------:R-:W-:Y:S02]  /*25b0*/  IMAD.MOV.U32 R15, RZ, RZ, R7 ;  /* 0x000000ffff0f7224 */ /* 0x000fe400078e0007 */
        /* <DEDUP_REMOVED lines=16> */
.L_x_1542:
[----:B------:R-:W-:Y:S05]  /*26c0*/  BSYNC.RECONVERGENT B1 ;  /* 0x0000000000017941 */ /* 0x000fea0003800200 */
.L_x_1541:
        /* <DEDUP_REMOVED lines=19> */
.L_x_1536:
        /* <DEDUP_REMOVED lines=21> */
[----:B------:R-:W-:Y:S02]  /*2950*/  SHF.R.S32.HI R15, RZ, 0x1f, R2 ;  /* 0x0000001fff0f7819 */ /* 0x000fe40000011402 */
[----:B------:R-:W-:Y:S02]  /*2960*/  MOV R14, R4 ;  /* 0x00000004000e7202 */ /* 0x000fe40000000f00 */
        /* <DEDUP_REMOVED lines=9> */
.L_x_1545:
[----:B0-----:R-:W-:Y:S05]  /*2a00*/  BSYNC.RECONVERGENT B1 ;  /* 0x0000000000017941 */ /* 0x001fea0003800200 */
.L_x_1544:
        /* <DEDUP_REMOVED lines=20> */
[----:B0-----:R-:W-:Y:S02]  /*2b50*/  IMAD R18, R14, UR10, RZ ;  /* 0x0000000a0e127c24 */ /* 0x001fe4000f8e02ff */
[----:B------:R-:W-:Y:S02]  /*2b60*/  IMAD.MOV.U32 R14, RZ, RZ, R4 ;  /* 0x000000ffff0e7224 */ /* 0x000fe400078e0004 */
[----:B------:R-:W-:Y:S01]  /*2b70*/  IMAD R18, R20, UR11, R18 ;  /* 0x0000000b14127c24 */ /* 0x000fe2000f8e0212 */
[----:B------:R-:W0:Y:S02]  /*2b80*/  MUFU.EX2 R15, R15 ;  /* 0x0000000f000f7308 */ /* 0x000e240000000800 */
[----:B0-----:R-:W-:-:S04]  /*2b90*/  FADD.FTZ R15, R15, 1 ;  /* 0x3f8000000f0f7421 */ /* 0x001fc80000010000 */
[----:B------:R0:W2:Y:S02]  /*2ba0*/  MUFU.RCP R19, R15 ;  /* 0x0000000f00137308 */ /* 0x0000a40000001000 */
[----:B0-----:R-:W-:-:S03]  /*2bb0*/  MOV R15, R7 ;  /* 0x00000007000f7202 */ /* 0x001fc60000000f00 */
[----:B------:R-:W-:-:S04]  /*2bc0*/  IMAD.WIDE.U32 R14, R20, UR10, R14 ;  /* 0x0000000a140e7c25 */ /* 0x000fc8000f8e000e */
[----:B--2---:R-:W-:Y:S01]  /*2bd0*/  FMUL.FTZ R22, R22, R19 ;  /* 0x0000001316167220 */ /* 0x004fe20000410000 */
[----:B------:R-:W-:Y:S02]  /*2be0*/  IADD3 R19, PT, PT, R15, R18, RZ ;  /* 0x000000120f137210 */ /* 0x000fe40007ffe0ff */
[----:B-1----:R-:W-:Y:S02]  /*2bf0*/  LEA R18, P1, R14, UR12, 0x1 ;  /* 0x0000000c0e127c11 */ /* 0x002fe4000f8208ff */
[----:B------:R-:W-:Y:S02]  /*2c00*/  F2FP.BF16.F32.PACK_AB R21, R22, R21 ;  /* 0x000000151615723e */ /* 0x000fe400000010ff */
[----:B------:R-:W-:-:S05]  /*2c10*/  LEA.HI.X R19, R14, UR13, R19, 0x1, P1 ;  /* 0x0000000d0e137c11 */ /* 0x000fca00088f0c13 */
[----:B------:R0:W-:Y:S04]  /*2c20*/  STG.E desc[UR16][R18.64], R21 ;  /* 0x0000001512007986 */ /* 0x0001e8000c101910 */
.L_x_1547:
[----:B------:R-:W-:Y:S05]  /*2c30*/  BSYNC.RECONVERGENT B1 ;  /* 0x0000000000017941 */ /* 0x000fea0003800200 */
.L_x_1546:
        /* <DEDUP_REMOVED lines=36> */
.L_x_1549:
[----:B------:R-:W-:Y:S05]  /*2e80*/  BSYNC.RECONVERGENT B1 ;  /* 0x0000000000017941 */ /* 0x000fea0003800200 */
.L_x_1548:
        /* <DEDUP_REMOVED lines=28> */
.L_x_1543:
[----:B------:R-:W-:Y:S05]  /*3050*/  BSYNC.RECONVERGENT B0 ;  /* 0x0000000000007941 */ /* 0x000fea0003800200 */
.L_x_1535:
[----:B------:R-:W-:Y:S02]  /*3060*/  UIADD3 UR9, UPT, UPT, UR21, UR9, URZ ;  /* 0x0000000915097290 */ /* 0x000fe4000fffe0ff */
[----:B------:R-:W-:Y:S02]  /*3070*/  UIADD3 UR4, UPT, UPT, UR4, 0x1, URZ ;  /* 0x0000000104047890 */ /* 0x000fe4000fffe0ff */
[----:B------:R-:W-:-:S09]  /*3080*/  UISETP.GE.AND UP1, UPT, UR9, UR7, UPT ;  /* 0x000000070900728c */ /* 0x000fd2000bf26270 */
[----:B------:R-:W-:Y:S05]  /*3090*/  BRA.U !UP1, `(.L_x_1550) ;  /* 0xffffffd109787547 */ /* 0x000fea000b83ffff */
[----:B------:R-:W-:Y:S05]  /*30a0*/  EXIT ;  /* 0x000000000000794d */ /* 0x000fea0003800000 */
.L_x_1551:
        /* <DEDUP_REMOVED lines=13> */
.L_x_2104:


//--------------------- .text._Z35group_norm_nhwc_fwd_one_pass_kernelI11Fp16IOFp32WLi64ELi10ELi640EEv26Group_norm_nhwc_fwd_params --------------------------
	.section	.text._Z35group_norm_nhwc_fwd_one_pass_kernelI11Fp16IOFp32WLi64ELi10ELi640EEv26Group_norm_nhwc_fwd_params,"ax",@progbits
	.align	128
        .global         _Z35group_norm_nhwc_fwd_one_pass_kernelI11Fp16IOFp32WLi64ELi10ELi640EEv26Group_norm_nhwc_fwd_params
        .type           _Z35group_norm_nhwc_fwd_one_pass_kernelI11Fp16IOFp32WLi64ELi10ELi640EEv26Group_norm_nhwc_fwd_params,@function
        .size           _Z35group_norm_nhwc_fwd_one_pass_kernelI11Fp16IOFp32WLi64ELi10ELi640EEv26Group_norm_nhwc_fwd_params,(.L_x_2105 - _Z35group_norm_nhwc_fwd_one_pass_kernelI11Fp16IOFp32WLi64ELi10ELi640EEv26Group_norm_nhwc_fwd_params)
        .other          _Z35group_norm_nhwc_fwd_one_pass_kernelI11Fp16IOFp32WLi64ELi10ELi640EEv26Group_norm_nhwc_fwd_params,@"STO_CUDA_ENTRY STV_DEFAULT"
_Z35group_norm_nhwc_fwd_one_pass_kernelI11Fp16IOFp32WLi64ELi10ELi640EEv26Group_norm_nhwc_fwd_params:
.text._Z35group_norm_nhwc_fwd_one_pass_kernelI11Fp16IOFp32WLi64ELi10ELi640EEv26Group_norm_nhwc_fwd_params:
        /* <DEDUP_REMOVED lines=35> */
.L_x_1567:
        /* <DEDUP_REMOVED lines=56> */
[----:B------:R-:W-:-:S02]  /*05b0*/  HADD2.F32 R2, -RZ, R2.H0_H0 ;  /* 0x20000002ff027230 */ /* 0x000fc40000004100 */
[----:B------:R-:W-:-:S03]  /*05c0*/  HADD2.F32 R3, -RZ, R3.H0_H0 ;  /* 0x20000003ff037230 */ /* 0x000fc60000004100 */
        /* <DEDUP_REMOVED lines=39> */
.L_x_1553:
[----:B------:R-:W-:Y:S05]  /*0840*/  BSYNC.RECONVERGENT B0 ;  /* 0x0000000000007941 */ /* 0x000fea0003800200 */
.L_x_1552:
        /* <DEDUP_REMOVED lines=56> */
.L_x_1555:
[----:B------:R-:W-:Y:S05]  /*0bd0*/  BSYNC.RECONVERGENT B0 ;  /* 0x0000000000007941 */ /* 0x000fea0003800200 */
.L_x_1554:
        /* <DEDUP_REMOVED lines=31> */
.L_x_1558:
[----:B---3--:R-:W3:Y:S04]  /*0dd0*/  LDG.E.STRONG.GPU R4, desc[UR16][R6.64] ;  /* 0x0000001006047981 */ /* 0x008ee8000c1ef900 */
[----:B---3--:R-:W-:Y:S01]  /*0de0*/  CCTL.IVALL ;  /* 0x00000000ff00798f */ /* 0x008fe20002000000 */
[----:B------:R-:W-:Y:S05]  /*0df0*/  YIELD ;  /* 0x0000000000007946 */ /* 0x000fea0003800000 */
[----:B------:R-:W-:-:S13]  /*0e00*/  ISETP.NE.AND P2, PT, R4, R9, PT ;  /* 0x000000090400720c */ /* 0x000fda0003f45270 */
[----:B------:R-:W-:Y:S05]  /*0e10*/  @P2 BRA `(.L_x_1558) ;  /* 0xfffffffc00ec2947 */ /* 0x000fea000383ffff */
.L_x_1557:
        /* <DEDUP_REMOVED lines=15> */
.L_x_1560:
        /* <DEDUP_REMOVED lines=91> */
.L_x_1559:
        /* <DEDUP_REMOVED lines=56> */
.L_x_1561:
        /* <DEDUP_REMOVED lines=29> */
.L_x_1562:
        /* <DEDUP_REMOVED lines=14> */
.L_x_1563:
[----:B------:R-:W-:Y:S05]  /*1af0*/  BSYNC.RECONVERGENT B0 ;  /* 0x0000000000007941 */ /* 0x000fea0003800200 */
.L_x_1556:
        /* <DEDUP_REMOVED lines=52> */
.L_x_1564:
[----:B------:R-:W-:Y:S04]  /*1e40*/  BSSY.RECONVERGENT B0, `(.L_x_1565) ;  /* 0x000000e000007945 */ /* 0x000fe80003800200 */
[----:B------:R-:W-:Y:S05]  /*1e50*/  @P1 BRA `(.L_x_1566) ;  /* 0x0000000000301947 */ /* 0x000fea0003800000 */
[----:B------:R-:W1:Y:S01]  /*1e60*/  LDCU.64 UR12, c[0x0][0x3e0] ;  /* 0x00007c00ff0c77ac */ /* 0x000e620008000a00 */
[----:B------:R-:W-:Y:S02]  /*1e70*/  MOV R6, R26 ;  /* 0x0000001a00067202 */ /* 0x000fe40000000f00 */
[----:B------:R-:W-:Y:S01]  /*1e80*/  MOV R7, R29 ;  /* 0x0000001d00077202 */ /* 0x000fe20000000f00 */
[----:B------:R-:W2:Y:S01]  /*1e90*/  LDCU.64 UR10, c[0x0][0x380] ;  /* 0x00007000ff0a77ac */ /* 0x000ea20008000a00 */
[----:B------:R-:W-:Y:S01]  /*1ea0*/  F2FP.F16.F32.PACK_AB R5, R5, R4 ;  /* 0x000000040505723e */ /* 0x000fe200000000ff */
[----:B-1----:R-:W-:Y:S02]  /*1eb0*/  IMAD R3, R17, UR12, RZ ;  /* 0x0000000c11037c24 */ /* 0x002fe4000f8e02ff */
[----:B------:R-:W-:-:S04]  /*1ec0*/  IMAD.WIDE.U32 R6, R24, UR12, R6 ;  /* 0x0000000c18067c25 */ /* 0x000fc8000f8e0006 */
[----:B------:R-:W-:Y:S01]  /*1ed0*/  IMAD R3, R24, UR13, R3 ;  /* 0x0000000d18037c24 */ /* 0x000fe2000f8e0203 */
[----:B--2---:R-:W-:-:S04]  /*1ee0*/  LEA R2, P1, R6, UR10, 0x1 ;  /* 0x0000000a06027c11 */ /* 0x004fc8000f8208ff */
[----:B------:R-:W-:-:S04]  /*1ef0*/  IADD3 R3, PT, PT, R7, R3, RZ ;  /* 0x0000000307037210 */ /* 0x000fc80007ffe0ff */
[----:B------:R-:W-:-:S05]  /*1f00*/  LEA.HI.X R3, R6, UR11, R3, 0x1, P1 ;  /* 0x0000000b06037c11 */ /* 0x000fca00088f0c03 */
[----:B------:R1:W-:Y:S02]  /*1f10*/  STG.E desc[UR16][R2.64], R5 ;  /* 0x0000000502007986 */ /* 0x0003e4000c101910 */
.L_x_1566:
[----:B------:R-:W-:Y:S05]  /*1f20*/  BSYNC.RECONVERGENT B0 ;  /* 0x0000000000007941 */ /* 0x000fea0003800200 */
.L_x_1565:
[----:B------:R-:W-:Y:S02]  /*1f30*/  UIADD3 UR8, UPT, UPT, UR20, UR8, URZ ;  /* 0x0000000814087290 */ /* 0x000fe4000fffe0ff */
[----:B------:R-:W-:Y:S02]  /*1f40*/  UIADD3 UR4, UPT, UPT, UR4, 0x1, URZ ;  /* 0x0000000104047890 */ /* 0x000fe4000fffe0ff */
[----:B------:R-:W-:-:S09]  /*1f50*/  UISETP.GE.AND UP0, UPT, UR8, UR7, UPT ;  /* 0x000000070800728c */ /* 0x000fd2000bf06270 */
[----:B------:R-:W-:Y:S05]  /*1f60*/  BRA.U !UP0, `(.L_x_1567) ;  /* 0xffffffe108b07547 */ /* 0x000fea000b83ffff */
[----:B------:R-:W-:Y:S05]  /*1f70*/  EXIT ;  /* 0x000000000000794d */ /* 0x000fea0003800000 */
.L_x_1568:
        /* <DEDUP_REMOVED lines=16> */
.L_x_2105:


//--------------------- .text._Z35group_norm_nhwc_fwd_one_pass_kernelI11Fp16IOFp32WLi128ELi10ELi640EEv26Group_norm_nhwc_fwd_params --------------------------
	.section	.text._Z35group_norm_nhwc_fwd_one_pass_kernelI11Fp16IOFp32WLi128ELi10ELi640EEv26Group_norm_nhwc_fwd_params,"ax",@progbits
	.align	128
        .global         _Z35group_norm_nhwc_fwd_one_pass_kernelI11Fp16IOFp32WLi128ELi10ELi640EEv26Group_norm_nhwc_fwd_params
        .type           _Z35group_norm_nhwc_fwd_one_pass_kernelI11Fp16IOFp32WLi128ELi10ELi640EEv26Group_norm_nhwc_fwd_params,@function
        .size           _Z35group_norm_nhwc_fwd_one_pass_kernelI11Fp16IOFp32WLi128ELi10ELi640EEv26Group_norm_nhwc_fwd_params,(.L_x_2106 - _Z35group_norm_nhwc_fwd_one_pass_kernelI11Fp16IOFp32WLi128ELi10ELi640EEv26Group_norm_nhwc_fwd_params)
        .other          _Z35group_norm_nhwc_fwd_one_pass_kernelI11Fp16IOFp32WLi128ELi10ELi640EEv26Group_norm_nhwc_fwd_params,@"STO_CUDA_ENTRY STV_DEFAULT"
_Z35group_norm_nhwc_fwd_one_pass_kernelI11Fp16IOFp32WLi128ELi10ELi640EEv26Group_norm_nhwc_fwd_params:
.text._Z35group_norm_nhwc_fwd_one_pass_kernelI11Fp16IOFp32WLi128ELi10ELi640EEv26Group_norm_nhwc_fwd_params:
        /* <DEDUP_REMOVED lines=35> */
.L_x_1584:
        /* <DEDUP_REMOVED lines=97> */
.L_x_1570:
[----:B------:R-:W-:Y:S05]  /*0840*/  BSYNC.RECONVERGENT B0 ;  /* 0x0000000000007941 */ /* 0x000fea0003800200 */
.L_x_1569:
        /* <DEDUP_REMOVED lines=56> */
.L_x_1572:
[----:B------:R-:W-:Y:S05]  /*0bd0*/  BSYNC.RECONVERGENT B0 ;  /* 0x0000000000007941 */ /* 0x000fea0003800200 */
.L_x_1571:
        /* <DEDUP_REMOVED lines=31> */
.L_x_1575:
[----:B---3--:R-:W3:Y:S04]  /*0dd0*/  LDG.E.STRONG.GPU R4, desc[UR16][R6.64] ;  /* 0x0000001006047981 */ /* 0x008ee8000c1ef900 */
[----:B---3--:R-:W-:Y:S01]  /*0de0*/  CCTL.IVALL ;  /* 0x00000000ff00798f */ /* 0x008fe20002000000 */
[----:B------:R-:W-:Y:S05]  /*0df0*/  YIELD ;  /* 0x0000000000007946 */ /* 0x000fea0003800000 */
[----:B------:R-:W-:-:S13]  /*0e00*/  ISETP.NE.AND P2, PT, R4, R9, PT ;  /* 0x000000090400720c */ /* 0x000fda0003f45270 */
[----:B------:R-:W-:Y:S05]  /*0e10*/  @P2 BRA `(.L_x_1575) ;  /* 0xfffffffc00ec2947 */ /* 0x000fea000383ffff */
.L_x_1574:
        /* <DEDUP_REMOVED lines=15> */
.L_x_1577:
        /* <DEDUP_REMOVED lines=91> */
.L_x_1576:
        /* <DEDUP_REMOVED lines=56> */
.L_x_1578:
        /* <DEDUP_REMOVED lines=29> */
.L_x_1579:
        /* <DEDUP_REMOVED lines=14> */
.L_x_1580:
[----:B------:R-:W-:Y:S05]  /*1af0*/  BSYNC.RECONVERGENT B0 ;  /* 0x0000000000007941 */ /* 0x000fea0003800200 */
.L_x_1573:
        /* <DEDUP_REMOVED lines=52> */
.L_x_1581:
        /* <DEDUP_REMOVED lines=14> */
.L_x_1583:
[----:B------:R-:W-:Y:S05]  /*1f20*/  BSYNC.RECONVERGENT B0 ;  /* 0x0000000000007941 */ /* 0x000fea0003800200 */
.L_x_1582:
[----:B------:R-:W-:Y:S02]  /*1f30*/  UIADD3 UR8, UPT, UPT, UR20, UR8, URZ ;  /* 0x0000000814087290 */ /* 0x000fe4000fffe0ff */
[----:B------:R-:W-:Y:S02]  /*1f40*/  UIADD3 UR4, UPT, UPT, UR4, 0x1, URZ ;  /* 0x0000000104047890 */ /* 0x000fe4000fffe0ff */
[----:B------:R-:W-:-:S09]  /*1f50*/  UISETP.GE.AND UP0, UPT, UR8, UR7, UPT ;  /* 0x000000070800728c */ /* 0x000fd2000bf06270 */
[----:B------:R-:W-:Y:S05]  /*1f60*/  BRA.U !UP0, `(.L_x_1584) ;  /* 0xffffffe108b07547 */ /* 0x000fea000b83ffff */
[----:B------:R-:W-:Y:S05]  /*1f70*/  EXIT ;  /* 0x000000000000794d */ /* 0x000fea0003800000 */
.L_x_1585:
        /* <DEDUP_REMOVED lines=16> */
.L_x_2106:


//--------------------- .text._Z35group_norm_nhwc_fwd_one_pass_kernelI11Fp16IOFp32WLi256ELi10ELi640EEv26Group_norm_nhwc_fwd_params --------------------------
	.section	.text._Z35group_norm_nhwc_fwd_one_pass_kernelI11Fp16IOFp32WLi256ELi10ELi640EEv26Group_norm_nhwc_fwd_params,"ax",@progbits
	.align	128
        .global         _Z35group_norm_nhwc_fwd_one_pass_kernelI11Fp16IOFp32WLi256ELi10ELi640EEv26Group_norm_nhwc_fwd_params
        .type           _Z35group_norm_nhwc_fwd_one_pass_kernelI11Fp16IOFp32WLi256ELi10ELi640EEv26Group_norm_nhwc_fwd_params,@function
        .size           _Z35group_norm_nhwc_fwd_one_pass_kernelI11Fp16IOFp32WLi256ELi10ELi640EEv26Group_norm_nhwc_fwd_params,(.L_x_2107 - _Z35group_norm_nhwc_fwd_one_pass_kernelI11Fp16IOFp32WLi256ELi10ELi640EEv26Group_norm_nhwc_fwd_params)
        .other          _Z35group_norm_nhwc_fwd_one_pass_kernelI11Fp16IOFp32WLi256ELi10ELi640EEv26Group_norm_nhwc_fwd_params,@"STO_CUDA_ENTRY STV_DEFAULT"
_Z35group_norm_nhwc_fwd_one_pass_kernelI11Fp16IOFp32WLi256ELi10ELi640EEv26Group_norm_nhwc_fwd_params:
.text._Z35group_norm_nhwc_fwd_one_pass_kernelI11Fp16IOFp32WLi256ELi10ELi640EEv26Group_norm_nhwc_fwd_params:
        /* <DEDUP_REMOVED lines=36> */
.L_x_1605:
        /* <DEDUP_REMOVED lines=9> */
[----:B0-----:R-:W-:Y:S02]  /*02d0*/  HFMA2 R2, -RZ, RZ, 0, 0 ;  /* 0x00000000ff027431 */ /* 0x001fe400000001ff */
[----:B--2---:R-:W-:-:S04]  /*02e0*/  IMAD.MOV R9, RZ, RZ, -R3 ;  /* 0x000000ffff097224 */ /* 0x004fc800078e0a03 */
[----:B------:R-:W-:-:S04]  /*02f0*/  IMAD R9, R9, R8, RZ ;  /* 0x0000000809097224 */ /* 0x000fc800078e02ff */
[----:B------:R-:W-:Y:S01]  /*0300*/  IMAD.HI.U32 R3, R3, R9, R2 ;  /* 0x0000000903037227 */ /* 0x000fe200078e0002 */
[----:B------:R-:W-:Y:S02]  /*0310*/  MOV R9, R10 ;  /* 0x0000000a00097202 */ /* 0x000fe40000000f00 */
[----:B------:R-:W-:-:S03]  /*0320*/  LOP3.LUT R2, R0, UR7, RZ, 0x3c, !PT ;  /* 0x0000000700027c12 */ /* 0x000fc6000f8e3cff */
[----:B------:R-:W-:Y:S01]  /*0330*/  IMAD.HI.U32 R3, R3, R9, RZ ;  /* 0x0000000903037227 */ /* 0x000fe200078e00ff */
[----:B------:R-:W-:-:S04]  /*0340*/  ISETP.GE.AND P4, PT, R2, RZ, PT ;  /* 0x000000ff0200720c */ /* 0x000fc80003f86270 */
[----:B------:R-:W-:-:S05]  /*0350*/  IADD3 R5, PT, PT, -R3, RZ, RZ ;  /* 0x000000ff03057210 */ /* 0x000fca0007ffe1ff */
[----:B------:R-:W-:-:S05]  /*0360*/  IMAD R5, R8, R5, R9 ;  /* 0x0000000508057224 */ /* 0x000fca00078e0209 */
[----:B------:R-:W-:-:S13]  /*0370*/  ISETP.GT.U32.AND P2, PT, R8, R5, PT ;  /* 0x000000050800720c */ /* 0x000fda0003f44070 */
[-C--:B------:R-:W-:Y:S02]  /*0380*/  @!P2 IADD3 R5, PT, PT, R5, -R8.reuse, RZ ;  /* 0x800000080505a210 */ /* 0x080fe40007ffe0ff */
[----:B------:R-:W-:Y:S02]  /*0390*/  @!P2 IADD3 R3, PT, PT, R3, 0x1, RZ ;  /* 0x000000010303a810 */ /* 0x000fe40007ffe0ff */
[----:B------:R-:W-:Y:S02]  /*03a0*/  ISETP.GE.U32.AND P1, PT, R5, R8, PT ;  /* 0x000000080500720c */ /* 0x000fe40003f26070 */
[----:B-1----:R-:W-:-:S04]  /*03b0*/  ISETP.GE.U32.AND P2, PT, R21, UR8, PT ;  /* 0x0000000815007c0c */ /* 0x002fc8000bf46070 */
[----:B------:R-:W-:-:S07]  /*03c0*/  ISETP.GE.AND.EX P2, PT, R7, UR9, PT, P2 ;  /* 0x0000000907007c0c */ /* 0x000fce000bf46320 */
[----:B------:R-:W-:Y:S01]  /*03d0*/  @P1 VIADD R3, R3, 0x1 ;  /* 0x0000000103031836 */ /* 0x000fe20000000000 */
[----:B------:R-:W-:-:S04]  /*03e0*/  ISETP.GE.U32.AND P1, PT, R22, UR8, PT ;  /* 0x0000000816007c0c */ /* 0x000fc8000bf26070 */
[----:B------:R-:W-:Y:S01]  /*03f0*/  MOV R5, R3 ;  /* 0x0000000300057202 */ /* 0x000fe20000000f00 */
[----:B------:R-:W0:Y:S01]  /*0400*/  @!P2 LDC.64 R8, c[0x0][0x3e0] ;  /* 0x0000f800ff08ab82 */ /* 0x000e220000000a00 */
[----:B------:R-:W-:Y:S01]  /*0410*/  ISETP.GE.AND.EX P1, PT, R17, UR9, PT, P1 ;  /* 0x0000000911007c0c */ /* 0x000fe2000bf26310 */
[----:B------:R-:W1:Y:S01]  /*0420*/  LDCU.64 UR8, c[0x0][0x3f0] ;  /* 0x00007e00ff0877ac */ /* 0x000e620008000a00 */
[----:B------:R-:W-:Y:S02]  /*0430*/  @!P4 IADD3 R5, PT, PT, -R5, RZ, RZ ;  /* 0x000000ff0505c210 */ /* 0x000fe40007ffe1ff */
[----:B------:R-:W-:-:S03]  /*0440*/  @!P3 LOP3.LUT R5, RZ, R0, RZ, 0x33, !PT ;  /* 0x00000000ff05b212 */ /* 0x000fc600078e33ff */
[----:B------:R-:W2:Y:S01]  /*0450*/  @!P2 LDC.64 R12, c[0x0][0x390] ;  /* 0x0000e400ff0cab82 */ /* 0x000ea20000000a00 */
[----:B------:R-:W-:-:S05]  /*0460*/  IADD3 R23, PT, PT, -R5, RZ, RZ ;  /* 0x000000ff05177210 */ /* 0x000fca0007ffe1ff */
[----:B------:R-:W-:Y:S01]  /*0470*/  IMAD R23, R0, R23, UR7 ;  /* 0x0000000700177e24 */ /* 0x000fe2000f8e0217 */
[----:B------:R-:W-:Y:S01]  /*0480*/  SHF.R.S32.HI R0, RZ, 0x1f, R5 ;  /* 0x0000001fff007819 */ /* 0x000fe20000011405 */
[----:B------:R-:W3:Y:S02]  /*0490*/  @!P1 LDC.64 R2, c[0x0][0x3e0] ;  /* 0x0000f800ff029b82 */ /* 0x000ee40000000a00 */
[----:B------:R-:W-:Y:S02]  /*04a0*/  IMAD R23, R23, 0xa, RZ ;  /* 0x0000000a17177824 */ /* 0x000fe400078e02ff */
[----:B-1----:R-:W-:-:S03]  /*04b0*/  IMAD R0, R0, UR8, RZ ;  /* 0x0000000800007c24 */ /* 0x002fc6000f8e02ff */
[----:B------:R-:W-:Y:S01]  /*04c0*/  IADD3 R24, P3, PT, R23, R28, RZ ;  /* 0x0000001c17187210 */ /* 0x000fe20007f7e0ff */
[----:B------:R-:W1:Y:S01]  /*04d0*/  @!P1 LDC.64 R10, c[0x0][0x390] ;  /* 0x0000e400ff0a9b82 */ /* 0x000e620000000a00 */
[----:B------:R-:W-:Y:S02]  /*04e0*/  IMAD R27, R5, UR9, R0 ;  /* 0x00000009051b7c24 */ /* 0x000fe4000f8e0200 */
[----:B------:R-:W-:Y:S01]  /*04f0*/  LEA.HI.X.SX32 R25, R23, RZ, 0x1, P3 ;  /* 0x000000ff17197211 */ /* 0x000fe200018f0eff */
[----:B0-----:R-:W-:Y:S02]  /*0500*/  @!P2 IMAD R14, R7, R8, RZ ;  /* 0x00000008070ea224 */ /* 0x001fe400078e02ff */
[----:B------:R-:W-:-:S04]  /*0510*/  IMAD.WIDE.U32 R24, R5, UR8, R24 ;  /* 0x0000000805187c25 */ /* 0x000fc8000f8e0018 */
[----:B------:R-:W-:Y:S01]  /*0520*/  @!P2 IMAD R19, R21, R9, R14 ;  /* 0x000000091513a224 */ /* 0x000fe200078e020e */
[----:B------:R-:W-:Y:S02]  /*0530*/  IADD3 R27, PT, PT, R25, R27, RZ ;  /* 0x0000001b191b7210 */ /* 0x000fe40007ffe0ff */
[----:B------:R-:W-:Y:S01]  /*0540*/  @!P1 MOV R26, R24 ;  /* 0x00000018001a9202 */ /* 0x000fe20000000f00 */
[----:B---3--:R-:W-:Y:S01]  /*0550*/  @!P1 IMAD R0, R17, R2, RZ ;  /* 0x0000000211009224 */ /* 0x008fe200078e02ff */
[----:B------:R-:W-:Y:S01]  /*0560*/  @!P2 MOV R14, R24 ;  /* 0x00000018000ea202 */ /* 0x000fe20000000f00 */
[--C-:B------:R-:W-:Y:S02]  /*0570*/  @!P2 IMAD.MOV.U32 R15, RZ, RZ, R27.reuse ;  /* 0x000000ffff0fa224 */ /* 0x100fe400078e001b */
[C---:B------:R-:W-:Y:S02]  /*0580*/  @!P1 IMAD R5, R22.reuse, R3, R0 ;  /* 0x0000000316059224 */ /* 0x040fe400078e0200 */
[----:B------:R-:W-:-:S04]  /*0590*/  @!P1 IMAD.WIDE.U32 R2, R22, R2, R26 ;  /* 0x0000000216029225 */ /* 0x000fc800078e001a */
[----:B------:R-:W-:Y:S01]  /*05a0*/  @!P2 IMAD.WIDE.U32 R8, R21, R8, R14 ;  /* 0x000000081508a225 */ /* 0x000fe200078e000e */
[----:B------:R-:W-:Y:S02]  /*05b0*/  @!P1 IADD3 R3, PT, PT, R3, R5, RZ ;  /* 0x0000000503039210 */ /* 0x000fe40007ffe0ff */
[C---:B-1----:R-:W-:Y:S02]  /*05c0*/  @!P1 LEA R10, P3, R2.reuse, R10, 0x1 ;  /* 0x0000000a020a9211 */ /* 0x042fe400078608ff */
[----:B------:R-:W-:Y:S02]  /*05d0*/  @!P2 IADD3 R0, PT, PT, R9, R19, RZ ;  /* 0x000000130900a210 */ /* 0x000fe40007ffe0ff */
[----:B------:R-:W-:Y:S01]  /*05e0*/  @!P1 LEA.HI.X R11, R2, R11, R3, 0x1, P3 ;  /* 0x0000000b020b9211 */ /* 0x000fe200018f0c03 */
[----:B------:R-:W-:Y:S01]  /*05f0*/  HFMA2 R3, -RZ, RZ, 0, 0 ;  /* 0x00000000ff037431 */ /* 0x000fe200000001ff */
[----:B--2---:R-:W-:Y:S02]  /*0600*/  @!P2 LEA R12, P4, R8, R12, 0x1 ;  /* 0x0000000c080ca211 */ /* 0x004fe400078808ff */
[----:B------:R-:W-:-:S02]  /*0610*/  MOV R5, RZ ;  /* 0x000000ff00057202 */ /* 0x000fc40000000f00 */
[----:B------:R-:W-:Y:S01]  /*0620*/  @!P2 LEA.HI.X R13, R8, R13, R0, 0x1, P4 ;  /* 0x0000000d080da211 */ /* 0x000fe200020f0c00 */
[----:B------:R-:W2:Y:S04]  /*0630*/  @!P1 LDG.E R3, desc[UR14][R10.64] ;  /* 0x0000000e0a039981 */ /* 0x000ea8000c1e1900 */
[----:B------:R-:W3:Y:S01]  /*0640*/  @!P2 LDG.E R5, desc[UR14][R12.64] ;  /* 0x0000000e0c05a981 */ /* 0x000ee2000c1e1900 */
[C---:B------:R-:W-:Y:S01]  /*0650*/  ISETP.GT.AND P1, PT, R6.reuse, 0x1e, PT ;  /* 0x0000001e0600780c */ /* 0x040fe20003f24270 */
[----:B------:R-:W-:Y:S01]  /*0660*/  BSSY.RECONVERGENT B0, `(.L_x_1586) ;  /* 0x0000032000007945 */ /* 0x000fe20003800200 */
[----:B------:R-:W-:Y:S01]  /*0670*/  ISETP.GT.AND P2, PT, R6, 0xf, PT ;  /* 0x0000000f0600780c */ /* 0x000fe20003f44270 */
[--C-:B--2---:R-:W-:Y:S02]  /*0680*/  HADD2.F32 R0, -RZ, R3.reuse.H1_H1 ;  /* 0x30000003ff007230 */ /* 0x104fe40000004100 */
[----:B------:R-:W-:-:S02]  /*0690*/  HADD2.F32 R3, -RZ, R3.H0_H0 ;  /* 0x20000003ff037230 */ /* 0x000fc40000004100 */
[--C-:B---3--:R-:W-:Y:S02]  /*06a0*/  HADD2.F32 R2, -RZ, R5.reuse.H1_H1 ;  /* 0x30000005ff027230 */ /* 0x108fe40000004100 */
[----:B------:R-:W-:Y:S01]  /*06b0*/  FMUL.FTZ R14, R0, R0 ;  /* 0x00000000000e7220 */ /* 0x000fe20000410000 */
[----:B------:R-:W-:Y:S02]  /*06c0*/  HADD2.F32 R5, -RZ, R5.H0_H0 ;  /* 0x20000005ff057230 */ /* 0x000fe40000004100 */
[C---:B------:R-:W-:Y:S01]  /*06d0*/  FADD.FTZ R8, R3.reuse, R0 ;  /* 0x0000000003087221 */ /* 0x040fe20000010000 */
[----:B------:R-:W-:Y:S01]  /*06e0*/  FMUL.FTZ R18, R2, R2 ;  /* 0x0000000202127220 */ /* 0x000fe20000410000 */
[----:B------:R-:W-:Y:S01]  /*06f0*/  FFMA.FTZ R14, R3, R3, R14 ;  /* 0x00000003030e7223 */ /* 0x000fe2000001000e */
[C---:B------:R-:W-:Y:S01]  /*0700*/  FADD.FTZ R9, R5.reuse, R2 ;  /* 0x0000000205097221 */ /* 0x040fe20000010000 */
[----:B------:R-:W-:Y:S01]  /*0710*/  FADD.FTZ R8, RZ, R8 ;  /* 0x00000008ff087221 */ /* 0x000fe20000010000 */
[----:B------:R-:W-:Y:S01]  /*0720*/  FFMA.FTZ R11, R5, R5, R18 ;  /* 0x00000005050b7223 */ /* 0x000fe20000010012 */
[----:B------:R-:W-:-:S02]  /*0730*/  FADD.FTZ R14, RZ, R14 ;  /* 0x0000000eff0e7221 */ /* 0x000fc40000010000 */
        /* <DEDUP_REMOVED lines=36> */
.L_x_1587:
[----:B------:R-:W-:Y:S05]  /*0980*/  BSYNC.RECONVERGENT B0 ;  /* 0x0000000000007941 */ /* 0x000fea0003800200 */
.L_x_1586:
        /* <DEDUP_REMOVED lines=56> */
.L_x_1589:
[----:B------:R-:W-:Y:S05]  /*0d10*/  BSYNC.RECONVERGENT B0 ;  /* 0x0000000000007941 */ /* 0x000fea0003800200 */
.L_x_1588:
        /* <DEDUP_REMOVED lines=17> */
[----:B------:R-:W-:Y:S01]  /*0e30*/  IMAD.U32 R9, RZ, RZ, UR10 ;  /* 0x0000000aff097e24 */ /* 0x000fe2000f8e00ff */
        /* <DEDUP_REMOVED lines=13> */
.L_x_1592:
[----:B---3--:R-:W2:Y:S04]  /*0f10*/  LDG.E.STRONG.GPU R8, desc[UR14][R10.64] ;  /* 0x0000000e0a087981 */ /* 0x008ea8000c1ef900 */
[----:B--2---:R-:W-:Y:S01]  /*0f20*/  CCTL.IVALL ;  /* 0x00000000ff00798f */ /* 0x004fe20002000000 */
[----:B------:R-:W-:Y:S05]  /*0f30*/  YIELD ;  /* 0x0000000000007946 */ /* 0x000fea0003800000 */
[----:B------:R-:W-:-:S13]  /*0f40*/  ISETP.NE.AND P2, PT, R8, R13, PT ;  /* 0x0000000d0800720c */ /* 0x000fda0003f45270 */
[----:B------:R-:W-:Y:S05]  /*0f50*/  @P2 BRA `(.L_x_1592) ;  /* 0xfffffffc00ec2947 */ /* 0x000fea000383ffff */
.L_x_1591:
        /* <DEDUP_REMOVED lines=15> */
.L_x_1594:
        /* <DEDUP_REMOVED lines=91> */
.L_x_1593:
[----:B---3--:R-:W-:-:S13]  /*1600*/  LOP3.LUT P1, R8, R4, 0x7, RZ, 0xc0, !PT ;  /* 0x0000000704087812 */ /* 0x008fda000782c0ff */
[----:B------:R-:W-:Y:S05]  /*1610*/  @!P1 BRA `(.L_x_1590) ;  /* 0x0000000400889947 */ /* 0x000fea0003800000 */
[----:B------:R-:W-:-:S04]  /*1620*/  IADD3 R8, PT, PT, R8, -0x1, RZ ;  /* 0xffffffff08087810 */ /* 0x000fc80007ffe0ff */
[----:B------:R-:W-:-:S13]  /*1630*/  ISETP.GE.U32.AND P1, PT, R8, 0x3, PT ;  /* 0x000000030800780c */ /* 0x000fda0003f26070 */
[----:B------:R-:W-:Y:S05]  /*1640*/  @!P1 BRA `(.L_x_1595) ;  /* 0x0000000000c89947 */ /* 0x000fea0003800000 */
[----:B------:R-:W-:Y:S01]  /*1650*/  IMAD.U32 R8, RZ, RZ, UR5 ;  /* 0x00000005ff087e24 */ /* 0x000fe2000f8e00ff */
[----:B------:R-:W-:Y:S02]  /*1660*/  UIADD3 UR10, UPT, UPT, UR5, 0x1, URZ ;  /* 0x00000001050a7890 */ /* 0x000fe4000fffe0ff */
[----:B------:R-:W-:Y:S02]  /*1670*/  UIADD3 UR11, UPT, UPT, UR5, 0x2, URZ ;  /* 0x00000002050b7890 */ /* 0x000fe4000fffe0ff */
[----:B------:R-:W-:Y:S01]  /*1680*/  ISETP.NE.AND P1, PT, R8, UR13, PT ;  /* 0x0000000d08007c0c */ /* 0x000fe2000bf25270 */
[----:B------:R-:W-:Y:S02]  /*1690*/  UISETP.NE.AND UP0, UPT, UR10, UR13, UPT ;  /* 0x0000000d0a00728c */ /* 0x000fe4000bf05270 */
[----:B------:R-:W-:Y:S01]  /*16a0*/  UIADD3 UR12, UPT, UPT, UR5, 0x3, URZ ;  /* 0x00000003050c7890 */ /* 0x000fe2000fffe0ff */
[----:B------:R-:W-:Y:S01]  /*16b0*/  ISETP.NE.OR P1, PT, R16, RZ, !P1 ;  /* 0x000000ff1000720c */ /* 0x000fe20004f25670 */
[----:B------:R-:W-:-:S02]  /*16c0*/  UISETP.NE.AND UP1, UPT, UR11, UR13, UPT ;  /* 0x0000000d0b00728c */ /* 0x000fc4000bf25270 */
        /* <DEDUP_REMOVED lines=24> */
[----:B------:R-:W-:Y:S02]  /*1850*/  MOV R12, UR10 ;  /* 0x0000000a000c7c02 */ /* 0x000fe40008000f00 */
[----:B--2---:R-:W-:Y:S01]  /*1860*/  MOV R13, UR11 ;  /* 0x0000000b000d7c02 */ /* 0x004fe20008000f00 */
[----:B------:R-:W2:Y:S02]  /*1870*/  @!P2 LDG.E.64 R10, desc[UR14][R10.64] ;  /* 0x0000000e0a0aa981 */ /* 0x000ea4000c1e1b00 */
[----:B-1----:R-:W-:Y:S01]  /*1880*/  IMAD.U32 R14, RZ, RZ, UR8 ;  /* 0x00000008ff0e7e24 */ /* 0x002fe2000f8e00ff */
        /* <DEDUP_REMOVED lines=14> */
.L_x_1595:
        /* <DEDUP_REMOVED lines=30> */
.L_x_1596:
        /* <DEDUP_REMOVED lines=14> */
.L_x_1597:
[----:B------:R-:W-:Y:S05]  /*1c30*/  BSYNC.RECONVERGENT B0 ;  /* 0x0000000000007941 */ /* 0x000fea0003800200 */
.L_x_1590:
[----:B------:R-:W4:Y:S01]  /*1c40*/  S2UR UR8, SR_CgaCtaId ;  /* 0x00000000000879c3 */ /* 0x000f220000008800 */
[----:B------:R-:W1:Y:S01]  /*1c50*/  LDCU UR9, c[0x0][0x414] ;  /* 0x00008280ff0977ac */ /* 0x000e620008000800 */
[----:B------:R-:W-:Y:S01]  /*1c60*/  ISETP.NE.AND P1, PT, R16, RZ, PT ;  /* 0x000000ff1000720c */ /* 0x000fe20003f25270 */
[----:B------:R-:W-:Y:S01]  /*1c70*/  IMAD.U32 R15, RZ, RZ, UR7 ;  /* 0x00000007ff0f7e24 */ /* 0x000fe2000f8e00ff */
[----:B------:R-:W-:Y:S01]  /*1c80*/  LOP3.LUT R28, R20, 0xffff, RZ, 0xc0, !PT ;  /* 0x0000ffff141c7812 */ /* 0x000fe200078ec0ff */
[----:B------:R-:W-:-:S03]  /*1c90*/  UMOV UR5, 0x400 ;  /* 0x0000040000057882 */ /* 0x000fc60000000000 */
[----:B--2---:R-:W2:Y:S01]  /*1ca0*/  @P0 LDC.64 R12, c[0x0][0x388] ;  /* 0x0000e200ff0c0b82 */ /* 0x004ea20000000a00 */
[----:B------:R-:W-:-:S07]  /*1cb0*/  IADD3 R23, PT, PT, R23, R28, RZ ;  /* 0x0000001c17177210 */ /* 0x000fce0007ffe0ff */
        /* <DEDUP_REMOVED lines=23> */
[----:B------:R-:W-:-:S06]  /*1e30*/  MOV R29, 0x3f800000 ;  /* 0x3f800000001d7802 */ /* 0x000fcc0000000f00 */
        /* <DEDUP_REMOVED lines=25> */
[----:B------:R-:W-:-:S05]  /*1fd0*/  F2FP.F16.F32.PACK_AB R3, R19, R0 ;  /* 0x000000001303723e */ /* 0x000fca00000000ff */
[----:B------:R2:W-:Y:S02]  /*1fe0*/  STG.E desc[UR14][R14.64], R3 ;  /* 0x000000030e007986 */ /* 0x0005e4000c10190e */
.L_x_1601:
[----:B------:R-:W-:Y:S05]  /*1ff0*/  BSYNC.RECONVERGENT B1 ;  /* 0x0000000000017941 */ /* 0x000fea0003800200 */
.L_x_1600:
        /* <DEDUP_REMOVED lines=10> */
[----:B------:R-:W-:Y:S01]  /*20a0*/  F2FP.F16.F32.PACK_AB R5, R0, R5 ;  /* 0x000000050005723e */ /* 0x000fe200000000ff */
[----:B0-----:R-:W-:Y:S02]  /*20b0*/  IMAD R12, R7, UR8, RZ ;  /* 0x00000008070c7c24 */ /* 0x001fe4000f8e02ff */
[----:B------:R-:W-:-:S04]  /*20c0*/  IMAD.WIDE.U32 R24, R21, UR8, R24 ;  /* 0x0000000815187c25 */ /* 0x000fc8000f8e0018 */
[----:B------:R-:W-:Y:S01]  /*20d0*/  IMAD R13, R21, UR9, R12 ;  /* 0x00000009150d7c24 */ /* 0x000fe2000f8e020c */
[----:B---3--:R-:W-:-:S03]  /*20e0*/  LEA R2, P1, R24, UR10, 0x1 ;  /* 0x0000000a18027c11 */ /* 0x008fc6000f8208ff */
[----:B------:R-:W-:-:S05]  /*20f0*/  IMAD.IADD R13, R25, 0x1, R13 ;  /* 0x00000001190d7824 */ /* 0x000fca00078e020d */
[----:B------:R-:W-:-:S05]  /*2100*/  LEA.HI.X R3, R24, UR11, R13, 0x1, P1 ;  /* 0x0000000b18037c11 */ /* 0x000fca00088f0c0d */
[----:B------:R3:W-:Y:S01]  /*2110*/  STG.E desc[UR14][R2.64], R5 ;  /* 0x0000000502007986 */ /* 0x0007e2000c10190e */
[----:B------:R-:W-:Y:S05]  /*2120*/  BRA `(.L_x_1602) ;  /* 0x0000000400047947 */ /* 0x000fea0003800000 */
.L_x_1599:
        /* <DEDUP_REMOVED lines=21> */
[----:B------:R-:W-:-:S03]  /*2280*/  MOV R14, R24 ;  /* 0x00000018000e7202 */ /* 0x000fc60000000f00 */
        /* <DEDUP_REMOVED lines=10> */
[----:B------:R-:W-:Y:S02]  /*2330*/  F2FP.F16.F32.PACK_AB R3, R3, R0 ;  /* 0x000000000303723e */ /* 0x000fe400000000ff */
[----:B------:R-:W-:-:S05]  /*2340*/  LEA.HI.X R13, R14, UR17, R13, 0x1, P1 ;  /* 0x000000110e0d7c11 */ /* 0x000fca00088f0c0d */
[----:B------:R2:W-:Y:S02]  /*2350*/  STG.E desc[UR14][R12.64], R3 ;  /* 0x000000030c007986 */ /* 0x0005e4000c10190e */
.L_x_1604:
[----:B------:R-:W-:Y:S05]  /*2360*/  BSYNC.RECONVERGENT B1 ;  /* 0x0000000000017941 */ /* 0x000fea0003800200 */
.L_x_1603:
        /* <DEDUP_REMOVED lines=27> */
[----:B------:R-:W-:-:S05]  /*2520*/  F2FP.F16.F32.PACK_AB R13, R13, R0 ;  /* 0x000000000d0d723e */ /* 0x000fca00000000ff */
[----:B------:R4:W-:Y:S02]  /*2530*/  STG.E desc[UR14][R8.64], R13 ;  /* 0x0000000d08007986 */ /* 0x0009e4000c10190e */
.L_x_1602:
[----:B------:R-:W-:Y:S05]  /*2540*/  BSYNC.RECONVERGENT B0 ;  /* 0x0000000000007941 */ /* 0x000fea0003800200 */
.L_x_1598:
        /* <DEDUP_REMOVED lines=8> */
.L_x_1606:
        /* <DEDUP_REMOVED lines=11> */
.L_x_2107:


//--------------------- .text._Z35group_norm_nhwc_fwd_one_pass_kernelI11Fp16IOFp32WLi512ELi10ELi640EEv26Group_norm_nhwc_fwd_params --------------------------
	.section	.text._Z35group_norm_nhwc_fwd_one_pass_kernelI11Fp16IOFp32WLi512ELi10ELi640EEv26Group_norm_nhwc_fwd_params,"ax",@progbits
	.align	128
        .global         _Z35group_norm_nhwc_fwd_one_pass_kernelI11Fp16IOFp32WLi512ELi10ELi640EEv26Group_norm_nhwc_fwd_params
        .type           _Z35group_norm_nhwc_fwd_one_pass_kernelI11Fp16IOFp32WLi512ELi10ELi640EEv26Group_norm_nhwc_fwd_params,@function
        .size           _Z35group_norm_nhwc_fwd_one_pass_kernelI11Fp16IOFp32WLi512ELi10ELi640EEv26Group_norm_nhwc_fwd_params,(.L_x_2108 - _Z35group_norm_nhwc_fwd_one_pass_kernelI11Fp16IOFp32WLi512ELi10ELi640EEv26Group_norm_nhwc_fwd_params)
        .other          _Z35group_norm_nhwc_fwd_one_pass_kernelI11Fp16IOFp32WLi512ELi10ELi640EEv26Group_norm_nhwc_fwd_params,@"STO_CUDA_ENTRY STV_DEFAULT"
_Z35group_norm_nhwc_fwd_one_pass_kernelI11Fp16IOFp32WLi512ELi10ELi640EEv26Group_norm_nhwc_fwd_params:
.text._Z35group_norm_nhwc_fwd_one_pass_kernelI11Fp16IOFp32WLi512ELi10ELi640EEv26Group_norm_nhwc_fwd_params:
        /* <DEDUP_REMOVED lines=40> */
.L_x_1634:
[----:B0-----:R-:W0:Y:S01]  /*0280*/  LDCU UR5, c[0x0][0x3f8] ;  /* 0x00007f00ff0577ac */ /* 0x001e220008000800 */
[----:B------:R-:W-:Y:S02]  /*0290*/  IABS R6, UR9 ;  /* 0x0000000900067c13 */ /* 0x000fe40008000000 */
[C---:B------:R-:W-:Y:S01]  /*02a0*/  IADD3 R29, PT, PT, R23.reuse, 0x80, RZ ;  /* 0x00000080171d7810 */ /* 0x040fe20007ffe0ff */
[----:B-1----:R-:W1:Y:S01]  /*02b0*/  LDCU.64 UR14, c[0x0][0x3e8] ;  /* 0x00007d00ff0e77ac */ /* 0x002e620008000a00 */
[----:B------:R-:W-:Y:S02]  /*02c0*/  SHF.R.S32.HI R13, RZ, 0x1f, R23 ;  /* 0x0000001fff0d7819 */ /* 0x000fe40000011417 */
[----:B------:R-:W-:Y:S02]  /*02d0*/  LOP3.LUT R26, R22, 0xffff, RZ, 0xc0, !PT ;  /* 0x0000ffff161a7812 */ /* 0x000fe400078ec0ff */
[----:B------:R-:W-:Y:S02]  /*02e0*/  IADD3 R12, PT, PT, R23, 0x100, RZ ;  /* 0x00000100170c7810 */ /* 0x000fe40007ffe0ff */
[----:B0-----:R-:W-:-:S04]  /*02f0*/  MOV R0, UR5 ;  /* 0x0000000500007c02 */ /* 0x001fc80008000f00 */
[----:B--23--:R-:W-:Y:S02]  /*0300*/  IABS R5, R0 ;  /* 0x0000000000057213 */ /* 0x00cfe40000000000 */
[----:B-1----:R-:W-:Y:S02]  /*0310*/  ISETP.GE.U32.AND P2, PT, R29, UR14, PT ;  /* 0x0000000e1d007c0c */ /* 0x002fe4000bf46070 */
[----:B------:R-:W0:Y:S01]  /*0320*/  I2F.RP R0, R5 ;  /* 0x0000000500007306 */ /* 0x000e220000209400 */
[----:B------:R-:W-:-:S07]  /*0330*/  ISETP.GE.U32.AND P4, PT, R20, UR14, PT ;  /* 0x0000000e14007c0c */ /* 0x000fce000bf86070 */
        /* <DEDUP_REMOVED lines=21> */
[----:B------:R-:W-:Y:S02]  /*0490*/  PLOP3.LUT P1, PT, PT, PT, UP1, 0x80, 0x8 ;  /* 0x000000000008781c */ /* 0x000fe40003f2f018 */
[----:B0-----:R-:W-:Y:S02]  /*04a0*/  MOV R7, UR12 ;  /* 0x0000000c00077c02 */ /* 0x001fe40008000f00 */
        /* <DEDUP_REMOVED lines=40> */
[----:B------:R-:W-:Y:S02]  /*0730*/  @!P2 IMAD.IADD R11, R29, 0x1, R11 ;  /* 0x000000011d0ba824 */ /* 0x000fe400078e020b */
[----:B------:R-:W-:-:S05]  /*0740*/  @!P1 IMAD.WIDE.U32 R14, R23, R8, R14 ;  /* 0x00000008170e9225 */ /* 0x000fca00078e000e */
[----:B------:R-:W3:Y:S01]  /*0750*/  @!P3 LDC.64 R8, c[0x0][0x390] ;  /* 0x0000e400ff08bb82 */ /* 0x000ee20000000a00 */
[----:B------:R-:W-:Y:S02]  /*0760*/  @!P1 IADD3 R15, PT, PT, R15, R10, RZ ;  /* 0x0000000a0f0f9210 */ /* 0x000fe40007ffe0ff */
        /* <DEDUP_REMOVED lines=15> */
[----:B------:R-:W-:Y:S02]  /*0860*/  @!P4 MOV R5, R25 ;  /* 0x000000190005c202 */ /* 0x000fe40000000f00 */
[----:B------:R-:W-:Y:S01]  /*0870*/  @!P3 LEA.HI.X R9, R4, R9, R0, 0x1, P2 ;  /* 0x000000090409b211 */ /* 0x000fe200010f0c00 */
[----:B0-----:R-:W-:Y:S01]  /*0880*/  @!P4 IMAD R13, R13, R10, RZ ;  /* 0x0000000a0d0dc224 */ /* 0x001fe200078e02ff */
[----:B------:R-:W-:Y:S02]  /*0890*/  @!P4 MOV R4, R26 ;  /* 0x0000001a0004c202 */ /* 0x000fe40000000f00 */
[----:B------:R-:W-:Y:S01]  /*08a0*/  MOV R16, RZ ;  /* 0x000000ff00107202 */ /* 0x000fe20000000f00 */
[----:B------:R-:W-:-:S02]  /*08b0*/  @!P4 IMAD R13, R20, R11, R13 ;  /* 0x0000000b140dc224 */ /* 0x000fc400078e020d */
[----:B------:R-:W-:-:S03]  /*08c0*/  @!P4 IMAD.WIDE.U32 R4, R20, R10, R4 ;  /* 0x0000000a1404c225 */ /* 0x000fc600078e0004 */
[----:B------:R-:W3:Y:S01]  /*08d0*/  @!P1 LDG.E R16, desc[UR16][R28.64] ;  /* 0x000000101c109981 */ /* 0x000ee2000c1e1900 */
[----:B------:R-:W-:Y:S02]  /*08e0*/  @!P4 IMAD.IADD R0, R5, 0x1, R13 ;  /* 0x000000010500c824 */ /* 0x000fe400078e020d */
[----:B------:R-:W-:Y:S01]  /*08f0*/  HFMA2 R11, -RZ, RZ, 0, 0 ;  /* 0x00000000ff0b7431 */ /* 0x000fe200000001ff */
[----:B-1----:R-:W-:-:S04]  /*0900*/  @!P4 LEA R2, P2, R4, R2, 0x1 ;  /* 0x000000020402c211 */ /* 0x002fc800078408ff */
[----:B------:R-:W-:Y:S01]  /*0910*/  @!P4 LEA.HI.X R3, R4, R3, R0, 0x1, P2 ;  /* 0x000000030403c211 */ /* 0x000fe200010f0c00 */
[----:B------:R-:W-:Y:S01]  /*0920*/  HFMA2 R4, -RZ, RZ, 0, 0 ;  /* 0x00000000ff047431 */ /* 0x000fe200000001ff */
[----:B------:R0:W4:Y:S05]  /*0930*/  @!P3 LDG.E R11, desc[UR16][R8.64] ;  /* 0x00000010080bb981 */ /* 0x00012a000c1e1900 */
[----:B------:R1:W5:Y:S01]  /*0940*/  @!P4 LDG.E R4, desc[UR16][R2.64] ;  /* 0x000000100204c981 */ /* 0x000362000c1e1900 */
[C---:B------:R-:W-:Y:S01]  /*0950*/  ISETP.GT.AND P2, PT, R18.reuse, 0x1e, PT ;  /* 0x0000001e1200780c */ /* 0x040fe20003f44270 */
[----:B------:R-:W-:Y:S01]  /*0960*/  BSSY.RECONVERGENT B0, `(.L_x_1607) ;  /* 0x000003a000007945 */ /* 0x000fe20003800200 */
[----:B------:R-:W-:Y:S01]  /*0970*/  ISETP.GT.AND P3, PT, R18, 0xf, PT ;  /* 0x0000000f1200780c */ /* 0x000fe20003f64270 */
[----:B--2---:R-:W-:-:S02]  /*0980*/  HADD2.F32 R5, -RZ, R12.H1_H1 ;  /* 0x3000000cff057230 */ /* 0x004fc40000004100 */
[----:B------:R-:W-:-:S03]  /*0990*/  HADD2.F32 R6, -RZ, R12.H0_H0 ;  /* 0x2000000cff067230 */ /* 0x000fc60000004100 */
[----:B------:R-:W-:Y:S02]  /*09a0*/  FMUL.FTZ R15, R5, R5 ;  /* 0x00000005050f7220 */ /* 0x000fe40000410000 */
[C---:B0-----:R-:W-:Y:S02]  /*09b0*/  FADD.FTZ R9, R6.reuse, R5 ;  /* 0x0000000506097221 */ /* 0x041fe40000010000 */
[----:B------:R-:W-:Y:S01]  /*09c0*/  FFMA.FTZ R10, R6, R6, R15 ;  /* 0x00000006060a7223 */ /* 0x000fe2000001000f */
[--C-:B---3--:R-:W-:Y:S02]  /*09d0*/  HADD2.F32 R7, -RZ, R16.reuse.H1_H1 ;  /* 0x30000010ff077230 */ /* 0x108fe40000004100 */
[----:B------:R-:W-:-:S03]  /*09e0*/  HADD2.F32 R16, -RZ, R16.H0_H0 ;  /* 0x20000010ff107230 */ /* 0x000fc60000004100 */
[----:B------:R-:W-:Y:S02]  /*09f0*/  FMUL.FTZ R13, R7, R7 ;  /* 0x00000007070d7220 */ /* 0x000fe40000410000 */
[C---:B------:R-:W-:Y:S02]  /*0a00*/  FADD.FTZ R8, R16.reuse, R7 ;  /* 0x0000000710087221 */ /* 0x040fe40000010000 */
[----:B------:R-:W-:Y:S01]  /*0a10*/  FFMA.FTZ R13, R16, R16, R13 ;  /* 0x00000010100d7223 */ /* 0x000fe2000001000d */
[--C-:B----4-:R-:W-:Y:S02]  /*0a20*/  HADD2.F32 R0, -RZ, R11.reuse.H1_H1 ;  /* 0x3000000bff007230 */ /* 0x110fe40000004100 */
[----:B------:R-:W-:Y:S01]  /*0a30*/  FADD.FTZ R8, RZ, R8 ;  /* 0x00000008ff087221 */ /* 0x000fe20000010000 */
[----:B-1----:R-:W-:Y:S02]  /*0a40*/  HADD2.F32 R2, -RZ, R11.H0_H0 ;  /* 0x2000000bff027230 */ /* 0x002fe40000004100 */
[----:B------:R-:W-:Y:S01]  /*0a50*/  FADD.FTZ R13, RZ, R13 ;  /* 0x0000000dff0d7221 */ /* 0x000fe20000010000 */
[----:B-----5:R-:W-:-:S02]  /*0a60*/  HADD2.F32 R3, -RZ, R4.H1_H1 ;  /* 0x30000004ff037230 */ /* 0x020fc40000004100 */
[----:B------:R-:W-:Y:S01]  /*0a70*/  FMUL.FTZ R11, R0, R0 ;  /* 0x00000000000b7220 */ /* 0x000fe20000410000 */
[----:B------:R-:W-:Y:S01]  /*0a80*/  FADD.FTZ R8, R8, R9 ;  /* 0x0000000908087221 */ /* 0x000fe20000010000 */
[----:B------:R-:W-:Y:S02]  /*0a90*/  HADD2.F32 R4, -RZ, R4.H0_H0 ;  /* 0x20000004ff047230 */ /* 0x000fe40000004100 */
[C---:B------:R-:W-:Y:S01]  /*0aa0*/  FADD.FTZ R9, R2.reuse, R0 ;  /* 0x0000000002097221 */ /* 0x040fe20000010000 */
[----:B------:R-:W-:Y:S01]  /*0ab0*/  FADD.FTZ R10, R13, R10 ;  /* 0x0000000a0d0a7221 */ /* 0x000fe20000010000 */
[----:B------:R-:W-:Y:S01]  /*0ac0*/  FFMA.FTZ R11, R2, R2, R11 ;  /* 0x00000002020b7223 */ /* 0x000fe2000001000b */
[----:B------:R-:W-:Y:S01]  /*0ad0*/  FMUL.FTZ R13, R3, R3 ;  /* 0x00000003030d7220 */ /* 0x000fe20000410000 */
[----:B------:R-:W-:Y:S01]  /*0ae0*/  FADD.FTZ R8, R8, R9 ;  /* 0x0000000908087221 */ /* 0x000fe20000010000 */
[----:B------:R-:W-:Y:S01]  /*0af0*/  FADD.FTZ R9, R4, R3 ;  /* 0x0000000304097221 */ /* 0x000fe20000010000 */
[----:B------:R-:W-:Y:S01]  /*0b00*/  FADD.FTZ R10, R10, R11 ;  /* 0x0000000b0a0a7221 */ /* 0x000fe20000010000 */
[----:B------:R-:W-:-:S02]  /*0b10*/  FFMA.FTZ R13, R4, R4, R13 ;  /* 0x00000004040d7223 */ /* 0x000fc4000001000d */
        /* <DEDUP_REMOVED lines=30> */
.L_x_1608:
[----:B------:R-:W-:Y:S05]  /*0d00*/  BSYNC.RECONVERGENT B0 ;  /* 0x0000000000007941 */ /* 0x000fea0003800200 */
.L_x_1607:
        /* <DEDUP_REMOVED lines=56> */
.L_x_1610:
[----:B------:R-:W-:Y:S05]  /*1090*/  BSYNC.RECONVERGENT B0 ;  /* 0x0000000000007941 */ /* 0x000fea0003800200 */
.L_x_1609:
        /* <DEDUP_REMOVED lines=19> */
[----:B------:R-:W-:Y:S02]  /*11d0*/  MOV R29, UR11 ;  /* 0x0000000b001d7c02 */ /* 0x000fe40008000f00 */
        /* <DEDUP_REMOVED lines=13> */
.L_x_1613:
[----:B------:R-:W2:Y:S04]  /*12b0*/  LDG.E.STRONG.GPU R10, desc[UR16][R8.64] ;  /* 0x00000010080a7981 */ /* 0x000ea8000c1ef900 */
[----:B--2---:R-:W-:Y:S01]  /*12c0*/  CCTL.IVALL ;  /* 0x00000000ff00798f */ /* 0x004fe20002000000 */
[----:B------:R-:W-:Y:S05]  /*12d0*/  YIELD ;  /* 0x0000000000007946 */ /* 0x000fea0003800000 */
[----:B------:R-:W-:-:S13]  /*12e0*/  ISETP.NE.AND P4, PT, R10, R15, PT ;  /* 0x0000000f0a00720c */ /* 0x000fda0003f85270 */
[----:B------:R-:W-:Y:S05]  /*12f0*/  @P4 BRA `(.L_x_1613) ;  /* 0xfffffffc00ec4947 */ /* 0x000fea000383ffff */
.L_x_1612:
        /* <DEDUP_REMOVED lines=15> */
.L_x_1615:
[----:B------:R-:W-:Y:S01]  /*13f0*/  UIADD3 UR26, UPT, UPT, UR5, 0x1, URZ ;  /* 0x00000001051a7890 */ /* 0x000fe2000fffe0ff */
[----:B------:R-:W-:-:S05]  /*1400*/  ISETP.EQ.OR P2, PT, RZ, UR22, P3 ;  /* 0x00000016ff007c0c */ /* 0x000fca0009f42670 */
[----:B------:R-:W-:-:S04]  /*1410*/  MOV R8, UR26 ;  /* 0x0000001a00087c02 */ /* 0x000fc80008000f00 */
[----:B------:R-:W-:-:S04]  /*1420*/  ISETP.EQ.OR P4, PT, R8, UR20, P3 ;  /* 0x0000001408007c0c */ /* 0x000fc80009f82670 */
[----:B------:R-:W-:-:S05]  /*1430*/  VOTEU.ALL UP1, P2 ;  /* 0x0000000000ff7886 */ /* 0x000fca0001020000 */
[----:B------:R-:W-:-:S04]  /*1440*/  @!UP1 UIMAD.WIDE.U32 UR26, UR11, 0x8, UR18 ;  /* 0x000000080b1a98a5 */ /* 0x000fc8000f8e0012 */
[----:B------:R-:W-:Y:S02]  /*1450*/  VOTEU.ALL UP1, P4 ;  /* 0x0000000000ff7886 */ /* 0x000fe40002020000 */
[----:B------:R-:W-:Y:S01]  /*1460*/  MOV R8, UR26 ;  /* 0x0000001a00087c02 */ /* 0x000fe20008000f00 */
[----:B------:R-:W-:Y:S02]  /*1470*/  IMAD.U32 R9, RZ, RZ, UR27 ;  /* 0x0000001bff097e24 */ /* 0x000fe4000f8e00ff */
[----:B------:R-:W-:-:S04]  /*1480*/  @!UP1 UIMAD.WIDE.U32 UR26, UR15, 0x8, UR18 ;  /* 0x000000080f1a98a5 */ /* 0x000fc8000f8e0012 */
[----:B------:R-:W0:Y:S02]  /*1490*/  @!P2 LDG.E.64 R8, desc[UR16][R8.64] ;  /* 0x000000100808a981 */ /* 0x000e24000c1e1b00 */
[----:B------:R-:W-:Y:S01]  /*14a0*/  MOV R10, UR26 ;  /* 0x0000001a000a7c02 */ /* 0x000fe20008000f00 */
[----:B------:R-:W-:Y:S01]  /*14b0*/  UIADD3 UR26, UPT, UPT, UR5, 0x2, URZ ;  /* 0x00000002051a7890 */ /* 0x000fe2000fffe0ff */
[----:B------:R-:W-:-:S05]  /*14c0*/  MOV R11, UR27 ;  /* 0x0000001b000b7c02 */ /* 0x000fca0008000f00 */
[----:B-1----:R-:W-:Y:S01]  /*14d0*/  MOV R14, UR26 ;  /* 0x0000001a000e7c02 */ /* 0x002fe20008000f00 */
[----:B------:R-:W4:Y:S01]  /*14e0*/  @!P4 LDG.E.64 R10, desc[UR16][R10.64] ;  /* 0x000000100a0ac981 */ /* 0x000f22000c1e1b00 */
[----:B------:R-:W-:Y:S02]  /*14f0*/  UIADD3 UR26, UPT, UPT, UR5, 0x3, URZ ;  /* 0x00000003051a7890 */ /* 0x000fe4000fffe0ff */
[----:B------:R-:W-:-:S04]  /*1500*/  ISETP.EQ.OR P5, PT, R14, UR20, P3 ;  /* 0x000000140e007c0c */ /* 0x000fc80009fa2670 */
[----:B------:R-:W-:-:S04]  /*1510*/  MOV R14, UR26 ;  /* 0x0000001a000e7c02 */ /* 0x000fc80008000f00 */
[----:B------:R-:W-:-:S05]  /*1520*/  ISETP.EQ.OR P6, PT, R14, UR20, P3 ;  /* 0x000000140e007c0c */ /* 0x000fca0009fc2670 */
        /* <DEDUP_REMOVED lines=45> */
[----:B------:R-:W-:-:S05]  /*1800*/  @!UP1 UIMAD.WIDE.U32 UR26, UR12, 0x8, UR18 ;  /* 0x000000080c1a98a5 */ /* 0x000fca000f8e0012 */
[----:B------:R-:W3:Y:S01]  /*1810*/  @!P6 LDG.E.64 R8, desc[UR16][R8.64] ;  /* 0x000000100808e981 */ /* 0x000ee2000c1e1b00 */
[----:B--2---:R-:W-:Y:S01]  /*1820*/  @!P4 FADD.FTZ R12, R12, R14 ;  /* 0x0000000e0c0cc221 */ /* 0x004fe20000010000 */
[----:B------:R-:W-:Y:S01]  /*1830*/  @!P4 FADD.FTZ R13, R13, R15 ;  /* 0x0000000f0d0dc221 */ /* 0x000fe20000010000 */
[----:B------:R-:W-:Y:S01]  /*1840*/  MOV R14, UR26 ;  /* 0x0000001a000e7c02 */ /* 0x000fe20008000f00 */
[----:B------:R-:W-:-:S06]  /*1850*/  IMAD.U32 R15, RZ, RZ, UR27 ;  /* 0x0000001bff0f7e24 */ /* 0x000fcc000f8e00ff */
[----:B------:R-:W2:Y:S01]  /*1860*/  @!P5 LDG.E.64 R14, desc[UR16][R14.64] ;  /* 0x000000100e0ed981 */ /* 0x000ea2000c1e1b00 */
[----:B------:R-:W-:Y:S02]  /*1870*/  UIADD3 UR5, UPT, UPT, UR5, 0x8, URZ ;  /* 0x0000000805057890 */ /* 0x000fe4000fffe0ff */
[----:B------:R-:W-:Y:S02]  /*1880*/  UIADD3 UR22, UPT, UPT, UR22, 0x8, URZ ;  /* 0x0000000816167890 */ /* 0x000fe4000fffe0ff */
[----:B------:R-:W-:Y:S02]  /*1890*/  ULEA UR11, UR21, UR11, 0x3 ;  /* 0x0000000b150b7291 */ /* 0x000fe4000f8e18ff */
        /* <DEDUP_REMOVED lines=16> */
.L_x_1614:
        /* <DEDUP_REMOVED lines=35> */
[----:B-1----:R-:W-:Y:S01]  /*1bd0*/  MOV R14, UR12 ;  /* 0x0000000c000e7c02 */ /* 0x002fe20008000f00 */
[----:B--2---:R-:W-:Y:S02]  /*1be0*/  IMAD.U32 R15, RZ, RZ, UR13 ;  /* 0x0000000dff0f7e24 */ /* 0x004fe4000f8e00ff */
[----:B0--3--:R-:W-:Y:S01]  /*1bf0*/  @!P2 FADD.FTZ R12, R12, R10 ;  /* 0x0000000a0c0ca221 */ /* 0x009fe20000010000 */
[----:B------:R-:W-:Y:S02]  /*1c00*/  @!P2 FADD.FTZ R13, R13, R11 ;  /* 0x0000000b0d0da221 */ /* 0x000fe40000010000 */
[----:B------:R0:W2:Y:S02]  /*1c10*/  @!P5 LDG.E.64 R10, desc[UR16][R14.64] ;  /* 0x000000100e0ad981 */ /* 0x0000a4000c1e1b00 */
[----:B0-----:R-:W-:-:S02]  /*1c20*/  MOV R14, UR14 ;  /* 0x0000000e000e7c02 */ /* 0x001fc40008000f00 */
[----:B------:R-:W-:-:S06]  /*1c30*/  MOV R15, UR15 ;  /* 0x0000000f000f7c02 */ /* 0x000fcc0008000f00 */
        /* <DEDUP_REMOVED lines=10> */
.L_x_1616:
        /* <DEDUP_REMOVED lines=18> */
[----:B------:R-:W0:Y:S01]  /*1e00*/  @!P4 LDG.E.64 R8, desc[UR16][R8.64] ;  /* 0x000000100808c981 */ /* 0x000e22000c1e1b00 */
[----:B------:R-:W-:-:S06]  /*1e10*/  MOV R11, UR13 ;  /* 0x0000000d000b7c02 */ /* 0x000fcc0008000f00 */
[----:B------:R-:W4:Y:S01]  /*1e20*/  @!P2 LDG.E.64 R10, desc[UR16][R10.64] ;  /* 0x000000100a0aa981 */ /* 0x000f22000c1e1b00 */
[----:B-1----:R-:W-:-:S05]  /*1e30*/  IMAD.U32 R14, RZ, RZ, UR5 ;  /* 0x00000005ff0e7e24 */ /* 0x002fca000f8e00ff */
[----:B------:R-:W-:-:S04]  /*1e40*/  IADD3 R14, PT, PT, R14, 0x2, RZ ;  /* 0x000000020e0e7810 */ /* 0x000fc80007ffe0ff */
[----:B------:R-:W-:Y:S01]  /*1e50*/  R2UR UR5, R14 ;  /* 0x000000000e0572ca */ /* 0x000fe200000e0000 */
[----:B0--3--:R-:W-:Y:S01]  /*1e60*/  @!P4 FADD.FTZ R12, R12, R8 ;  /* 0x000000080c0cc221 */ /* 0x009fe20000010000 */
[----:B------:R-:W-:-:S03]  /*1e70*/  @!P4 FADD.FTZ R13, R13, R9 ;  /* 0x000000090d0dc221 */ /* 0x000fc60000010000 */
[----:B----4-:R-:W-:Y:S01]  /*1e80*/  @!P2 FADD.FTZ R12, R12, R10 ;  /* 0x0000000a0c0ca221 */ /* 0x010fe20000010000 */
[----:B------:R-:W-:-:S09]  /*1e90*/  @!P2 FADD.FTZ R13, R13, R11 ;  /* 0x0000000b0d0da221 */ /* 0x000fd20000010000 */
.L_x_1617:
        /* <DEDUP_REMOVED lines=10> */
[----:B------:R-:W0:Y:S02]  /*1f40*/  LDG.E.64 R8, desc[UR16][R8.64] ;  /* 0x0000001008087981 */ /* 0x000e24000c1e1b00 */
[----:B0--3--:R-:W-:Y:S01]  /*1f50*/  FADD.FTZ R12, R12, R8 ;  /* 0x000000080c0c7221 */ /* 0x009fe20000010000 */
[----:B------:R-:W-:-:S07]  /*1f60*/  FADD.FTZ R13, R13, R9 ;  /* 0x000000090d0d7221 */ /* 0x000fce0000010000 */
.L_x_1618:
[----:B------:R-:W-:Y:S05]  /*1f70*/  BSYNC.RECONVERGENT B0 ;  /* 0x0000000000007941 */ /* 0x000fea0003800200 */
.L_x_1611:
        /* <DEDUP_REMOVED lines=48> */
[----:B------:R-:W-:Y:S02]  /*2280*/  MOV R15, R25 ;  /* 0x00000019000f7202 */ /* 0x000fe40000000f00 */
[----:B-----5:R-:W-:Y:S01]  /*2290*/  FFMA.FTZ R7, R8, R7, R10 ;  /* 0x0000000708077223 */ /* 0x020fe2000001000a */
[----:B------:R-:W-:-:S05]  /*22a0*/  FFMA.FTZ R16, R9, R16, R11 ;  /* 0x0000001009107223 */ /* 0x000fca000001000b */
[----:B------:R-:W-:Y:S01]  /*22b0*/  F2FP.F16.F32.PACK_AB R7, R16, R7 ;  /* 0x000000071007723e */ /* 0x000fe200000000ff */
        /* <DEDUP_REMOVED lines=8> */
.L_x_1622:
[----:B------:R-:W-:Y:S05]  /*2340*/  BSYNC.RECONVERGENT B1 ;  /* 0x0000000000017941 */ /* 0x000fea0003800200 */
.L_x_1621:
[----:B0-----:R-:W-:Y:S01]  /*2350*/  SHF.R.S32.HI R28, RZ, 0x1f, R13 ;  /* 0x0000001fff1c7819 */ /* 0x001fe2000001140d */
[----:B------:R-:W-:Y:S01]  /*2360*/  BSSY.RECONVERGENT B1, `(.L_x_1623) ;  /* 0x0000017000017945 */ /* 0x000fe20003800200 */
[----:B------:R-:W-:Y:S01]  /*2370*/  ISETP.GE.U32.AND P1, PT, R13, UR12, PT ;  /* 0x0000000c0d007c0c */ /* 0x000fe2000bf26070 */
[----:B------:R-:W-:-:S03]  /*2380*/  VIADD R14, R23, 0x100 ;  /* 0x00000100170e7836 */ /* 0x000fc60000000000 */
        /* <DEDUP_REMOVED lines=18> */
[----:B------:R-:W-:-:S05]  /*24b0*/  F2FP.F16.F32.PACK_AB R13, R16, R13 ;  /* 0x0000000d100d723e */ /* 0x000fca00000000ff */
[----:B------:R0:W-:Y:S02]  /*24c0*/  STG.E desc[UR16][R28.64], R13 ;  /* 0x0000000d1c007986 */ /* 0x0001e4000c101910 */
.L_x_1624:
[----:B------:R-:W-:Y:S05]  /*24d0*/  BSYNC.RECONVERGENT B1 ;  /* 0x0000000000017941 */ /* 0x000fea0003800200 */
.L_x_1623:
        /* <DEDUP_REMOVED lines=11> */
[----:B------:R-:W-:Y:S01]  /*2590*/  MOV R7, R25 ;  /* 0x0000001900077202 */ /* 0x000fe20000000f00 */
[----:B------:R-:W2:Y:S01]  /*25a0*/  LDCU.64 UR14, c[0x0][0x380] ;  /* 0x00007000ff0e77ac */ /* 0x000ea20008000a00 */
[----:B------:R-:W-:Y:S01]  /*25b0*/  FADD.FTZ R0, R0, -R12 ;  /* 0x8000000c00007221 */ /* 0x000fe20000010000 */
[----:B0-----:R-:W-:-:S03]  /*25c0*/  FMUL.FTZ R13, R2, UR5 ;  /* 0x00000005020d7c20 */ /* 0x001fc60008410000 */
[----:B------:R-:W-:Y:S01]  /*25d0*/  FMUL.FTZ R0, R0, UR5 ;  /* 0x0000000500007c20 */ /* 0x000fe20008410000 */
[----:B-----5:R-:W-:-:S03]  /*25e0*/  FFMA.FTZ R13, R8, R13, R10 ;  /* 0x0000000d080d7223 */ /* 0x020fc6000001000a */
[----:B------:R-:W-:Y:S01]  /*25f0*/  FFMA.FTZ R0, R9, R0, R11 ;  /* 0x0000000009007223 */ /* 0x000fe2000001000b */
[----:B-1----:R-:W-:Y:S02]  /*2600*/  IMAD R15, R15, UR10, RZ ;  /* 0x0000000a0f0f7c24 */ /* 0x002fe4000f8e02ff */
[----:B------:R-:W-:-:S04]  /*2610*/  IMAD.WIDE.U32 R6, R14, UR10, R6 ;  /* 0x0000000a0e067c25 */ /* 0x000fc8000f8e0006 */
[----:B------:R-:W-:Y:S01]  /*2620*/  IMAD R15, R14, UR11, R15 ;  /* 0x0000000b0e0f7c24 */ /* 0x000fe2000f8e020f */
[----:B--2---:R-:W-:-:S04]  /*2630*/  LEA R14, P1, R6, UR14, 0x1 ;  /* 0x0000000e060e7c11 */ /* 0x004fc8000f8208ff */
[----:B------:R-:W-:Y:S02]  /*2640*/  IADD3 R15, PT, PT, R7, R15, RZ ;  /* 0x0000000f070f7210 */ /* 0x000fe40007ffe0ff */
[----:B------:R-:W-:Y:S02]  /*2650*/  F2FP.F16.F32.PACK_AB R7, R0, R13 ;  /* 0x0000000d0007723e */ /* 0x000fe400000000ff */
[----:B------:R-:W-:-:S05]  /*2660*/  LEA.HI.X R15, R6, UR15, R15, 0x1, P1 ;  /* 0x0000000f060f7c11 */ /* 0x000fca00088f0c0f */
[----:B------:R1:W-:Y:S02]  /*2670*/  STG.E desc[UR16][R14.64], R7 ;  /* 0x000000070e007986 */ /* 0x0003e4000c101910 */
.L_x_1626:
[----:B------:R-:W-:Y:S05]  /*2680*/  BSYNC.RECONVERGENT B1 ;  /* 0x0000000000017941 */ /* 0x000fea0003800200 */
.L_x_1625:
        /* <DEDUP_REMOVED lines=15> */
[----:B------:R-:W-:Y:S02]  /*2780*/  F2FP.F16.F32.PACK_AB R5, R12, R5 ;  /* 0x000000050c05723e */ /* 0x000fe400000000ff */
[----:B------:R-:W-:-:S05]  /*2790*/  LEA.HI.X R3, R24, UR13, R7, 0x1, P1 ;  /* 0x0000000d18037c11 */ /* 0x000fca00088f0c07 */
[----:B------:R2:W-:Y:S01]  /*27a0*/  STG.E desc[UR16][R2.64], R5 ;  /* 0x0000000502007986 */ /* 0x0005e2000c101910 */
[----:B------:R-:W-:Y:S05]  /*27b0*/  BRA `(.L_x_1627) ;  /* 0x0000000800187947 */ /* 0x000fea0003800000 */
.L_x_1620:
        /* <DEDUP_REMOVED lines=23> */
[----:B------:R-:W-:Y:S01]  /*2930*/  F2FP.F16.F32.PACK_AB R7, R14, R29 ;  /* 0x0000001d0e07723e */ /* 0x000fe200000000ff */
[----:B-1----:R-:W-:Y:S01]  /*2940*/  IMAD R14, R15, UR10, RZ ;  /* 0x0000000a0f0e7c24 */ /* 0x002fe2000f8e02ff */
[----:B------:R-:W-:-:S03]  /*2950*/  MOV R29, R25 ;  /* 0x00000019001d7202 */ /* 0x000fc60000000f00 */
[C---:B------:R-:W-:Y:S02]  /*2960*/  IMAD R14, R23.reuse, UR11, R14 ;  /* 0x0000000b170e7c24 */ /* 0x040fe4000f8e020e */
[----:B------:R-:W-:-:S04]  /*2970*/  IMAD.WIDE.U32 R28, R23, UR10, R28 ;  /* 0x0000000a171c7c25 */ /* 0x000fc8000f8e001c */
[----:B------:R-:W-:Y:S01]  /*2980*/  IMAD.IADD R15, R29, 0x1, R14 ;  /* 0x000000011d0f7824 */ /* 0x000fe200078e020e */
[----:B--2---:R-:W-:-:S04]  /*2990*/  LEA R14, P1, R28, UR12, 0x1 ;  /* 0x0000000c1c0e7c11 */ /* 0x004fc8000f8208ff */
[----:B------:R-:W-:-:S05]  /*29a0*/  LEA.HI.X R15, R28, UR13, R15, 0x1, P1 ;  /* 0x0000000d1c0f7c11 */ /* 0x000fca00088f0c0f */
[----:B------:R1:W-:Y:S04]  /*29b0*/  STG.E desc[UR16][R14.64], R7 ;  /* 0x000000070e007986 */ /* 0x0003e8000c101910 */
.L_x_1629:
[----:B0-----:R-:W-:Y:S05]  /*29c0*/  BSYNC.RECONVERGENT B1 ;  /* 0x0000000000017941 */ /* 0x001fea0003800200 */
.L_x_1628:
        /* <DEDUP_REMOVED lines=31> */
[----:B------:R-:W-:Y:S02]  /*2bc0*/  F2FP.F16.F32.PACK_AB R5, R16, R5 ;  /* 0x000000051005723e */ /* 0x000fe400000000ff */
[----:B------:R-:W-:-:S05]  /*2bd0*/  LEA.HI.X R29, R6, UR13, R15, 0x1, P1 ;  /* 0x0000000d061d7c11 */ /* 0x000fca00088f0c0f */
[----:B------:R0:W-:Y:S04]  /*2be0*/  STG.E desc[UR16][R28.64], R5 ;  /* 0x000000051c007986 */ /* 0x0001e8000c101910 */
.L_x_1631:
[----:B------:R-:W-:Y:S05]  /*2bf0*/  BSYNC.RECONVERGENT B1 ;  /* 0x0000000000017941 */ /* 0x000fea0003800200 */
.L_x_1630:
        /* <DEDUP_REMOVED lines=19> */
[----:B0-----:R-:W-:Y:S01]  /*2d30*/  IMAD R29, R6, UR10, RZ ;  /* 0x0000000a061d7c24 */ /* 0x001fe2000f8e02ff */
[----:B------:R-:W-:Y:S02]  /*2d40*/  MOV R6, R26 ;  /* 0x0000001a00067202 */ /* 0x000fe40000000f00 */
[----:B------:R-:W0:Y:S01]  /*2d50*/  MUFU.EX2 R16, R16 ;  /* 0x0000001000107308 */ /* 0x000e220000000800 */
        /* <DEDUP_REMOVED lines=12> */
[----:B------:R-:W-:-:S05]  /*2e20*/  F2FP.F16.F32.PACK_AB R13, R13, R2 ;  /* 0x000000020d0d723e */ /* 0x000fca00000000ff */
[----:B------:R0:W-:Y:S02]  /*2e30*/  STG.E desc[UR16][R14.64], R13 ;  /* 0x0000000d0e007986 */ /* 0x0001e4000c101910 */
.L_x_1633:
[----:B------:R-:W-:Y:S05]  /*2e40*/  BSYNC.RECONVERGENT B1 ;  /* 0x0000000000017941 */ /* 0x000fea0003800200 */
.L_x_1632:
        /* <DEDUP_REMOVED lines=27> */
[----:B------:R-:W-:-:S05]  /*3000*/  F2FP.F16.F32.PACK_AB R7, R0, R7 ;  /* 0x000000070007723e */ /* 0x000fca00000000ff */
[----:B------:R3:W-:Y:S02]  /*3010*/  STG.E desc[UR16][R4.64], R7 ;  /* 0x0000000704007986 */ /* 0x0007e4000c101910 */
.L_x_1627:
[----:B------:R-:W-:Y:S05]  /*3020*/  BSYNC.RECONVERGENT B0 ;  /* 0x0000000000007941 */ /* 0x000fea0003800200 */
.L_x_1619:
[----:B------:R-:W-:Y:S02]  /*3030*/  UIADD3 UR9, UPT, UPT, UR21, UR9, URZ ;  /* 0x0000000915097290 */ /* 0x000fe4000fffe0ff */
[----:B------:R-:W-:Y:S02]  /*3040*/  UIADD3 UR4, UPT, UPT, UR4, 0x1, URZ ;  /* 0x0000000104047890 */ /* 0x000fe4000fffe0ff */
[----:B------:R-:W-:-:S09]  /*3050*/  UISETP.GE.AND UP1, UPT, UR9, UR7, UPT ;  /* 0x000000070900728c */ /* 0x000fd2000bf26270 */
[----:B------:R-:W-:Y:S05]  /*3060*/  BRA.U !UP1, `(.L_x_1634) ;  /* 0xffffffd109847547 */ /* 0x000fea000b83ffff */
[----:B------:R-:W-:Y:S05]  /*3070*/  EXIT ;  /* 0x000000000000794d */ /* 0x000fea0003800000 */
.L_x_1635:
        /* <DEDUP_REMOVED lines=16> */
.L_x_2108:


//--------------------- .text._Z35group_norm_nhwc_fwd_one_pass_kernelI11Fp16IOBf16WLi64ELi10ELi640EEv26Group_norm_nhwc_fwd_params --------------------------
	.section	.text._Z35group_norm_nhwc_fwd_one_pass_kernelI11Fp16IOBf16WLi64ELi10ELi640EEv26Group_norm_nhwc_fwd_params,"ax",@progbits
	.align	128
        .global         _Z35group_norm_nhwc_fwd_one_pass_kernelI11Fp16IOBf16WLi64ELi10ELi640EEv26Group_norm_nhwc_fwd_params
        .type           _Z35group_norm_nhwc_fwd_one_pass_kernelI11Fp16IOBf16WLi64ELi10ELi640EEv26Group_norm_nhwc_fwd_params,@function
        .size           _Z35group_norm_nhwc_fwd_one_pass_kernelI11Fp16IOBf16WLi64ELi10ELi640EEv26Group_norm_nhwc_fwd_params,(.L_x_2109 - _Z35group_norm_nhwc_fwd_one_pass_kernelI11Fp16IOBf16WLi64ELi10ELi640EEv26Group_norm_nhwc_fwd_params)
        .other          _Z35group_norm_nhwc_fwd_one_pass_kernelI11Fp16IOBf16WLi64ELi10ELi640EEv26Group_norm_nhwc_fwd_params,@"STO_CUDA_ENTRY STV_DEFAULT"
_Z35group_norm_nhwc_fwd_one_pass_kernelI11Fp16IOBf16WLi64ELi10ELi640EEv26Group_norm_nhwc_fwd_params:
.text._Z35group_norm_nhwc_fwd_one_pass_kernelI11Fp16IOBf16WLi64ELi10ELi640EEv26Group_norm_nhwc_fwd_params:
        /* <DEDUP_REMOVED lines=35> */
.L_x_1651:
        /* <DEDUP_REMOVED lines=94> */
[----:B0-----:R-:W-:-:S05]  /*0810*/  @!P1 LEA R5, R6, R5, 0x18 ;  /* 0x0000000506059211 */ /* 0x001fca00078ec0ff */
[----:B------:R-:W-:-:S05]  /*0820*/  @!P1 IMAD.IADD R4, R4, 0x1, R5 ;  /* 0x0000000104049824 */ /* 0x000fca00078e0205 */
[----:B------:R3:W-:Y:S02]  /*0830*/  @!P1 STS.64 [R4+0x18], R20 ;  /* 0x0000181404009388 */ /* 0x0007e40000000a00 */
.L_x_1637:
[----:B------:R-:W-:Y:S05]  /*0840*/  BSYNC.RECONVERGENT B0 ;  /* 0x0000000000007941 */ /* 0x000fea0003800200 */
.L_x_1636:
        /* <DEDUP_REMOVED lines=56> */
.L_x_1639:
[----:B------:R-:W-:Y:S05]  /*0bd0*/  BSYNC.RECONVERGENT B0 ;  /* 0x0000000000007941 */ /* 0x000fea0003800200 */
.L_x_1638:
        /* <DEDUP_REMOVED lines=21> */
[----:B------:R-:W-:Y:S01]  /*0d30*/  ISETP.NE.AND P2, PT, R9, -0x1, PT ;  /* 0xffffffff0900780c */ /* 0x000fe20003f45270 */
[----:B------:R-:W-:Y:S02]  /*0d40*/  IMAD.U32 R4, RZ, RZ, UR10 ;  /* 0x0000000aff047e24 */ /* 0x000fe4000f8e00ff */
        /* <DEDUP_REMOVED lines=8> */
.L_x_1642:
[----:B---3--:R-:W3:Y:S04]  /*0dd0*/  LDG.E.STRONG.GPU R4, desc[UR16][R6.64] ;  /* 0x0000001006047981 */ /* 0x008ee8000c1ef900 */
[----:B---3--:R-:W-:Y:S01]  /*0de0*/  CCTL.IVALL ;  /* 0x00000000ff00798f */ /* 0x008fe20002000000 */
[----:B------:R-:W-:Y:S05]  /*0df0*/  YIELD ;  /* 0x0000000000007946 */ /* 0x000fea0003800000 */
[----:B------:R-:W-:-:S13]  /*0e00*/  ISETP.NE.AND P2, PT, R4, R9, PT ;  /* 0x000000090400720c */ /* 0x000fda0003f45270 */
[----:B------:R-:W-:Y:S05]  /*0e10*/  @P2 BRA `(.L_x_1642) ;  /* 0xfffffffc00ec2947 */ /* 0x000fea000383ffff */
.L_x_1641:
        /* <DEDUP_REMOVED lines=15> */
.L_x_1644:
[----:B------:R-:W-:Y:S01]  /*0f10*/  UIADD3 UR24, UPT, UPT, UR5, 0x1, URZ ;  /* 0x0000000105187890 */ /* 0x000fe2000fffe0ff */
[----:B------:R-:W-:Y:S01]  /*0f20*/  ISETP.EQ.OR P5, PT, RZ, UR23, P1 ;  /* 0x00000017ff007c0c */ /* 0x000fe20008fa2670 */
[----:B------:R-:W-:-:S04]  /*0f30*/  UIADD3 UR25, UPT, UPT, UR5, 0x2, URZ ;  /* 0x0000000205197890 */ /* 0x000fc8000fffe0ff */
[----:B---3--:R-:W-:Y:S02]  /*0f40*/  IMAD.U32 R4, RZ, RZ, UR24 ;  /* 0x00000018ff047e24 */ /* 0x008fe4000f8e00ff */
[----:B------:R-:W-:-:S03]  /*0f50*/  MOV R5, UR25 ;  /* 0x0000001900057c02 */ /* 0x000fc60008000f00 */
[----:B------:R-:W-:Y:S02]  /*0f60*/  ISETP.EQ.OR P6, PT, R4, UR15, P1 ;  /* 0x0000000f04007c0c */ /* 0x000fe40008fc2670 */
[----:B------:R-:W-:Y:S01]  /*0f70*/  ISETP.EQ.OR P2, PT, R5, UR15, P1 ;  /* 0x0000000f05007c0c */ /* 0x000fe20008f42670 */
[----:B------:R-:W-:-:S05]  /*0f80*/  VOTEU.ALL UP0, P5 ;  /* 0x0000000000ff7886 */ /* 0x000fca0002800000 */
[----:B------:R-:W-:-:S05]  /*0f90*/  @!UP0 UIMAD.WIDE.U32 UR24, UR9, 0x8, UR18 ;  /* 0x00000008091888a5 */ /* 0x000fca000f8e0012 */
[----:B------:R-:W-:Y:S01]  /*0fa0*/  VOTEU.ALL UP0, P6 ;  /* 0x0000000000ff7886 */ /* 0x000fe20003000000 */
[----:B------:R-:W-:Y:S01]  /*0fb0*/  MOV R4, UR24 ;  /* 0x0000001800047c02 */ /* 0x000fe20008000f00 */
[----:B------:R-:W-:Y:S01]  /*0fc0*/  IMAD.U32 R5, RZ, RZ, UR25 ;  /* 0x00000019ff057e24 */ /* 0x000fe2000f8e00ff */
[----:B------:R-:W-:Y:S02]  /*0fd0*/  VOTEU.ALL UP1, P2 ;  /* 0x0000000000ff7886 */ /* 0x000fe40001020000 */
[----:B------:R-:W-:-:S03]  /*0fe0*/  @!UP0 UIMAD.WIDE.U32 UR24, UR22, 0x8, UR18 ;  /* 0x00000008161888a5 */ /* 0x000fc6000f8e0012 */
[----:B------:R-:W-:Y:S01]  /*0ff0*/  @!UP1 UIMAD.WIDE.U32 UR26, UR10, 0x8, UR18 ;  /* 0x000000080a1a98a5 */ /* 0x000fe2000f8e0012 */
[----:B------:R-:W0:Y:S02]  /*1000*/  @!P5 LDG.E.64 R4, desc[UR16][R4.64] ;  /* 0x000000100404d981 */ /* 0x000e24000c1e1b00 */
[----:B------:R-:W-:Y:S02]  /*1010*/  MOV R6, UR24 ;  /* 0x0000001800067c02 */ /* 0x000fe40008000f00 */
[----:B------:R-:W-:Y:S01]  /*1020*/  MOV R7, UR25 ;  /* 0x0000001900077c02 */ /* 0x000fe20008000f00 */
[----:B------:R-:W-:Y:S01]  /*1030*/  IMAD.U32 R9, RZ, RZ, UR27 ;  /* 0x0000001bff097e24 */ /* 0x000fe2000f8e00ff */
[----:B------:R-:W-:-:S04]  /*1040*/  MOV R8, UR26 ;  /* 0x0000001a00087c02 */ /* 0x000fc80008000f00 */
        /* <DEDUP_REMOVED lines=18> */
[----:B------:R-:W-:-:S04]  /*1170*/  ISETP.EQ.OR P5, PT, R4, UR15, P1 ;  /* 0x0000000f04007c0c */ /* 0x000fc80008fa2670 */
[----:B------:R-:W-:Y:S01]  /*1180*/  MOV R4, UR24 ;  /* 0x0000001800047c02 */ /* 0x000fe20008000f00 */
[----:B---3--:R-:W-:Y:S01]  /*1190*/  @!P6 FADD.FTZ R20, R20, R6 ;  /* 0x000000061414e221 */ /* 0x008fe20000010000 */
[----:B------:R-:W-:Y:S01]  /*11a0*/  @!P6 FADD.FTZ R21, R21, R7 ;  /* 0x000000071515e221 */ /* 0x000fe20000010000 */
[----:B------:R-:W-:Y:S01]  /*11b0*/  ISETP.EQ.OR P6, PT, R5, UR15, P1 ;  /* 0x0000000f05007c0c */ /* 0x000fe20008fc2670 */
[----:B------:R-:W-:Y:S01]  /*11c0*/  @!UP0 UIMAD.WIDE.U32 UR24, UR12, 0x8, UR18 ;  /* 0x000000080c1888a5 */ /* 0x000fe2000f8e0012 */
[----:B----4-:R-:W-:Y:S01]  /*11d0*/  @!P2 FADD.FTZ R20, R20, R8 ;  /* 0x000000081414a221 */ /* 0x010fe20000010000 */
[----:B------:R-:W-:Y:S01]  /*11e0*/  @!P2 FADD.FTZ R21, R21, R9 ;  /* 0x000000091515a221 */ /* 0x000fe20000010000 */
[----:B------:R-:W-:Y:S02]  /*11f0*/  ISETP.EQ.OR P2, PT, R4, UR15, P1 ;  /* 0x0000000f04007c0c */ /* 0x000fe40008f42670 */
[----:B------:R-:W-:Y:S01]  /*1200*/  VOTEU.ALL UP0, P5 ;  /* 0x0000000000ff7886 */ /* 0x000fe20002800000 */
[----:B------:R-:W-:-:S02]  /*1210*/  MOV R4, UR24 ;  /* 0x0000001800047c02 */ /* 0x000fc40008000f00 */
[----:B------:R-:W-:Y:S02]  /*1220*/  MOV R5, UR25 ;  /* 0x0000001900057c02 */ /* 0x000fe40008000f00 */
[----:B------:R-:W-:Y:S02]  /*1230*/  @!UP0 UIMAD.WIDE.U32 UR24, UR21, 0x8, UR18 ;  /* 0x00000008151888a5 */ /* 0x000fe4000f8e0012 */
[----:B------:R-:W-:Y:S01]  /*1240*/  VOTEU.ALL UP1, P6 ;  /* 0x0000000000ff7886 */ /* 0x000fe20003020000 */
[----:B------:R-:W-:Y:S01]  /*1250*/  IMAD.U32 R6, RZ, RZ, UR26 ;  /* 0x0000001aff067e24 */ /* 0x000fe2000f8e00ff */
[----:B------:R-:W-:Y:S01]  /*1260*/  MOV R7, UR27 ;  /* 0x0000001b00077c02 */ /* 0x000fe20008000f00 */
[----:B------:R-:W3:Y:S01]  /*1270*/  @!P3 LDG.E.64 R4, desc[UR16][R4.64] ;  /* 0x000000100404b981 */ /* 0x000ee2000c1e1b00 */
[----:B------:R-:W-:Y:S01]  /*1280*/  VOTEU.ALL UP2, P2 ;  /* 0x0000000000ff7886 */ /* 0x000fe20001040000 */
        /* <DEDUP_REMOVED lines=35> */
.L_x_1643:
        /* <DEDUP_REMOVED lines=56> */
.L_x_1645:
        /* <DEDUP_REMOVED lines=29> */
.L_x_1646:
        /* <DEDUP_REMOVED lines=14> */
.L_x_1647:
[----:B------:R-:W-:Y:S05]  /*1af0*/  BSYNC.RECONVERGENT B0 ;  /* 0x0000000000007941 */ /* 0x000fea0003800200 */
.L_x_1640:
        /* <DEDUP_REMOVED lines=58> */
.L_x_1648:
[----:B------:R-:W-:Y:S04]  /*1ea0*/  BSSY.RECONVERGENT B0, `(.L_x_1649) ;  /* 0x000000e000007945 */ /* 0x000fe80003800200 */
[----:B------:R-:W-:Y:S05]  /*1eb0*/  @P1 BRA `(.L_x_1650) ;  /* 0x0000000000301947 */ /* 0x000fea0003800000 */
[----:B------:R-:W0:Y:S01]  /*1ec0*/  LDCU.64 UR12, c[0x0][0x3e0] ;  /* 0x00007c00ff0c77ac */ /* 0x000e220008000a00 */
[----:B------:R-:W-:Y:S02]  /*1ed0*/  MOV R6, R26 ;  /* 0x0000001a00067202 */ /* 0x000fe40000000f00 */
[----:B------:R-:W-:Y:S01]  /*1ee0*/  MOV R7, R29 ;  /* 0x0000001d00077202 */ /* 0x000fe20000000f00 */
[----:B------:R-:W1:Y:S01]  /*1ef0*/  LDCU.64 UR10, c[0x0][0x380] ;  /* 0x00007000ff0a77ac */ /* 0x000e620008000a00 */
[----:B------:R-:W-:Y:S01]  /*1f00*/  F2FP.F16.F32.PACK_AB R3, R3, R0 ;  /* 0x000000000303723e */ /* 0x000fe200000000ff */
[----:B0-----:R-:W-:Y:S02]  /*1f10*/  IMAD R5, R17, UR12, RZ ;  /* 0x0000000c11057c24 */ /* 0x001fe4000f8e02ff */
[----:B------:R-:W-:-:S04]  /*1f20*/  IMAD.WIDE.U32 R6, R24, UR12, R6 ;  /* 0x0000000c18067c25 */ /* 0x000fc8000f8e0006 */
[----:B------:R-:W-:Y:S01]  /*1f30*/  IMAD R5, R24, UR13, R5 ;  /* 0x0000000d18057c24 */ /* 0x000fe2000f8e0205 */
[----:B-1----:R-:W-:-:S04]  /*1f40*/  LEA R4, P1, R6, UR10, 0x1 ;  /* 0x0000000a06047c11 */ /* 0x002fc8000f8208ff */
[----:B------:R-:W-:-:S04]  /*1f50*/  IADD3 R5, PT, PT, R7, R5, RZ ;  /* 0x0000000507057210 */ /* 0x000fc80007ffe0ff */
[----:B------:R-:W-:-:S05]  /*1f60*/  LEA.HI.X R5, R6, UR11, R5, 0x1, P1 ;  /* 0x0000000b06057c11 */ /* 0x000fca00088f0c05 */
[----:B------:R0:W-:Y:S02]  /*1f70*/  STG.E desc[UR16][R4.64], R3 ;  /* 0x0000000304007986 */ /* 0x0001e4000c101910 */
.L_x_1650:
[----:B------:R-:W-:Y:S05]  /*1f80*/  BSYNC.RECONVERGENT B0 ;  /* 0x0000000000007941 */ /* 0x000fea0003800200 */
.L_x_1649:
[----:B------:R-:W-:Y:S02]  /*1f90*/  UIADD3 UR8, UPT, UPT, UR20, UR8, URZ ;  /* 0x0000000814087290 */ /* 0x000fe4000fffe0ff */
[----:B------:R-:W-:Y:S02]  /*1fa0*/  UIADD3 UR4, UPT, UPT, UR4, 0x1, URZ ;  /* 0x0000000104047890 */ /* 0x000fe4000fffe0ff */
[----:B------:R-:W-:-:S09]  /*1fb0*/  UISETP.GE.AND UP0, UPT, UR8, UR7, UPT ;  /* 0x000000070800728c */ /* 0x000fd2000bf06270 */
[----:B------:R-:W-:Y:S05]  /*1fc0*/  BRA.U !UP0, `(.L_x_1651) ;  /* 0xffffffe108987547 */ /* 0x000fea000b83ffff */
[----:B------:R-:W-:Y:S05]  /*1fd0*/  EXIT ;  /* 0x000000000000794d */ /* 0x000fea0003800000 */
.L_x_1652:
        /* <DEDUP_REMOVED lines=10> */
.L_x_2109:


//--------------------- .text._Z35group_norm_nhwc_fwd_one_pass_kernelI11Fp16IOBf16WLi128ELi10ELi640EEv26Group_norm_nhwc_fwd_params --------------------------
	.section	.text._Z35group_norm_nhwc_fwd_one_pass_kernelI11Fp16IOBf16WLi128ELi10ELi640EEv26Group_norm_nhwc_fwd_params,"ax",@progbits
	.align	128
        .global         _Z35group_norm_nhwc_fwd_one_pass_kernelI11Fp16IOBf16WLi128ELi10ELi640EEv26Group_norm_nhwc_fwd_params
        .type           _Z35group_norm_nhwc_fwd_one_pass_kernelI11Fp16IOBf16WLi128ELi10ELi640EEv26Group_norm_nhwc_fwd_params,@function
        .size           _Z35group_norm_nhwc_fwd_one_pass_kernelI11Fp16IOBf16WLi128ELi10ELi640EEv26Group_norm_nhwc_fwd_params,(.L_x_2110 - _Z35group_norm_nhwc_fwd_one_pass_kernelI11Fp16IOBf16WLi128ELi10ELi640EEv26Group_norm_nhwc_fwd_params)
        .other          _Z35group_norm_nhwc_fwd_one_pass_kernelI11Fp16IOBf16WLi128ELi10ELi640EEv26Group_norm_nhwc_fwd_params,@"STO_CUDA_ENTRY STV_DEFAULT"
_Z35group_norm_nhwc_fwd_one_pass_kernelI11Fp16IOBf16WLi128ELi10ELi640EEv26Group_norm_nhwc_fwd_params:
.text._Z35group_norm_nhwc_fwd_one_pass_kernelI11Fp16IOBf16WLi128ELi10ELi640EEv26Group_norm_nhwc_fwd_params:
        /* <DEDUP_REMOVED lines=35> */
.L_x_1668:
        /* <DEDUP_REMOVED lines=97> */
.L_x_1654:
[----:B------:R-:W-:Y:S05]  /*0840*/  BSYNC.RECONVERGENT B0 ;  /* 0x0000000000007941 */ /* 0x000fea0003800200 */
.L_x_1653:
        /* <DEDUP_REMOVED lines=56> */
.L_x_1656:
[----:B------:R-:W-:Y:S05]  /*0bd0*/  BSYNC.RECONVERGENT B0 ;  /* 0x0000000000007941 */ /* 0x000fea0003800200 */
.L_x_1655:
        /* <DEDUP_REMOVED lines=31> */
.L_x_1659:
[----:B---3--:R-:W3:Y:S04]  /*0dd0*/  LDG.E.STRONG.GPU R4, desc[UR16][R6.64] ;  /* 0x0000001006047981 */ /* 0x008ee8000c1ef900 */
[----:B---3--:R-:W-:Y:S01]  /*0de0*/  CCTL.IVALL ;  /* 0x00000000ff00798f */ /* 0x008fe20002000000 */
[----:B------:R-:W-:Y:S05]  /*0df0*/  YIELD ;  /* 0x0000000000007946 */ /* 0x000fea0003800000 */
[----:B------:R-:W-:-:S13]  /*0e00*/  ISETP.NE.AND P2, PT, R4, R9, PT ;  /* 0x000000090400720c */ /* 0x000fda0003f45270 */
[----:B------:R-:W-:Y:S05]  /*0e10*/  @P2 BRA `(.L_x_1659) ;  /* 0xfffffffc00ec2947 */ /* 0x000fea000383ffff */
.L_x_1658:
        /* <DEDUP_REMOVED lines=15> */
.L_x_1661:
        /* <DEDUP_REMOVED lines=91> */
.L_x_1660:
        /* <DEDUP_REMOVED lines=56> */
.L_x_1662:
        /* <DEDUP_REMOVED lines=29> */
.L_x_1663:
        /* <DEDUP_REMOVED lines=14> */
.L_x_1664:
[----:B------:R-:W-:Y:S05]  /*1af0*/  BSYNC.RECONVERGENT B0 ;  /* 0x0000000000007941 */ /* 0x000fea0003800200 */
.L_x_1657:
        /* <DEDUP_REMOVED lines=58> */
.L_x_1665:
        /* <DEDUP_REMOVED lines=14> */
.L_x_1667:
[----:B------:R-:W-:Y:S05]  /*1f80*/  BSYNC.RECONVERGENT B0 ;  /* 0x0000000000007941 */ /* 0x000fea0003800200 */
.L_x_1666:
[----:B------:R-:W-:Y:S02]  /*1f90*/  UIADD3 UR8, UPT, UPT, UR20, UR8, URZ ;  /* 0x0000000814087290 */ /* 0x000fe4000fffe0ff */
[----:B------:R-:W-:Y:S02]  /*1fa0*/  UIADD3 UR4, UPT, UPT, UR4, 0x1, URZ ;  /* 0x0000000104047890 */ /* 0x000fe4000fffe0ff */
[----:B------:R-:W-:-:S09]  /*1fb0*/  UISETP.GE.AND UP0, UPT, UR8, UR7, UPT ;  /* 0x000000070800728c */ /* 0x000fd2000bf06270 */
[----:B------:R-:W-:Y:S05]  /*1fc0*/  BRA.U !UP0, `(.L_x_1668) ;  /* 0xffffffe108987547 */ /* 0x000fea000b83ffff */
[----:B------:R-:W-:Y:S05]  /*1fd0*/  EXIT ;  /* 0x000000000000794d */ /* 0x000fea0003800000 */
.L_x_1669:
        /* <DEDUP_REMOVED lines=10> */
.L_x_2110:


//--------------------- .text._Z35group_norm_nhwc_fwd_one_pass_kernelI11Fp16IOBf16WLi256ELi10ELi640EEv26Group_norm_nhwc_fwd_params --------------------------
	.section	.text._Z35group_norm_nhwc_fwd_one_pass_kernelI11Fp16IOBf16WLi256ELi10ELi640EEv26Group_norm_nhwc_fwd_params,"ax",@progbits
	.align	128
        .global         _Z35group_norm_nhwc_fwd_one_pass_kernelI11Fp16IOBf16WLi256ELi10ELi640EEv26Group_norm_nhwc_fwd_params
        .type           _Z35group_norm_nhwc_fwd_one_pass_kernelI11Fp16IOBf16WLi256ELi10ELi640EEv26Group_norm_nhwc_fwd_params,@function
        .size           _Z35group_norm_nhwc_fwd_one_pass_kernelI11Fp16IOBf16WLi256ELi10ELi640EEv26Group_norm_nhwc_fwd_params,(.L_x_2111 - _Z35group_norm_nhwc_fwd_one_pass_kernelI11Fp16IOBf16WLi256ELi10ELi640EEv26Group_norm_nhwc_fwd_params)
        .other          _Z35group_norm_nhwc_fwd_one_pass_kernelI11Fp16IOBf16WLi256ELi10ELi640EEv26Group_norm_nhwc_fwd_params,@"STO_CUDA_ENTRY STV_DEFAULT"
_Z35group_norm_nhwc_fwd_one_pass_kernelI11Fp16IOBf16WLi256ELi10ELi640EEv26Group_norm_nhwc_fwd_params:
.text._Z35group_norm_nhwc_fwd_one_pass_kernelI11Fp16IOBf16WLi256ELi10ELi640EEv26Group_norm_nhwc_fwd_params:
        /* <DEDUP_REMOVED lines=36> */
.L_x_1689:
        /* <DEDUP_REMOVED lines=42> */
[----:B------:R-:W-:-:S07]  /*04e0*/  IMAD.WIDE.U32 R24, R5, UR8, R24 ;  /* 0x0000000805187c25 */ /* 0x000fce000f8e0018 */
[----:B------:R-:W3:Y:S01]  /*04f0*/  @!P2 LDC.64 R12, c[0x0][0x390] ;  /* 0x0000e400ff0cab82 */ /* 0x000ee20000000a00 */
[----:B-1----:R-:W-:Y:S01]  /*0500*/  @!P1 IMAD R0, R17, R2, RZ ;  /* 0x0000000211009224 */ /* 0x002fe200078e02ff */
[----:B------:R-:W-:Y:S02]  /*0510*/  IADD3 R27, PT, PT, R25, R27, RZ ;  /* 0x0000001b191b7210 */ /* 0x000fe40007ffe0ff */
[----:B------:R-:W-:Y:S01]  /*0520*/  @!P1 MOV R26, R24 ;  /* 0x00000018001a9202 */ /* 0x000fe20000000f00 */
[----:B------:R-:W-:Y:S01]  /*0530*/  @!P1 IMAD R5, R23, R3, R0 ;  /* 0x0000000317059224 */ /* 0x000fe200078e0200 */
[----:B------:R-:W-:Y:S01]  /*0540*/  @!P2 MOV R15, R27 ;  /* 0x0000001b000fa202 */ /* 0x000fe20000000f00 */
[----:B0-----:R-:W-:Y:S02]  /*0550*/  @!P2 IMAD R14, R7, R8, RZ ;  /* 0x00000008070ea224 */ /* 0x001fe400078e02ff */
[----:B------:R-:W-:-:S04]  /*0560*/  @!P1 IMAD.WIDE.U32 R2, R23, R2, R26 ;  /* 0x0000000217029225 */ /* 0x000fc800078e001a */
[----:B------:R-:W-:Y:S01]  /*0570*/  @!P2 IMAD R19, R22, R9, R14 ;  /* 0x000000091613a224 */ /* 0x000fe200078e020e */
[----:B------:R-:W-:Y:S01]  /*0580*/  @!P1 IADD3 R3, PT, PT, R3, R5, RZ ;  /* 0x0000000503039210 */ /* 0x000fe20007ffe0ff */
[----:B------:R-:W-:Y:S01]  /*0590*/  @!P2 IMAD.MOV.U32 R14, RZ, RZ, R24 ;  /* 0x000000ffff0ea224 */ /* 0x000fe200078e0018 */
[----:B--2---:R-:W-:Y:S02]  /*05a0*/  @!P1 LEA R10, P3, R2, R10, 0x1 ;  /* 0x0000000a020a9211 */ /* 0x004fe400078608ff */
[----:B------:R-:W-:Y:S01]  /*05b0*/  MOV R5, RZ ;  /* 0x000000ff00057202 */ /* 0x000fe20000000f00 */
[----:B------:R-:W-:Y:S01]  /*05c0*/  @!P2 IMAD.WIDE.U32 R8, R22, R8, R14 ;  /* 0x000000081608a225 */ /* 0x000fe200078e000e */
[----:B------:R-:W-:-:S03]  /*05d0*/  @!P1 LEA.HI.X R11, R2, R11, R3, 0x1, P3 ;  /* 0x0000000b020b9211 */ /* 0x000fc600018f0c03 */
[----:B------:R-:W-:Y:S01]  /*05e0*/  HFMA2 R3, -RZ, RZ, 0, 0 ;  /* 0x00000000ff037431 */ /* 0x000fe200000001ff */
        /* <DEDUP_REMOVED lines=8> */
[--C-:B--2---:R-:W-:Y:S02]  /*0670*/  HADD2.F32 R0, -RZ, R3.reuse.H1_H1 ;  /* 0x30000003ff007230 */ /* 0x104fe40000004100 */
[----:B------:R-:W-:-:S03]  /*0680*/  HADD2.F32 R3, -RZ, R3.H0_H0 ;  /* 0x20000003ff037230 */ /* 0x000fc60000004100 */
[----:B------:R-:W-:Y:S01]  /*0690*/  FMUL.FTZ R14, R0, R0 ;  /* 0x00000000000e7220 */ /* 0x000fe20000410000 */
[--C-:B---3--:R-:W-:Y:S02]  /*06a0*/  HADD2.F32 R2, -RZ, R5.reuse.H1_H1 ;  /* 0x30000005ff027230 */ /* 0x108fe40000004100 */
[C---:B------:R-:W-:Y:S01]  /*06b0*/  FADD.FTZ R8, R3.reuse, R0 ;  /* 0x0000000003087221 */ /* 0x040fe20000010000 */
[----:B------:R-:W-:Y:S02]  /*06c0*/  HADD2.F32 R5, -RZ, R5.H0_H0 ;  /* 0x20000005ff057230 */ /* 0x000fe40000004100 */
[----:B------:R-:W-:Y:S01]  /*06d0*/  FFMA.FTZ R14, R3, R3, R14 ;  /* 0x00000003030e7223 */ /* 0x000fe2000001000e */
[----:B------:R-:W-:Y:S01]  /*06e0*/  FMUL.FTZ R18, R2, R2 ;  /* 0x0000000202127220 */ /* 0x000fe20000410000 */
[----:B------:R-:W-:Y:S01]  /*06f0*/  FADD.FTZ R8, RZ, R8 ;  /* 0x00000008ff087221 */ /* 0x000fe20000010000 */
[C---:B------:R-:W-:Y:S01]  /*0700*/  FADD.FTZ R9, R5.reuse, R2 ;  /* 0x0000000205097221 */ /* 0x040fe20000010000 */
        /* <DEDUP_REMOVED lines=38> */
.L_x_1671:
[----:B------:R-:W-:Y:S05]  /*0970*/  BSYNC.RECONVERGENT B0 ;  /* 0x0000000000007941 */ /* 0x000fea0003800200 */
.L_x_1670:
        /* <DEDUP_REMOVED lines=56> */
.L_x_1673:
[----:B------:R-:W-:Y:S05]  /*0d00*/  BSYNC.RECONVERGENT B0 ;  /* 0x0000000000007941 */ /* 0x000fea0003800200 */
.L_x_1672:
        /* <DEDUP_REMOVED lines=31> */
.L_x_1676:
[----:B---3--:R-:W2:Y:S04]  /*0f00*/  LDG.E.STRONG.GPU R8, desc[UR14][R10.64] ;  /* 0x0000000e0a087981 */ /* 0x008ea8000c1ef900 */
[----:B--2---:R-:W-:Y:S01]  /*0f10*/  CCTL.IVALL ;  /* 0x00000000ff00798f */ /* 0x004fe20002000000 */
[----:B------:R-:W-:Y:S05]  /*0f20*/  YIELD ;  /* 0x0000000000007946 */ /* 0x000fea0003800000 */
[----:B------:R-:W-:-:S13]  /*0f30*/  ISETP.NE.AND P2, PT, R8, R13, PT ;  /* 0x0000000d0800720c */ /* 0x000fda0003f45270 */
[----:B------:R-:W-:Y:S05]  /*0f40*/  @P2 BRA `(.L_x_1676) ;  /* 0xfffffffc00ec2947 */ /* 0x000fea000383ffff */
.L_x_1675:
        /* <DEDUP_REMOVED lines=15> */
.L_x_1678:
[----:B------:R-:W-:Y:S01]  /*1040*/  UIADD3 UR23, UPT, UPT, UR5, 0x1, URZ ;  /* 0x0000000105177890 */ /* 0x000fe2000fffe0ff */
[----:B------:R-:W-:-:S05]  /*1050*/  ISETP.EQ.OR P2, PT, RZ, UR22, P1 ;  /* 0x00000016ff007c0c */ /* 0x000fca0008f42670 */
[----:B---3--:R-:W-:-:S05]  /*1060*/  IMAD.U32 R8, RZ, RZ, UR23 ;  /* 0x00000017ff087e24 */ /* 0x008fca000f8e00ff */
[----:B------:R-:W-:-:S03]  /*1070*/  ISETP.EQ.OR P3, PT, R8, UR13, P1 ;  /* 0x0000000d08007c0c */ /* 0x000fc60008f62670 */
[----:B------:R-:W-:Y:S01]  /*1080*/  VOTEU.ALL UP0, P2 ;  /* 0x0000000000ff7886 */ /* 0x000fe20001000000 */
[----:B------:R-:W-:-:S04]  /*1090*/  UIADD3 UR23, UPT, UPT, UR5, 0x2, URZ ;  /* 0x0000000205177890 */ /* 0x000fc8000fffe0ff */
[----:B------:R-:W-:Y:S02]  /*10a0*/  @!UP0 UIMAD.WIDE.U32 UR24, UR8, 0x8, UR16 ;  /* 0x00000008081888a5 */ /* 0x000fe4000f8e0010 */
[----:B------:R-:W-:-:S03]  /*10b0*/  MOV R10, UR23 ;  /* 0x00000017000a7c02 */ /* 0x000fc60008000f00 */
        /* <DEDUP_REMOVED lines=8> */
[----:B--2---:R-:W-:Y:S01]  /*1140*/  MOV R13, UR25 ;  /* 0x00000019000d7c02 */ /* 0x004fe20008000f00 */
[----:B------:R-:W-:-:S05]  /*1150*/  IMAD.U32 R10, RZ, RZ, UR23 ;  /* 0x00000017ff0a7e24 */ /* 0x000fca000f8e00ff */
        /* <DEDUP_REMOVED lines=34> */
[----:B------:R-:W-:Y:S01]  /*1380*/  IMAD.U32 R8, RZ, RZ, UR26 ;  /* 0x0000001aff087e24 */ /* 0x000fe2000f8e00ff */
[----:B------:R-:W-:Y:S01]  /*1390*/  MOV R9, UR27 ;  /* 0x0000001b00097c02 */ /* 0x000fe20008000f00 */
        /* <DEDUP_REMOVED lines=37> */
.L_x_1677:
        /* <DEDUP_REMOVED lines=37> */
[----:B------:R-:W-:Y:S01]  /*1840*/  MOV R12, UR10 ;  /* 0x0000000a000c7c02 */ /* 0x000fe20008000f00 */
[----:B--2---:R-:W-:Y:S01]  /*1850*/  IMAD.U32 R13, RZ, RZ, UR11 ;  /* 0x0000000bff0d7e24 */ /* 0x004fe2000f8e00ff */
        /* <DEDUP_REMOVED lines=16> */
.L_x_1679:
        /* <DEDUP_REMOVED lines=20> */
[----:B------:R-:W0:Y:S01]  /*1aa0*/  @!P2 LDG.E.64 R8, desc[UR14][R8.64] ;  /* 0x0000000e0808a981 */ /* 0x000e22000c1e1b00 */
[----:B------:R-:W-:-:S06]  /*1ab0*/  MOV R11, UR9 ;  /* 0x00000009000b7c02 */ /* 0x000fcc0008000f00 */
        /* <DEDUP_REMOVED lines=8> */
.L_x_1680:
[----:B------:R-:W-:Y:S01]  /*1b40*/  IMAD.U32 R8, RZ, RZ, UR5 ;  /* 0x00000005ff087e24 */ /* 0x000fe2000f8e00ff */
[----:B------:R-:W-:Y:S04]  /*1b50*/  BSSY.RECONVERGENT B0, `(.L_x_1674) ;  /* 0x000000d000007945 */ /* 0x000fe80003800200 */
        /* <DEDUP_REMOVED lines=12> */
.L_x_1681:
[----:B------:R-:W-:Y:S05]  /*1c20*/  BSYNC.RECONVERGENT B0 ;  /* 0x0000000000007941 */ /* 0x000fea0003800200 */
.L_x_1674:
        /* <DEDUP_REMOVED lines=30> */
[----:B------:R-:W-:Y:S01]  /*1e10*/  MOV R12, 0x3f800000 ;  /* 0x3f800000000c7802 */ /* 0x000fe20000000f00 */
[----:B-1----:R-:W-:Y:S01]  /*1e20*/  UISETP.NE.AND UP0, UPT, UR5, URZ, UPT ;  /* 0x000000ff0500728c */ /* 0x002fe2000bf05270 */
[----:B------:R-:W-:Y:S01]  /*1e30*/  BSSY.RECONVERGENT B0, `(.L_x_1682) ;  /* 0x0000076000007945 */ /* 0x000fe20003800200 */
[----:B0-----:R-:W-:-:S04]  /*1e40*/  @P1 FADD.FTZ R10, R10, R11 ;  /* 0x0000000b0a0a1221 */ /* 0x001fc80000010000 */
[----:B------:R0:W1:Y:S01]  /*1e50*/  @P1 MUFU.RSQ R12, R10 ;  /* 0x0000000a000c1308 */ /* 0x0000620000001400 */
[----:B--2---:R-:W-:Y:S02]  /*1e60*/  SHF.L.U32 R14, R8, 0x10, RZ ;  /* 0x00000010080e7819 */ /* 0x004fe400000006ff */
[----:B---3--:R-:W-:Y:S02]  /*1e70*/  SHF.L.U32 R19, R9, 0x10, RZ ;  /* 0x0000001009137819 */ /* 0x008fe400000006ff */
[----:B----4-:R-:W-:Y:S01]  /*1e80*/  SHF.L.U32 R18, R28, 0x10, RZ ;  /* 0x000000101c127819 */ /* 0x010fe200000006ff */
[----:B-----5:R-:W-:Y:S01]  /*1e90*/  IMAD.U32 R15, R15, 0x10000, RZ ;  /* 0x000100000f0f7824 */ /* 0x020fe200078e00ff */
        /* <DEDUP_REMOVED lines=24> */
[----:B------:R-:W-:-:S05]  /*2020*/  F2FP.F16.F32.PACK_AB R3, R29, R0 ;  /* 0x000000001d03723e */ /* 0x000fca00000000ff */
[----:B------:R0:W-:Y:S02]  /*2030*/  STG.E desc[UR14][R10.64], R3 ;  /* 0x000000030a007986 */ /* 0x0001e4000c10190e */
.L_x_1685:
[----:B------:R-:W-:Y:S05]  /*2040*/  BSYNC.RECONVERGENT B1 ;  /* 0x0000000000017941 */ /* 0x000fea0003800200 */
.L_x_1684:
        /* <DEDUP_REMOVED lines=10> */
[----:B------:R-:W-:Y:S01]  /*20f0*/  F2FP.F16.F32.PACK_AB R5, R18, R5 ;  /* 0x000000051205723e */ /* 0x000fe200000000ff */
[----:B-1----:R-:W-:Y:S02]  /*2100*/  IMAD R9, R7, UR8, RZ ;  /* 0x0000000807097c24 */ /* 0x002fe4000f8e02ff */
[----:B------:R-:W-:-:S04]  /*2110*/  IMAD.WIDE.U32 R24, R22, UR8, R24 ;  /* 0x0000000816187c25 */ /* 0x000fc8000f8e0018 */
[----:B------:R-:W-:Y:S01]  /*2120*/  IMAD R9, R22, UR9, R9 ;  /* 0x0000000916097c24 */ /* 0x000fe2000f8e0209 */
[----:B0-----:R-:W-:-:S03]  /*2130*/  LEA R2, P1, R24, UR10, 0x1 ;  /* 0x0000000a18027c11 */ /* 0x001fc6000f8208ff */
[----:B------:R-:W-:-:S05]  /*2140*/  IMAD.IADD R9, R25, 0x1, R9 ;  /* 0x0000000119097824 */ /* 0x000fca00078e0209 */
[----:B------:R-:W-:-:S05]  /*2150*/  LEA.HI.X R3, R24, UR11, R9, 0x1, P1 ;  /* 0x0000000b18037c11 */ /* 0x000fca00088f0c09 */
[----:B------:R1:W-:Y:S01]  /*2160*/  STG.E desc[UR14][R2.64], R5 ;  /* 0x0000000502007986 */ /* 0x0003e2000c10190e */
[----:B------:R-:W-:Y:S05]  /*2170*/  BRA `(.L_x_1686) ;  /* 0x0000000400047947 */ /* 0x000fea0003800000 */
.L_x_1683:
        /* <DEDUP_REMOVED lines=32> */
[----:B------:R-:W-:Y:S02]  /*2380*/  F2FP.F16.F32.PACK_AB R3, R3, R0 ;  /* 0x000000000303723e */ /* 0x000fe400000000ff */
[----:B------:R-:W-:-:S05]  /*2390*/  LEA.HI.X R9, R10, UR17, R9, 0x1, P1 ;  /* 0x000000110a097c11 */ /* 0x000fca00088f0c09 */
[----:B------:R0:W-:Y:S04]  /*23a0*/  STG.E desc[UR14][R8.64], R3 ;  /* 0x0000000308007986 */ /* 0x0001e8000c10190e */
.L_x_1688:
[----:B------:R-:W-:Y:S05]  /*23b0*/  BSYNC.RECONVERGENT B1 ;  /* 0x0000000000017941 */ /* 0x000fea0003800200 */
.L_x_1687:
        /* <DEDUP_REMOVED lines=27> */
[----:B------:R-:W-:-:S05]  /*2570*/  F2FP.F16.F32.PACK_AB R15, R15, R14 ;  /* 0x0000000e0f0f723e */ /* 0x000fca00000000ff */
[----:B------:R2:W-:Y:S02]  /*2580*/  STG.E desc[UR14][R4.64], R15 ;  /* 0x0000000f04007986 */ /* 0x0005e4000c10190e */
.L_x_1686:
[----:B------:R-:W-:Y:S05]  /*2590*/  BSYNC.RECONVERGENT B0 ;  /* 0x0000000000007941 */ /* 0x000fea0003800200 */
.L_x_1682:
        /* <DEDUP_REMOVED lines=8> */
.L_x_1690:
        /* <DEDUP_REMOVED lines=14> */
.L_x_2111:


//--------------------- .text._Z35group_norm_nhwc_fwd_one_pass_kernelI11Fp16IOBf16WLi512ELi10ELi640EEv26Group_norm_nhwc_fwd_params --------------------------
	.section	.text._Z35group_norm_nhwc_fwd_one_pass_kernelI11Fp16IOBf16WLi512ELi10ELi640EEv26Group_norm_nhwc_fwd_params,"ax",@progbits
	.align	128
        .global         _Z35group_norm_nhwc_fwd_one_pass_kernelI11Fp16IOBf16WLi512ELi10ELi640EEv26Group_norm_nhwc_fwd_params
        .type           _Z35group_norm_nhwc_fwd_one_pass_kernelI11Fp16IOBf16WLi512ELi10ELi640EEv26Group_norm_nhwc_fwd_params,@function
        .size           _Z35group_norm_nhwc_fwd_one_pass_kernelI11Fp16IOBf16WLi512ELi10ELi640EEv26Group_norm_nhwc_fwd_params,(.L_x_2112 - _Z35group_norm_nhwc_fwd_one_pass_kernelI11Fp16IOBf16WLi512ELi10ELi640EEv26Group_norm_nhwc_fwd_params)
        .other          _Z35group_norm_nhwc_fwd_one_pass_kernelI11Fp16IOBf16WLi512ELi10ELi640EEv26Group_norm_nhwc_fwd_params,@"STO_CUDA_ENTRY STV_DEFAULT"
_Z35group_norm_nhwc_fwd_one_pass_kernelI11Fp16IOBf16WLi512ELi10ELi640EEv26Group_norm_nhwc_fwd_params:
.text._Z35group_norm_nhwc_fwd_one_pass_kernelI11Fp16IOBf16WLi512ELi10ELi640EEv26Group_norm_nhwc_fwd_params:
        /* <DEDUP_REMOVED lines=40> */
.L_x_1718:
        /* <DEDUP_REMOVED lines=90> */
[----:B------:R-:W4:Y:S03]  /*0820*/  @!P4 LDC.64 R12, c[0x0][0x390] ;  /* 0x0000e400ff0ccb82 */ /* 0x000f260000000a00 */
[----:B------:R-:W-:Y:S02]  /*0830*/  @!P3 IADD3 R8, PT, PT, R15, R8, RZ ;  /* 0x000000080f08b210 */ /* 0x000fe40007ffe0ff */
[----:B-1----:R-:W-:Y:S01]  /*0840*/  @!P3 LEA R18, P2, R14, R18, 0x1 ;  /* 0x000000120e12b211 */ /* 0x002fe200078408ff */
[----:B------:R-:W-:-:S03]  /*0850*/  HFMA2 R3, -RZ, RZ, 0, 0 ;  /* 0x00000000ff037431 */ /* 0x000fc600000001ff */
[----:B------:R-:W-:Y:S02]  /*0860*/  @!P3 LEA.HI.X R19, R14, R19, R8, 0x1, P2 ;  /* 0x000000130e13b211 */ /* 0x000fe400010f0c08 */
[----:B------:R-:W-:Y:S01]  /*0870*/  @!P4 MOV R8, R4 ;  /* 0x000000040008c202 */ /* 0x000fe20000000f00 */
[----:B------:R1:W5:Y:S01]  /*0880*/  @!P1 LDG.E R3, desc[UR16][R10.64] ;  /* 0x000000100a039981 */ /* 0x000362000c1e1900 */
[----:B--2---:R-:W-:Y:S01]  /*0890*/  @!P4 IMAD R24, R9, R20, RZ ;  /* 0x000000140918c224 */ /* 0x004fe200078e02ff */
[----:B------:R-:W-:-:S03]  /*08a0*/  @!P4 MOV R9, R7 ;  /* 0x000000070009c202 */ /* 0x000fc60000000f00 */
[C---:B------:R-:W-:Y:S02]  /*08b0*/  @!P4 IMAD R21, R25.reuse, R21, R24 ;  /* 0x000000151915c224 */ /* 0x040fe400078e0218 */
[----:B------:R-:W-:Y:S01]  /*08c0*/  @!P4 IMAD.WIDE.U32 R8, R25, R20, R8 ;  /* 0x000000141908c225 */ /* 0x000fe200078e0008 */
[----:B------:R-:W-:-:S04]  /*08d0*/  MOV R24, RZ ;  /* 0x000000ff00187202 */ /* 0x000fc80000000f00 */
[----:B------:R-:W-:Y:S02]  /*08e0*/  @!P4 IADD3 R9, PT, PT, R9, R21, RZ ;  /* 0x000000150909c210 */ /* 0x000fe40007ffe0ff */
[C---:B----4-:R-:W-:Y:S01]  /*08f0*/  @!P4 LEA R12, P2, R8.reuse, R12, 0x1 ;  /* 0x0000000c080cc211 */ /* 0x050fe200078408ff */
[----:B------:R2:W4:Y:S03]  /*0900*/  @!P3 LDG.E R24, desc[UR16][R18.64] ;  /* 0x000000101218b981 */ /* 0x000526000c1e1900 */
[----:B------:R-:W-:-:S05]  /*0910*/  @!P4 LEA.HI.X R13, R8, R13, R9, 0x1, P2 ;  /* 0x0000000d080dc211 */ /* 0x000fca00010f0c09 */
[----:B------:R0:W4:Y:S01]  /*0920*/  @!P4 LDG.E R23, desc[UR16][R12.64] ;  /* 0x000000100c17c981 */ /* 0x000122000c1e1900 */
[C---:B------:R-:W-:Y:S02]  /*0930*/  ISETP.GT.AND P2, PT, R27.reuse, 0x1e, PT ;  /* 0x0000001e1b00780c */ /* 0x040fe40003f44270 */
[----:B------:R-:W-:Y:S01]  /*0940*/  ISETP.GT.AND P3, PT, R27, 0xf, PT ;  /* 0x0000000f1b00780c */ /* 0x000fe20003f64270 */
[----:B------:R-:W-:Y:S01]  /*0950*/  BSSY.RECONVERGENT B0, `(.L_x_1691) ;  /* 0x0000039000007945 */ /* 0x000fe20003800200 */
[--C-:B---3--:R-:W-:Y:S02]  /*0960*/  HADD2.F32 R21, -RZ, R22.reuse.H1_H1 ;  /* 0x30000016ff157230 */ /* 0x108fe40000004100 */
[----:B------:R-:W-:-:S03]  /*0970*/  HADD2.F32 R22, -RZ, R22.H0_H0 ;  /* 0x20000016ff167230 */ /* 0x000fc60000004100 */
[----:B-1----:R-:W-:Y:S02]  /*0980*/  FMUL.FTZ R11, R21, R21 ;  /* 0x00000015150b7220 */ /* 0x002fe40000410000 */
[----:B------:R-:W-:Y:S01]  /*0990*/  FADD.FTZ R8, R22, R21 ;  /* 0x0000001516087221 */ /* 0x000fe20000010000 */
[--C-:B-----5:R-:W-:Y:S02]  /*09a0*/  HADD2.F32 R17, -RZ, R3.reuse.H1_H1 ;  /* 0x30000003ff117230 */ /* 0x120fe40000004100 */
[----:B--2---:R-:W-:-:S03]  /*09b0*/  HADD2.F32 R18, -RZ, R3.H0_H0 ;  /* 0x20000003ff127230 */ /* 0x004fc60000004100 */
[----:B------:R-:W-:Y:S02]  /*09c0*/  FMUL.FTZ R9, R17, R17 ;  /* 0x0000001111097220 */ /* 0x000fe40000410000 */
[C---:B------:R-:W-:Y:S02]  /*09d0*/  FADD.FTZ R3, R18.reuse, R17 ;  /* 0x0000001112037221 */ /* 0x040fe40000010000 */
[----:B------:R-:W-:Y:S02]  /*09e0*/  FFMA.FTZ R9, R18, R18, R9 ;  /* 0x0000001212097223 */ /* 0x000fe40000010009 */
[----:B------:R-:W-:Y:S01]  /*09f0*/  FADD.FTZ R3, RZ, R3 ;  /* 0x00000003ff037221 */ /* 0x000fe20000010000 */
[----:B----4-:R-:W-:-:S03]  /*0a00*/  HADD2.F32 R16, -RZ, R24.H1_H1 ;  /* 0x30000018ff107230 */ /* 0x010fc60000004100 */
[----:B------:R-:W-:Y:S01]  /*0a10*/  FADD.FTZ R8, R3, R8 ;  /* 0x0000000803087221 */ /* 0x000fe20000010000 */
[----:B------:R-:W-:Y:S02]  /*0a20*/  HADD2.F32 R24, -RZ, R24.H0_H0 ;  /* 0x20000018ff187230 */ /* 0x000fe40000004100 */
[----:B------:R-:W-:Y:S01]  /*0a30*/  FFMA.FTZ R10, R22, R22, R11 ;  /* 0x00000016160a7223 */ /* 0x000fe2000001000b */
[----:B------:R-:W-:Y:S01]  /*0a40*/  FADD.FTZ R9, RZ, R9 ;  /* 0x00000009ff097221 */ /* 0x000fe20000010000 */
[----:B0-----:R-:W-:Y:S01]  /*0a50*/  FMUL.FTZ R13, R16, R16 ;  /* 0x00000010100d7220 */ /* 0x001fe20000410000 */
[--C-:B------:R-:W-:Y:S02]  /*0a60*/  HADD2.F32 R3, -RZ, R23.reuse.H1_H1 ;  /* 0x30000017ff037230 */ /* 0x100fe40000004100 */
[----:B------:R-:W-:Y:S01]  /*0a70*/  FADD.FTZ R9, R9, R10 ;  /* 0x0000000a09097221 */ /* 0x000fe20000010000 */
[----:B------:R-:W-:Y:S02]  /*0a80*/  HADD2.F32 R23, -RZ, R23.H0_H0 ;  /* 0x20000017ff177230 */ /* 0x000fe40000004100 */
        /* <DEDUP_REMOVED lines=37> */
.L_x_1692:
[----:B------:R-:W-:Y:S05]  /*0ce0*/  BSYNC.RECONVERGENT B0 ;  /* 0x0000000000007941 */ /* 0x000fea0003800200 */
.L_x_1691:
        /* <DEDUP_REMOVED lines=56> */
.L_x_1694:
[----:B------:R-:W-:Y:S05]  /*1070*/  BSYNC.RECONVERGENT B0 ;  /* 0x0000000000007941 */ /* 0x000fea0003800200 */
.L_x_1693:
        /* <DEDUP_REMOVED lines=15> */
[----:B------:R-:W-:Y:S01]  /*1170*/  IMAD.U32 R11, RZ, RZ, UR14 ;  /* 0x0000000eff0b7e24 */ /* 0x000fe2000f8e00ff */
[----:B-1----:R-:W-:Y:S01]  /*1180*/  MOV R14, UR14 ;  /* 0x0000000e000e7c02 */ /* 0x002fe20008000f00 */
[----:B------:R-:W-:Y:S02]  /*1190*/  UIMAD.WIDE.U32 UR12, UR12, 0x8, UR18 ;  /* 0x000000080c0c78a5 */ /* 0x000fe4000f8e0012 */
[----:B------:R-:W-:-:S04]  /*11a0*/  UIADD3 UR11, UPT, UPT, -UR11, 0x1, URZ ;  /* 0x000000010b0b7890 */ /* 0x000fc8000fffe1ff */
        /* <DEDUP_REMOVED lines=14> */
.L_x_1697:
[----:B------:R-:W2:Y:S04]  /*1290*/  LDG.E.STRONG.GPU R10, desc[UR16][R8.64] ;  /* 0x00000010080a7981 */ /* 0x000ea8000c1ef900 */
[----:B--2---:R-:W-:Y:S01]  /*12a0*/  CCTL.IVALL ;  /* 0x00000000ff00798f */ /* 0x004fe20002000000 */
[----:B------:R-:W-:Y:S05]  /*12b0*/  YIELD ;  /* 0x0000000000007946 */ /* 0x000fea0003800000 */
[----:B------:R-:W-:-:S13]  /*12c0*/  ISETP.NE.AND P4, PT, R10, R15, PT ;  /* 0x0000000f0a00720c */ /* 0x000fda0003f85270 */
[----:B------:R-:W-:Y:S05]  /*12d0*/  @P4 BRA `(.L_x_1697) ;  /* 0xfffffffc00ec4947 */ /* 0x000fea000383ffff */
.L_x_1696:
        /* <DEDUP_REMOVED lines=15> */
.L_x_1699:
        /* <DEDUP_REMOVED lines=11> */
[----:B------:R-:W-:Y:S02]  /*1480*/  MOV R10, UR26 ;  /* 0x0000001a000a7c02 */ /* 0x000fe40008000f00 */
[----:B------:R-:W-:-:S06]  /*1490*/  MOV R11, UR27 ;  /* 0x0000001b000b7c02 */ /* 0x000fcc0008000f00 */
[----:B------:R-:W4:Y:S01]  /*14a0*/  @!P4 LDG.E.64 R10, desc[UR16][R10.64] ;  /* 0x000000100a0ac981 */ /* 0x000f22000c1e1b00 */
[----:B------:R-:W-:-:S06]  /*14b0*/  UIADD3 UR26, UPT, UPT, UR5, 0x2, URZ ;  /* 0x00000002051a7890 */ /* 0x000fcc000fffe0ff */
[----:B-1----:R-:W-:Y:S01]  /*14c0*/  IMAD.U32 R14, RZ, RZ, UR26 ;  /* 0x0000001aff0e7e24 */ /* 0x002fe2000f8e00ff */
        /* <DEDUP_REMOVED lines=8> */
[----:B--2---:R-:W-:Y:S01]  /*1550*/  MOV R15, UR27 ;  /* 0x0000001b000f7c02 */ /* 0x004fe20008000f00 */
[----:B------:R-:W-:-:S05]  /*1560*/  @!UP1 UIMAD.WIDE.U32 UR26, UR23, 0x8, UR18 ;  /* 0x00000008171a98a5 */ /* 0x000fca000f8e0012 */
[----:B------:R-:W2:Y:S01]  /*1570*/  @!P5 LDG.E.64 R14, desc[UR16][R14.64] ;  /* 0x000000100e0ed981 */ /* 0x000ea2000c1e1b00 */
[----:B0--3--:R-:W-:Y:S01]  /*1580*/  @!P2 FADD.FTZ R12, R12, R8 ;  /* 0x000000080c0ca221 */ /* 0x009fe20000010000 */
[----:B------:R-:W-:Y:S01]  /*1590*/  @!P2 FADD.FTZ R13, R13, R9 ;  /* 0x000000090d0da221 */ /* 0x000fe20000010000 */
        /* <DEDUP_REMOVED lines=39> */
[----:B------:R-:W-:Y:S01]  /*1810*/  MOV R10, UR26 ;  /* 0x0000001a000a7c02 */ /* 0x000fe20008000f00 */
[----:B------:R-:W3:Y:S01]  /*1820*/  @!P6 LDG.E.64 R8, desc[UR16][R8.64] ;  /* 0x000000100808e981 */ /* 0x000ee2000c1e1b00 */
        /* <DEDUP_REMOVED lines=21> */
.L_x_1698:
        /* <DEDUP_REMOVED lines=33> */
[----:B------:R-:W4:Y:S01]  /*1b90*/  @!P4 LDG.E.64 R8, desc[UR16][R8.64] ;  /* 0x000000100808c981 */ /* 0x000f22000c1e1b00 */
[----:B------:R-:W-:Y:S01]  /*1ba0*/  @!UP2 UIMAD.WIDE.U32 UR14, UR14, 0x8, UR18 ;  /* 0x000000080e0ea8a5 */ /* 0x000fe2000f8e0012 */
[----:B-1----:R-:W-:Y:S02]  /*1bb0*/  MOV R14, UR12 ;  /* 0x0000000c000e7c02 */ /* 0x002fe40008000f00 */
[----:B--2---:R-:W-:-:S06]  /*1bc0*/  MOV R15, UR13 ;  /* 0x0000000d000f7c02 */ /* 0x004fcc0008000f00 */
[----:B------:R-:W2:Y:S01]  /*1bd0*/  @!P5 LDG.E.64 R14, desc[UR16][R14.64] ;  /* 0x000000100e0ed981 */ /* 0x000ea2000c1e1b00 */
[----:B0--3--:R-:W-:Y:S01]  /*1be0*/  @!P2 FADD.FTZ R12, R12, R10 ;  /* 0x0000000a0c0ca221 */ /* 0x009fe20000010000 */
[----:B------:R-:W-:Y:S01]  /*1bf0*/  @!P2 FADD.FTZ R13, R13, R11 ;  /* 0x0000000b0d0da221 */ /* 0x000fe20000010000 */
[----:B------:R-:W-:Y:S02]  /*1c00*/  MOV R10, UR14 ;  /* 0x0000000e000a7c02 */ /* 0x000fe40008000f00 */
[----:B------:R-:W-:-:S06]  /*1c10*/  MOV R11, UR15 ;  /* 0x0000000f000b7c02 */ /* 0x000fcc0008000f00 */
[----:B------:R-:W3:Y:S01]  /*1c20*/  @!P6 LDG.E.64 R10, desc[UR16][R10.64] ;  /* 0x000000100a0ae981 */ /* 0x000ee2000c1e1b00 */
[----:B------:R-:W-:Y:S01]  /*1c30*/  MOV R19, UR5 ;  /* 0x0000000500137c02 */ /* 0x000fe20008000f00 */
[----:B----4-:R-:W-:-:S04]  /*1c40*/  @!P4 FADD.FTZ R12, R12, R8 ;  /* 0x000000080c0cc221 */ /* 0x010fc80000010000 */
[----:B------:R-:W-:Y:S02]  /*1c50*/  VIADD R8, R19, 0x4 ;  /* 0x0000000413087836 */ /* 0x000fe40000000000 */
[----:B------:R-:W-:-:S03]  /*1c60*/  @!P4 FADD.FTZ R13, R13, R9 ;  /* 0x000000090d0dc221 */ /* 0x000fc60000010000 */
[----:B------:R-:W-:Y:S01]  /*1c70*/  R2UR UR5, R8 ;  /* 0x00000000080572ca */ /* 0x000fe200000e0000 */
[----:B--2---:R-:W-:Y:S01]  /*1c80*/  @!P5 FADD.FTZ R12, R12, R14 ;  /* 0x0000000e0c0cd221 */ /* 0x004fe20000010000 */
[----:B------:R-:W-:-:S03]  /*1c90*/  @!P5 FADD.FTZ R13, R13, R15 ;  /* 0x0000000f0d0dd221 */ /* 0x000fc60000010000 */
[----:B---3--:R-:W-:Y:S01]  /*1ca0*/  @!P6 FADD.FTZ R12, R12, R10 ;  /* 0x0000000a0c0ce221 */ /* 0x008fe20000010000 */
[----:B------:R-:W-:-:S09]  /*1cb0*/  @!P6 FADD.FTZ R13, R13, R11 ;  /* 0x0000000b0d0de221 */ /* 0x000fd20000010000 */
.L_x_1700:
        /* <DEDUP_REMOVED lines=28> */
.L_x_1701:
        /* <DEDUP_REMOVED lines=8> */
[----:B------:R-:W-:-:S04]  /*1f00*/  IMAD.U32 R8, RZ, RZ, UR11 ;  /* 0x0000000bff087e24 */ /* 0x000fc8000f8e00ff */
[----:B------:R-:W-:-:S06]  /*1f10*/  IMAD.WIDE.U32 R8, R8, R9, UR18 ;  /* 0x0000001208087e25 */ /* 0x000fcc000f8e0009 */
[----:B------:R-:W0:Y:S02]  /*1f20*/  LDG.E.64 R8, desc[UR16][R8.64] ;  /* 0x0000001008087981 */ /* 0x000e24000c1e1b00 */
[----:B0--3--:R-:W-:Y:S01]  /*1f30*/  FADD.FTZ R12, R12, R8 ;  /* 0x000000080c0c7221 */ /* 0x009fe20000010000 */
[----:B------:R-:W-:-:S07]  /*1f40*/  FADD.FTZ R13, R13, R9 ;  /* 0x000000090d0d7221 */ /* 0x000fce0000010000 */
.L_x_1702:
[----:B------:R-:W-:Y:S05]  /*1f50*/  BSYNC.RECONVERGENT B0 ;  /* 0x0000000000007941 */ /* 0x000fea0003800200 */
.L_x_1695:
[----:B------:R-:W4:Y:S01]  /*1f60*/  @P0 LDC.64 R8, c[0x0][0x388] ;  /* 0x0000e200ff080b82 */ /* 0x000f220000000a00 */
[----:B------:R-:W5:Y:S01]  /*1f70*/  LDCU UR12, c[0x0][0x414] ;  /* 0x00008280ff0c77ac */ /* 0x000f620008000800 */
[----:B------:R-:W-:Y:S02]  /*1f80*/  MOV R11, UR9 ;  /* 0x00000009000b7c02 */ /* 0x000fe40008000f00 */
[----:B--2---:R-:W-:Y:S01]  /*1f90*/  LOP3.LUT R15, R26, 0xffff, RZ, 0xc0, !PT ;  /* 0x0000ffff1a0f7812 */ /* 0x004fe200078ec0ff */
[----:B------:R-:W-:-:S03]  /*1fa0*/  UMOV UR5, 0x400 ;  /* 0x0000040000057882 */ /* 0x000fc60000000000 */
[----:B------:R-:W2:Y:S01]  /*1fb0*/  S2UR UR11, SR_CgaCtaId ;  /* 0x00000000000b79c3 */ /* 0x000ea20000008800 */
[----:B------:R-:W-:Y:S01]  /*1fc0*/  IADD3 R15, PT, PT, R15, UR10, RZ ;  /* 0x0000000a0f0f7c10 */ /* 0x000fe2000fffe0ff */
[----:B-----5:R-:W-:Y:S01]  /*1fd0*/  @P0 FMUL.FTZ R10, R12, UR12 ;  /* 0x0000000c0c0a0c20 */ /* 0x020fe20008410000 */
[----:B----4-:R-:W-:-:S04]  /*1fe0*/  @P0 IMAD.WIDE R8, R11, 0x8, R8 ;  /* 0x000000080b080825 */ /* 0x010fc800078e0208 */
[----:B------:R-:W-:-:S05]  /*1ff0*/  @P0 FMUL.FTZ R11, R13, UR12 ;  /* 0x0000000c0d0b0c20 */ /* 0x000fca0008410000 */
[----:B------:R4:W-:Y:S01]  /*2000*/  @P0 STG.E.64 desc[UR16][R8.64], R10 ;  /* 0x0000000a08000986 */ /* 0x0009e2000c101b10 */
[----:B--2---:R-:W-:-:S09]  /*2010*/  ULEA UR5, UR11, UR5, 0x18 ;  /* 0x000000050b057291 */ /* 0x004fd2000f8ec0ff */
[----:B------:R0:W-:Y:S01]  /*2020*/  @!P3 STS.64 [UR5+0xc0], R12 ;  /* 0x0000c00cff00b988 */ /* 0x0001e20008000a05 */
[----:B----4-:R-:W2:Y:S08]  /*2030*/  LDC.64 R8, c[0x0][0x398] ;  /* 0x0000e600ff087b82 */ /* 0x010eb00000000a00 */
[----:B------:R-:W4:Y:S01]  /*2040*/  LDC.64 R10, c[0x0][0x3a0] ;  /* 0x0000e800ff0a7b82 */ /* 0x000f220000000a00 */
[----:B--2---:R-:W-:-:S07]  /*2050*/  IMAD.WIDE R8, R15, 0x2, R8 ;  /* 0x000000020f087825 */ /* 0x004fce00078e0208 */
[----:B------:R-:W-:Y:S01]  /*2060*/  BAR.SYNC.DEFER_BLOCKING 0x0 ;  /* 0x0000000000007b1d */ /* 0x000fe20000010000 */
[----:B----4-:R-:W-:-:S05]  /*2070*/  IMAD.WIDE R10, R15, 0x2, R10 ;  /* 0x000000020f0a7825 */ /* 0x010fca00078e020a */
[----:B0--3--:R-:W2:Y:S04]  /*2080*/  LDG.E.U16 R13, desc[UR16][R8.64] ;  /* 0x00000010080d7981 */ /* 0x009ea8000c1e1500 */
[----:B------:R0:W3:Y:S04]  /*2090*/  LDG.E.U16 R12, desc[UR16][R8.64+0x2] ;  /* 0x00000210080c7981 */ /* 0x0000e8000c1e1500 */
[----:B-1----:R-:W4:Y:S04]  /*20a0*/  LDG.E.U16 R14, desc[UR16][R10.64] ;  /* 0x000000100a0e7981 */ /* 0x002f28000c1e1500 */
[----:B------:R2:W5:Y:S01]  /*20b0*/  LDG.E.U16 R15, desc[UR16][R10.64+0x2] ;  /* 0x000002100a0f7981 */ /* 0x000562000c1e1500 */
[----:B------:R-:W-:Y:S03]  /*20c0*/  BSSY.RECONVERGENT B0, `(.L_x_1703) ;  /* 0x00000f5000007945 */ /* 0x000fe60003800200 */
[----:B0-----:R-:W0:Y:S02]  /*20d0*/  LDS.64 R8, [UR5+0xc0] ;  /* 0x0000c005ff087984 */ /* 0x001e240008000a00 */
[----:B0-----:R-:W-:-:S04]  /*20e0*/  FMUL.FTZ R8, R8, UR12 ;  /* 0x0000000c08087c20 */ /* 0x001fc80008410000 */
[----:B------:R-:W-:-:S04]  /*20f0*/  FMUL.FTZ R20, R8, R8 ;  /* 0x0000000808147220 */ /* 0x000fc80000410000 */
[----:B------:R-:W-:Y:S01]  /*2100*/  FFMA.FTZ R20, R9, UR12, -R20 ;  /* 0x0000000c09147c23 */ /* 0x000fe20008010814 */
[----:B------:R-:W-:-:S04]  /*2110*/  MOV R9, 0x3f800000 ;  /* 0x3f80000000097802 */ /* 0x000fc80000000f00 */
[----:B------:R-:W-:-:S13]  /*2120*/  FSETP.GTU.FTZ.AND P2, PT, R20, RZ, PT ;  /* 0x000000ff1400720b */ /* 0x000fda0003f5c000 */
[----:B------:R-:W0:Y:S02]  /*2130*/  @P2 LDC R19, c[0x0][0x3a8] ;  /* 0x0000ea00ff132b82 */ /* 0x000e240000000800 */
[----:B0-----:R-:W-:Y:S01]  /*2140*/  @P2 FADD.FTZ R19, R20, R19 ;  /* 0x0000001314132221 */ /* 0x001fe20000010000 */
[----:B------:R-:W-:-:S03]  /*2150*/  IADD3 R20, PT, PT, R2, 0x80, RZ ;  /* 0x0000008002147810 */ /* 0x000fc60007ffe0ff */
[----:B------:R0:W1:Y:S01]  /*2160*/  @P2 MUFU.RSQ R9, R19 ;  /* 0x0000001300092308 */ /* 0x0000620000001400 */
[----:B--2---:R-:W-:Y:S02]  /*2170*/  SHF.L.U32 R10, R13, 0x10, RZ ;  /* 0x000000100d0a7819 */ /* 0x004fe400000006ff */
[----:B---3--:R-:W-:Y:S02]  /*2180*/  SHF.L.U32 R11, R12, 0x10, RZ ;  /* 0x000000100c0b7819 */ /* 0x008fe400000006ff */
[----:B----4-:R-:W-:Y:S02]  /*2190*/  SHF.L.U32 R12, R14, 0x10, RZ ;  /* 0x000000100e0c7819 */ /* 0x010fe400000006ff */
        /* <DEDUP_REMOVED lines=16> */
[----:B------:R-:W-:Y:S02]  /*22a0*/  F2FP.F16.F32.PACK_AB R17, R18, R15 ;  /* 0x0000000f1211723e */ /* 0x000fe400000000ff */
[----:B------:R-:W-:Y:S01]  /*22b0*/  MOV R15, R7 ;  /* 0x00000007000f7202 */ /* 0x000fe20000000f00 */
[----:B0-----:R-:W-:Y:S01]  /*22c0*/  IMAD R18, R14, UR14, RZ ;  /* 0x0000000e0e127c24 */ /* 0x001fe2000f8e02ff */
[----:B------:R-:W-:-:S03]  /*22d0*/  MOV R14, R4 ;  /* 0x00000004000e7202 */ /* 0x000fc60000000f00 */
[C---:B------:R-:W-:Y:S02]  /*22e0*/  IMAD R19, R2.reuse, UR15, R18 ;  /* 0x0000000f02137c24 */ /* 0x040fe4000f8e0212 */
[----:B------:R-:W-:-:S04]  /*22f0*/  IMAD.WIDE.U32 R14, R2, UR14, R14 ;  /* 0x0000000e020e7c25 */ /* 0x000fc8000f8e000e */
[----:B------:R-:W-:Y:S01]  /*2300*/  IMAD.IADD R15, R15, 0x1, R19 ;  /* 0x000000010f0f7824 */ /* 0x000fe200078e0213 */
[----:B-1----:R-:W-:-:S04]  /*2310*/  LEA R18, P1, R14, UR10, 0x1 ;  /* 0x0000000a0e127c11 */ /* 0x002fc8000f8208ff */
[----:B------:R-:W-:-:S05]  /*2320*/  LEA.HI.X R19, R14, UR11, R15, 0x1, P1 ;  /* 0x0000000b0e137c11 */ /* 0x000fca00088f0c0f */
[----:B------:R0:W-:Y:S04]  /*2330*/  STG.E desc[UR16][R18.64], R17 ;  /* 0x0000001112007986 */ /* 0x0001e8000c101910 */
.L_x_1706:
[----:B------:R-:W-:Y:S05]  /*2340*/  BSYNC.RECONVERGENT B1 ;  /* 0x0000000000017941 */ /* 0x000fea0003800200 */
.L_x_1705:
        /* <DEDUP_REMOVED lines=22> */
[----:B------:R-:W-:-:S05]  /*24b0*/  F2FP.F16.F32.PACK_AB R15, R14, R15 ;  /* 0x0000000f0e0f723e */ /* 0x000fca00000000ff */
[----:B------:R0:W-:Y:S02]  /*24c0*/  STG.E desc[UR16][R18.64], R15 ;  /* 0x0000000f12007986 */ /* 0x0001e4000c101910 */
.L_x_1708:
[----:B------:R-:W-:Y:S05]  /*24d0*/  BSYNC.RECONVERGENT B1 ;  /* 0x0000000000017941 */ /* 0x000fea0003800200 */
.L_x_1707:
        /* <DEDUP_REMOVED lines=23> */
[----:B------:R-:W-:Y:S02]  /*2650*/  F2FP.F16.F32.PACK_AB R15, R21, R20 ;  /* 0x00000014150f723e */ /* 0x000fe400000000ff */
[----:B------:R-:W-:-:S05]  /*2660*/  LEA.HI.X R17, R14, UR15, R19, 0x1, P1 ;  /* 0x0000000f0e117c11 */ /* 0x000fca00088f0c13 */
[----:B------:R0:W-:Y:S04]  /*2670*/  STG.E desc[UR16][R16.64], R15 ;  /* 0x0000000f10007986 */ /* 0x0001e8000c101910 */
.L_x_1710:
[----:B------:R-:W-:Y:S05]  /*2680*/  BSYNC.RECONVERGENT B1 ;  /* 0x0000000000017941 */ /* 0x000fea0003800200 */
.L_x_1709:
        /* <DEDUP_REMOVED lines=10> */
[----:B------:R-:W-:Y:S01]  /*2730*/  F2FP.F16.F32.PACK_AB R3, R8, R3 ;  /* 0x000000030803723e */ /* 0x000fe200000000ff */
        /* <DEDUP_REMOVED lines=8> */
.L_x_1704:
        /* <DEDUP_REMOVED lines=23> */
[----:B------:R-:W-:Y:S01]  /*2930*/  F2FP.F16.F32.PACK_AB R17, R18, R17 ;  /* 0x000000111211723e */ /* 0x000fe200000000ff */
[----:B-1----:R-:W-:Y:S02]  /*2940*/  IMAD R18, R15, UR10, RZ ;  /* 0x0000000a0f127c24 */ /* 0x002fe4000f8e02ff */
[----:B------:R-:W-:-:S02]  /*2950*/  IMAD.MOV.U32 R15, RZ, RZ, R7 ;  /* 0x000000ffff0f7224 */ /* 0x000fc400078e0007 */
[C---:B------:R-:W-:Y:S02]  /*2960*/  IMAD R18, R2.reuse, UR11, R18 ;  /* 0x0000000b02127c24 */ /* 0x040fe4000f8e0212 */
[----:B------:R-:W-:-:S05]  /*2970*/  IMAD.WIDE.U32 R14, R2, UR10, R14 ;  /* 0x0000000a020e7c25 */ /* 0x000fca000f8e000e */
[----:B------:R-:W-:Y:S02]  /*2980*/  IADD3 R15, PT, PT, R15, R18, RZ ;  /* 0x000000120f0f7210 */ /* 0x000fe40007ffe0ff */
[----:B--2---:R-:W-:-:S04]  /*2990*/  LEA R18, P1, R14, UR12, 0x1 ;  /* 0x0000000c0e127c11 */ /* 0x004fc8000f8208ff */
[----:B------:R-:W-:-:S05]  /*29a0*/  LEA.HI.X R19, R14, UR13, R15, 0x1, P1 ;  /* 0x0000000d0e137c11 */ /* 0x000fca00088f0c0f */
[----:B------:R1:W-:Y:S04]  /*29b0*/  STG.E desc[UR16][R18.64], R17 ;  /* 0x0000001112007986 */ /* 0x0003e8000c101910 */
.L_x_1713:
[----:B0-----:R-:W-:Y:S05]  /*29c0*/  BSYNC.RECONVERGENT B1 ;  /* 0x0000000000017941 */ /* 0x001fea0003800200 */
.L_x_1712:
        /* <DEDUP_REMOVED lines=31> */
[----:B------:R-:W-:Y:S02]  /*2bc0*/  F2FP.F16.F32.PACK_AB R21, R22, R21 ;  /* 0x000000151615723e */ /* 0x000fe400000000ff */
[----:B------:R-:W-:-:S05]  /*2bd0*/  LEA.HI.X R19, R14, UR13, R19, 0x1, P1 ;  /* 0x0000000d0e137c11 */ /* 0x000fca00088f0c13 */
[----:B------:R0:W-:Y:S04]  /*2be0*/  STG.E desc[UR16][R18.64], R21 ;  /* 0x0000001512007986 */ /* 0x0001e8000c101910 */
.L_x_1715:
[----:B------:R-:W-:Y:S05]  /*2bf0*/  BSYNC.RECONVERGENT B1 ;  /* 0x0000000000017941 */ /* 0x000fea0003800200 */
.L_x_1714:
        /* <DEDUP_REMOVED lines=34> */
[----:B------:R-:W-:-:S05]  /*2e20*/  F2FP.F16.F32.PACK_AB R19, R19, R20 ;  /* 0x000000141313723e */ /* 0x000fca00000000ff */
[----:B------:R0:W-:Y:S02]  /*2e30*/  STG.E desc[UR16][R16.64], R19 ;  /* 0x0000001310007986 */ /* 0x0001e4000c101910 */
.L_x_1717:
[----:B------:R-:W-:Y:S05]  /*2e40*/  BSYNC.RECONVERGENT B1 ;  /* 0x0000000000017941 */ /* 0x000fea0003800200 */
.L_x_1716:
        /* <DEDUP_REMOVED lines=26> */
[----:B------:R-:W-:-:S05]  /*2ff0*/  F2FP.F16.F32.PACK_AB R9, R8, R9 ;  /* 0x000000090809723e */ /* 0x000fca00000000ff */
[----:B------:R2:W-:Y:S02]  /*3000*/  STG.E desc[UR16][R6.64], R9 ;  /* 0x0000000906007986 */ /* 0x0005e4000c101910 */
.L_x_1711:
[----:B------:R-:W-:Y:S05]  /*3010*/  BSYNC.RECONVERGENT B0 ;  /* 0x0000000000007941 */ /* 0x000fea0003800200 */
.L_x_1703:
[----:B------:R-:W-:Y:S02]  /*3020*/  UIADD3 UR9, UPT, UPT, UR21, UR9, URZ ;  /* 0x0000000915097290 */ /* 0x000fe4000fffe0ff */
[----:B------:R-:W-:Y:S02]  /*3030*/  UIADD3 UR4, UPT, UPT, UR4, 0x1, URZ ;  /* 0x0000000104047890 */ /* 0x000fe4000fffe0ff */
[----:B------:R-:W-:-:S09]  /*3040*/  UISETP.GE.AND UP1, UPT, UR9, UR7, UPT ;  /* 0x000000070900728c */ /* 0x000fd2000bf26270 */
[----:B------:R-:W-:Y:S05]  /*3050*/  BRA.U !UP1, `(.L_x_1718) ;  /* 0xffffffd109887547 */ /* 0x000fea000b83ffff */
[----:B------:R-:W-:Y:S05]  /*3060*/  EXIT ;  /* 0x000000000000794d */ /* 0x000fea0003800000 */
.L_x_1719:
        /* <DEDUP_REMOVED lines=9> */
.L_x_2112:


//--------------------- .text._Z35group_norm_nhwc_fwd_one_pass_kernelI11Fp16IOFp16WLi64ELi10ELi640EEv26Group_norm_nhwc_fwd_params --------------------------
	.section	.text._Z35group_norm_nhwc_fwd_one_pass_kernelI11Fp16IOFp16WLi64ELi10ELi640EEv26Group_norm_nhwc_fwd_params,"ax",@progbits
	.align	128
        .global         _Z35group_norm_nhwc_fwd_one_pass_kernelI11Fp16IOFp16WLi64ELi10ELi640EEv26Group_norm_nhwc_fwd_params
        .type           _Z35group_norm_nhwc_fwd_one_pass_kernelI11Fp16IOFp16WLi64ELi10ELi640EEv26Group_norm_nhwc_fwd_params,@function
        .size           _Z35group_norm_nhwc_fwd_one_pass_kernelI11Fp16IOFp16WLi64ELi10ELi640EEv26Group_norm_nhwc_fwd_params,(.L_x_2113 - _Z35group_norm_nhwc_fwd_one_pass_kernelI11Fp16IOFp16WLi64ELi10ELi640EEv26Group_norm_nhwc_fwd_params)
        .other          _Z35group_norm_nhwc_fwd_one_pass_kernelI11Fp16IOFp16WLi64ELi10ELi640EEv26Group_norm_nhwc_fwd_params,@"STO_CUDA_ENTRY STV_DEFAULT"
_Z35group_norm_nhwc_fwd_one_pass_kernelI11Fp16IOFp16WLi64ELi10ELi640EEv26Group_norm_nhwc_fwd_params:
.text._Z35group_norm_nhwc_fwd_one_pass_kernelI11Fp16IOFp16WLi64ELi10ELi640EEv26Group_norm_nhwc_fwd_params:
        /* <DEDUP_REMOVED lines=35> */
.L_x_1735:
[----:B0-----:R-:W0:Y:S01]  /*0230*/  LDC R0, c[0x0][0x3f8] ;  /* 0x0000fe00ff007b82 */ /* 0x001e220000000800 */
[----:B------:R-:W1:Y:S01]  /*0240*/  LDCU.64 UR10, c[0x0][0x3e8] ;  /* 0x00007d00ff0a77ac */ /* 0x000e620008000a00 */
[----:B0-----:R-:W-:-:S04]  /*0250*/  IABS R5, R0 ;  /* 0x0000000000057213 */ /* 0x001fc80000000000 */
        /* <DEDUP_REMOVED lines=18> */
[----:B------:R-:W-:-:S11]  /*0380*/  ISETP.NE.AND P2, PT, R0, RZ, PT ;  /* 0x000000ff0000720c */ /* 0x000fd60003f45270 */
        /* <DEDUP_REMOVED lines=18> */
[-C--:B-1----:R-:W-:Y:S01]  /*04b0*/  @!P1 IMAD R6, R17, R2.reuse, RZ ;  /* 0x0000000211069224 */ /* 0x082fe200078e02ff */
[----:B------:R-:W-:Y:S01]  /*04c0*/  IADD3 R29, PT, PT, R27, R29, RZ ;  /* 0x0000001d1b1d7210 */ /* 0x000fe20007ffe0ff */
[----:B------:R-:W-:Y:S02]  /*04d0*/  @!P1 IMAD.MOV.U32 R28, RZ, RZ, R26 ;  /* 0x000000ffff1c9224 */ /* 0x000fe400078e001a */
        /* <DEDUP_REMOVED lines=54> */
.L_x_1721:
[----:B------:R-:W-:Y:S05]  /*0840*/  BSYNC.RECONVERGENT B0 ;  /* 0x0000000000007941 */ /* 0x000fea0003800200 */
.L_x_1720:
        /* <DEDUP_REMOVED lines=56> */
.L_x_1723:
[----:B------:R-:W-:Y:S05]  /*0bd0*/  BSYNC.RECONVERGENT B0 ;  /* 0x0000000000007941 */ /* 0x000fea0003800200 */
.L_x_1722:
        /* <DEDUP_REMOVED lines=19> */
[----:B------:R-:W-:-:S03]  /*0d10*/  SEL R9, R16, RZ, !P2 ;  /* 0x000000ff10097207 */ /* 0x000fc60005000000 */
        /* <DEDUP_REMOVED lines=11> */
.L_x_1726:
[----:B---3--:R-:W3:Y:S04]  /*0dd0*/  LDG.E.STRONG.GPU R4, desc[UR16][R6.64] ;  /* 0x0000001006047981 */ /* 0x008ee8000c1ef900 */
[----:B---3--:R-:W-:Y:S01]  /*0de0*/  CCTL.IVALL ;  /* 0x00000000ff00798f */ /* 0x008fe20002000000 */
[----:B------:R-:W-:Y:S05]  /*0df0*/  YIELD ;  /* 0x0000000000007946 */ /* 0x000fea0003800000 */
[----:B------:R-:W-:-:S13]  /*0e00*/  ISETP.NE.AND P2, PT, R4, R9, PT ;  /* 0x000000090400720c */ /* 0x000fda0003f45270 */
[----:B------:R-:W-:Y:S05]  /*0e10*/  @P2 BRA `(.L_x_1726) ;  /* 0xfffffffc00ec2947 */ /* 0x000fea000383ffff */
.L_x_1725:
        /* <DEDUP_REMOVED lines=15> */
.L_x_1728:
        /* <DEDUP_REMOVED lines=11> */
[----:B------:R-:W-:Y:S01]  /*0fc0*/  VOTEU.ALL UP1, P2 ;  /* 0x0000000000ff7886 */ /* 0x000fe20001020000 */
[----:B------:R-:W-:Y:S02]  /*0fd0*/  MOV R5, UR25 ;  /* 0x0000001900057c02 */ /* 0x000fe40008000f00 */
[----:B------:R-:W-:Y:S02]  /*0fe0*/  @!UP0 UIMAD.WIDE.U32 UR24, UR22, 0x8, UR18 ;  /* 0x00000008161888a5 */ /* 0x000fe4000f8e0012 */
[----:B------:R-:W-:Y:S02]  /*0ff0*/  @!UP1 UIMAD.WIDE.U32 UR26, UR10, 0x8, UR18 ;  /* 0x000000080a1a98a5 */ /* 0x000fe4000f8e0012 */
[----:B------:R-:W0:Y:S02]  /*1000*/  @!P5 LDG.E.64 R4, desc[UR16][R4.64] ;  /* 0x000000100404d981 */ /* 0x000e24000c1e1b00 */
[----:B------:R-:W-:Y:S01]  /*1010*/  IMAD.U32 R6, RZ, RZ, UR24 ;  /* 0x00000018ff067e24 */ /* 0x000fe2000f8e00ff */
[----:B------:R-:W-:-:S02]  /*1020*/  MOV R7, UR25 ;  /* 0x0000001900077c02 */ /* 0x000fc40008000f00 */
[----:B------:R-:W-:Y:S02]  /*1030*/  MOV R8, UR26 ;  /* 0x0000001a00087c02 */ /* 0x000fe40008000f00 */
[----:B------:R-:W-:Y:S02]  /*1040*/  MOV R9, UR27 ;  /* 0x0000001b00097c02 */ /* 0x000fe40008000f00 */
[----:B------:R-:W3:Y:S04]  /*1050*/  @!P6 LDG.E.64 R6, desc[UR16][R6.64] ;  /* 0x000000100606e981 */ /* 0x000ee8000c1e1b00 */
[----:B------:R-:W4:Y:S01]  /*1060*/  @!P2 LDG.E.64 R8, desc[UR16][R8.64] ;  /* 0x000000100808a981 */ /* 0x000f22000c1e1b00 */
[----:B------:R-:W-:Y:S02]  /*1070*/  UIADD3 UR24, UPT, UPT, UR5, 0x3, URZ ;  /* 0x0000000305187890 */ /* 0x000fe4000fffe0ff */
[----:B------:R-:W-:-:S04]  /*1080*/  UIADD3 UR25, UPT, UPT, UR5, 0x4, URZ ;  /* 0x0000000405197890 */ /* 0x000fc8000fffe0ff */
[----:B-1----:R-:W-:Y:S01]  /*1090*/  IMAD.U32 R10, RZ, RZ, UR24 ;  /* 0x00000018ff0a7e24 */ /* 0x002fe2000f8e00ff */
[----:B------:R-:W-:Y:S01]  /*10a0*/  UIADD3 UR24, UPT, UPT, UR5, 0x5, URZ ;  /* 0x0000000505187890 */ /* 0x000fe2000fffe0ff */
[----:B------:R-:W-:Y:S01]  /*10b0*/  MOV R11, UR25 ;  /* 0x00000019000b7c02 */ /* 0x000fe20008000f00 */
[----:B------:R-:W-:Y:S02]  /*10c0*/  UIADD3 UR25, UPT, UPT, UR5, 0x6, URZ ;  /* 0x0000000605197890 */ /* 0x000fe4000fffe0ff */
[----:B------:R-:W-:Y:S02]  /*10d0*/  ISETP.EQ.OR P3, PT, R10, UR15, P1 ;  /* 0x0000000f0a007c0c */ /* 0x000fe40008f62670 */
[----:B------:R-:W-:-:S11]  /*10e0*/  ISETP.EQ.OR P4, PT, R11, UR15, P1 ;  /* 0x0000000f0b007c0c */ /* 0x000fd60008f82670 */
[----:B------:R-:W-:Y:S02]  /*10f0*/  VOTEU.ALL UP0, P3 ;  /* 0x0000000000ff7886 */ /* 0x000fe40001800000 */
[----:B------:R-:W-:-:S05]  /*1100*/  VOTEU.ALL UP1, P4 ;  /* 0x0000000000ff7886 */ /* 0x000fca0002020000 */
[----:B------:R-:W-:Y:S01]  /*1110*/  @!UP1 UIMAD.WIDE.U32 UR26, UR11, 0x8, UR18 ;  /* 0x000000080b1a98a5 */ /* 0x000fe2000f8e0012 */
[----:B0-----:R-:W-:Y:S01]  /*1120*/  @!P5 FADD.FTZ R20, R20, R4 ;  /* 0x000000041414d221 */ /* 0x001fe20000010000 */
[----:B------:R-:W-:Y:S01]  /*1130*/  MOV R4, UR24 ;  /* 0x0000001800047c02 */ /* 0x000fe20008000f00 */
[----:B------:R-:W-:Y:S01]  /*1140*/  UIADD3 UR24, UPT, UPT, UR5, 0x7, URZ ;  /* 0x0000000705187890 */ /* 0x000fe2000fffe0ff */
[----:B------:R-:W-:Y:S01]  /*1150*/  @!P5 FADD.FTZ R21, R21, R5 ;  /* 0x000000051515d221 */ /* 0x000fe20000010000 */
[----:B------:R-:W-:Y:S02]  /*1160*/  MOV R5, UR25 ;  /* 0x0000001900057c02 */ /* 0x000fe40008000f00 */
[----:B------:R-:W-:Y:S02]  /*1170*/  ISETP.EQ.OR P5, PT, R4, UR15, P1 ;  /* 0x0000000f04007c0c */ /* 0x000fe40008fa2670 */
[----:B------:R-:W-:Y:S02]  /*1180*/  IMAD.U32 R4, RZ, RZ, UR24 ;  /* 0x00000018ff047e24 */ /* 0x000fe4000f8e00ff */
[----:B---3--:R-:W-:Y:S01]  /*1190*/  @!P6 FADD.FTZ R20, R20, R6 ;  /* 0x000000061414e221 */ /* 0x008fe20000010000 */
[----:B------:R-:W-:Y:S01]  /*11a0*/  @!P6 FADD.FTZ R21, R21, R7 ;  /* 0x000000071515e221 */ /* 0x000fe20000010000 */
[----:B------:R-:W-:Y:S01]  /*11b0*/  ISETP.EQ.OR P6, PT, R5, UR15, P1 ;  /* 0x0000000f05007c0c */ /* 0x000fe20008fc2670 */
[----:B------:R-:W-:Y:S01]  /*11c0*/  @!UP0 UIMAD.WIDE.U32 UR24, UR12, 0x8, UR18 ;  /* 0x000000080c1888a5 */ /* 0x000fe2000f8e0012 */
[----:B----4-:R-:W-:Y:S01]  /*11d0*/  @!P2 FADD.FTZ R20, R20, R8 ;  /* 0x000000081414a221 */ /* 0x010fe20000010000 */
[----:B------:R-:W-:Y:S01]  /*11e0*/  @!P2 FADD.FTZ R21, R21, R9 ;  /* 0x000000091515a221 */ /* 0x000fe20000010000 */
[----:B------:R-:W-:-:S03]  /*11f0*/  ISETP.EQ.OR P2, PT, R4, UR15, P1 ;  /* 0x0000000f04007c0c */ /* 0x000fc60008f42670 */
[----:B------:R-:W-:Y:S01]  /*1200*/  MOV R4, UR24 ;  /* 0x0000001800047c02 */ /* 0x000fe20008000f00 */
[----:B------:R-:W-:Y:S01]  /*1210*/  VOTEU.ALL UP0, P5 ;  /* 0x0000000000ff7886 */ /* 0x000fe20002800000 */
[----:B------:R-:W-:Y:S01]  /*1220*/  MOV R5, UR25 ;  /* 0x0000001900057c02 */ /* 0x000fe20008000f00 */
[----:B------:R-:W-:-:S03]  /*1230*/  IMAD.U32 R7, RZ, RZ, UR27 ;  /* 0x0000001bff077e24 */ /* 0x000fc6000f8e00ff */
[----:B------:R-:W-:Y:S01]  /*1240*/  VOTEU.ALL UP1, P6 ;  /* 0x0000000000ff7886 */ /* 0x000fe20003020000 */
[----:B------:R-:W-:Y:S01]  /*1250*/  @!UP0 UIMAD.WIDE.U32 UR24, UR21, 0x8, UR18 ;  /* 0x00000008151888a5 */ /* 0x000fe2000f8e0012 */
[----:B------:R-:W-:Y:S01]  /*1260*/  MOV R6, UR26 ;  /* 0x0000001a00067c02 */ /* 0x000fe20008000f00 */
[----:B------:R-:W3:Y:S01]  /*1270*/  @!P3 LDG.E.64 R4, desc[UR16][R4.64] ;  /* 0x000000100404b981 */ /* 0x000ee2000c1e1b00 */
[----:B------:R-:W-:Y:S01]  /*1280*/  VOTEU.ALL UP2, P2 ;  /* 0x0000000000ff7886 */ /* 0x000fe20001040000 */
[----:B------:R-:W-:Y:S02]  /*1290*/  @!UP1 UIMAD.WIDE.U32 UR26, UR13, 0x8, UR18 ;  /* 0x000000080d1a98a5 */ /* 0x000fe4000f8e0012 */
[----:B------:R-:W-:Y:S01]  /*12a0*/  MOV R8, UR24 ;  /* 0x0000001800087c02 */ /* 0x000fe20008000f00 */
[----:B------:R-:W4:Y:S01]  /*12b0*/  @!P4 LDG.E.64 R6, desc[UR16][R6.64] ;  /* 0x000000100606c981 */ /* 0x000f22000c1e1b00 */
[----:B------:R-:W-:Y:S01]  /*12c0*/  MOV R9, UR25 ;  /* 0x0000001900097c02 */ /* 0x000fe20008000f00 */
[----:B------:R-:W-:Y:S01]  /*12d0*/  @!UP2 UIMAD.WIDE.U32 UR24, UR14, 0x8, UR18 ;  /* 0x000000080e18a8a5 */ /* 0x000fe2000f8e0012 */
[----:B------:R-:W-:Y:S01]  /*12e0*/  MOV R10, UR26 ;  /* 0x0000001a000a7c02 */ /* 0x000fe20008000f00 */
[----:B------:R-:W-:-:S03]  /*12f0*/  IMAD.U32 R11, RZ, RZ, UR27 ;  /* 0x0000001bff0b7e24 */ /* 0x000fc6000f8e00ff */
        /* <DEDUP_REMOVED lines=28> */
.L_x_1727:
[----:B------:R-:W-:-:S13]  /*14c0*/  ISETP.NE.AND P1, PT, R23, RZ, PT ;  /* 0x000000ff1700720c */ /* 0x000fda0003f25270 */
[----:B------:R-:W-:Y:S05]  /*14d0*/  @!P1 BRA `(.L_x_1724) ;  /* 0x0000000400889947 */ /* 0x000fea0003800000 */
[----:B---3--:R-:W-:Y:S02]  /*14e0*/  IADD3 R4, PT, PT, R23, -0x1, RZ ;  /* 0xffffffff17047810 */ /* 0x008fe40007ffe0ff */
[----:B--2---:R-:W-:Y:S02]  /*14f0*/  LOP3.LUT P5, R12, R16, 0x3, RZ, 0xc0, !PT ;  /* 0x00000003100c7812 */ /* 0x004fe400078ac0ff */
[----:B------:R-:W-:-:S13]  /*1500*/  ISETP.GE.U32.AND P1, PT, R4, 0x3, PT ;  /* 0x000000030400780c */ /* 0x000fda0003f26070 */
[----:B------:R-:W-:Y:S05]  /*1510*/  @!P1 BRA `(.L_x_1729) ;  /* 0x0000000000c89947 */ /* 0x000fea0003800000 */
[----:B------:R-:W-:Y:S02]  /*1520*/  UIADD3 UR12, UPT, UPT, UR5, 0x1, URZ ;  /* 0x00000001050c7890 */ /* 0x000fe4000fffe0ff */
[----:B------:R-:W-:Y:S01]  /*1530*/  IMAD.U32 R4, RZ, RZ, UR5 ;  /* 0x00000005ff047e24 */ /* 0x000fe2000f8e00ff */
        /* <DEDUP_REMOVED lines=27> */
[----:B------:R-:W-:Y:S01]  /*16f0*/  MOV R6, UR12 ;  /* 0x0000000c00067c02 */ /* 0x000fe20008000f00 */
[----:B------:R-:W-:Y:S01]  /*1700*/  IMAD.U32 R7, RZ, RZ, UR13 ;  /* 0x0000000dff077e24 */ /* 0x000fe2000f8e00ff */
[----:B------:R-:W-:-:S02]  /*1710*/  @!UP2 UIMAD.WIDE.U32 UR12, UR14, 0x8, UR18 ;  /* 0x000000080e0ca8a5 */ /* 0x000fc4000f8e0012 */
[----:B------:R-:W-:Y:S02]  /*1720*/  MOV R8, UR10 ;  /* 0x0000000a00087c02 */ /* 0x000fe40008000f00 */
[----:B------:R-:W-:Y:S01]  /*1730*/  MOV R9, UR11 ;  /* 0x0000000b00097c02 */ /* 0x000fe20008000f00 */
[----:B------:R-:W2:Y:S01]  /*1740*/  @!P2 LDG.E.64 R6, desc[UR16][R6.64] ;  /* 0x000000100606a981 */ /* 0x000ea2000c1e1b00 */
[----:B-1----:R-:W-:Y:S01]  /*1750*/  MOV R10, UR12 ;  /* 0x0000000c000a7c02 */ /* 0x002fe20008000f00 */
[----:B------:R-:W-:-:S03]  /*1760*/  IMAD.U32 R11, RZ, RZ, UR13 ;  /* 0x0000000dff0b7e24 */ /* 0x000fc6000f8e00ff */
        /* <DEDUP_REMOVED lines=13> */
.L_x_1729:
        /* <DEDUP_REMOVED lines=21> */
[----:B------:R-:W2:Y:S01]  /*1990*/  @!P1 LDG.E.64 R6, desc[UR16][R6.64] ;  /* 0x0000001006069981 */ /* 0x000ea2000c1e1b00 */
[----:B------:R-:W-:-:S05]  /*19a0*/  MOV R8, UR5 ;  /* 0x0000000500087c02 */ /* 0x000fca0008000f00 */
[----:B------:R-:W-:-:S05]  /*19b0*/  VIADD R8, R8, 0x2 ;  /* 0x0000000208087836 */ /* 0x000fca0000000000 */
[----:B------:R-:W-:Y:S01]  /*19c0*/  R2UR UR5, R8 ;  /* 0x00000000080572ca */ /* 0x000fe200000e0000 */
[----:B0-----:R-:W-:Y:S01]  /*19d0*/  @!P2 FADD.FTZ R20, R20, R4 ;  /* 0x000000041414a221 */ /* 0x001fe20000010000 */
[----:B------:R-:W-:-:S03]  /*19e0*/  @!P2 FADD.FTZ R21, R21, R5 ;  /* 0x000000051515a221 */ /* 0x000fc60000010000 */
[----:B--2---:R-:W-:Y:S01]  /*19f0*/  @!P1 FADD.FTZ R20, R20, R6 ;  /* 0x0000000614149221 */ /* 0x004fe20000010000 */
[----:B------:R-:W-:-:S09]  /*1a00*/  @!P1 FADD.FTZ R21, R21, R7 ;  /* 0x0000000715159221 */ /* 0x000fd20000010000 */
.L_x_1730:
        /* <DEDUP_REMOVED lines=14> */
.L_x_1731:
[----:B------:R-:W-:Y:S05]  /*1af0*/  BSYNC.RECONVERGENT B0 ;  /* 0x0000000000007941 */ /* 0x000fea0003800200 */
.L_x_1724:
[----:B------:R-:W4:Y:S01]  /*1b00*/  S2UR UR9, SR_CgaCtaId ;  /* 0x00000000000979c3 */ /* 0x000f220000008800 */
[----:B------:R-:W5:Y:S01]  /*1b10*/  LDCU UR10, c[0x0][0x414] ;  /* 0x00008280ff0a77ac */ /* 0x000f620008000800 */
[----:B------:R-:W-:Y:S02]  /*1b20*/  ISETP.NE.AND P1, PT, R19, RZ, PT ;  /* 0x000000ff1300720c */ /* 0x000fe40003f25270 */
[----:B---3--:R-:W-:Y:S01]  /*1b30*/  MOV R11, UR8 ;  /* 0x00000008000b7c02 */ /* 0x008fe20008000f00 */
[----:B------:R-:W-:Y:S01]  /*1b40*/  UMOV UR5, 0x400 ;  /* 0x0000040000057882 */ /* 0x000fe20000000000 */
[----:B------:R-:W-:Y:S02]  /*1b50*/  LOP3.LUT R13, R22, 0xffff, RZ, 0xc0, !PT ;  /* 0x0000ffff160d7812 */ /* 0x000fe400078ec0ff */
[----:B------:R-:W1:Y:S03]  /*1b60*/  @P0 LDC.64 R6, c[0x0][0x388] ;  /* 0x0000e200ff060b82 */ /* 0x000e660000000a00 */
[----:B------:R-:W-:-:S05]  /*1b70*/  IMAD.IADD R15, R0, 0x1, R13 ;  /* 0x00000001000f7824 */ /* 0x000fca00078e020d */
        /* <DEDUP_REMOVED lines=26> */
[----:B------:R-:W-:-:S06]  /*1d20*/  MOV R6, 0x3f800000 ;  /* 0x3f80000000067802 */ /* 0x000fcc0000000f00 */
        /* <DEDUP_REMOVED lines=23> */
.L_x_1732:
        /* <DEDUP_REMOVED lines=14> */
.L_x_1734:
[----:B------:R-:W-:Y:S05]  /*1f80*/  BSYNC.RECONVERGENT B0 ;  /* 0x0000000000007941 */ /* 0x000fea0003800200 */
.L_x_1733:
[----:B------:R-:W-:Y:S02]  /*1f90*/  UIADD3 UR8, UPT, UPT, UR20, UR8, URZ ;  /* 0x0000000814087290 */ /* 0x000fe4000fffe0ff */
[----:B------:R-:W-:Y:S02]  /*1fa0*/  UIADD3 UR4, UPT, UPT, UR4, 0x1, URZ ;  /* 0x0000000104047890 */ /* 0x000fe4000fffe0ff */
[----:B------:R-:W-:-:S09]  /*1fb0*/  UISETP.GE.AND UP0, UPT, UR8, UR7, UPT ;  /* 0x000000070800728c */ /* 0x000fd2000bf06270 */
[----:B------:R-:W-:Y:S05]  /*1fc0*/  BRA.U !UP0, `(.L_x_1735) ;  /* 0xffffffe108987547 */ /* 0x000fea000b83ffff */
[----:B------:R-:W-:Y:S05]  /*1fd0*/  EXIT ;  /* 0x000000000000794d */ /* 0x000fea0003800000 */
.L_x_1736:
        /* <DEDUP_REMOVED lines=10> */
.L_x_2113:


//--------------------- .text._Z35group_norm_nhwc_fwd_one_pass_kernelI11Fp16IOFp16WLi128ELi10ELi640EEv26Group_norm_nhwc_fwd_params --------------------------
	.section	.text._Z35group_norm_nhwc_fwd_one_pass_kernelI11Fp16IOFp16WLi128ELi10ELi640EEv26Group_norm_nhwc_fwd_params,"ax",@progbits
	.align	128
        .global         _Z35group_norm_nhwc_fwd_one_pass_kernelI11Fp16IOFp16WLi128ELi10ELi640EEv26Group_norm_nhwc_fwd_params
        .type           _Z35group_norm_nhwc_fwd_one_pass_kernelI11Fp16IOFp16WLi128ELi10ELi640EEv26Group_norm_nhwc_fwd_params,@function
        .size           _Z35group_norm_nhwc_fwd_one_pass_kernelI11Fp16IOFp16WLi128ELi10ELi640EEv26Group_norm_nhwc_fwd_params,(.L_x_2114 - _Z35group_norm_nhwc_fwd_one_pass_kernelI11Fp16IOFp16WLi128ELi10ELi640EEv26Group_norm_nhwc_fwd_params)
        .other          _Z35group_norm_nhwc_fwd_one_pass_kernelI11Fp16IOFp16WLi128ELi10ELi640EEv26Group_norm_nhwc_fwd_params,@"STO_CUDA_ENTRY STV_DEFAULT"
_Z35group_norm_nhwc_fwd_one_pass_kernelI11Fp16IOFp16WLi128ELi10ELi640EEv26Group_norm_nhwc_fwd_params:
.text._Z35group_norm_nhwc_fwd_one_pass_kernelI11Fp16IOFp16WLi128ELi10ELi640EEv26Group_norm_nhwc_fwd_params:
        /* <DEDUP_REMOVED lines=35> */
.L_x_1752:
        /* <DEDUP_REMOVED lines=97> */
.L_x_1738:
[----:B------:R-:W-:Y:S05]  /*0840*/  BSYNC.RECONVERGENT B0 ;  /* 0x0000000000007941 */ /* 0x000fea0003800200 */
.L_x_1737:
        /* <DEDUP_REMOVED lines=56> */
.L_x_1740:
[----:B------:R-:W-:Y:S05]  /*0bd0*/  BSYNC.RECONVERGENT B0 ;  /* 0x0000000000007941 */ /* 0x000fea0003800200 */
.L_x_1739:
        /* <DEDUP_REMOVED lines=31> */
.L_x_1743:
[----:B---3--:R-:W3:Y:S04]  /*0dd0*/  LDG.E.STRONG.GPU R4, desc[UR16][R6.64] ;  /* 0x0000001006047981 */ /* 0x008ee8000c1ef900 */
[----:B---3--:R-:W-:Y:S01]  /*0de0*/  CCTL.IVALL ;  /* 0x00000000ff00798f */ /* 0x008fe20002000000 */
[----:B------:R-:W-:Y:S05]  /*0df0*/  YIELD ;  /* 0x0000000000007946 */ /* 0x000fea0003800000 */
[----:B------:R-:W-:-:S13]  /*0e00*/  ISETP.NE.AND P2, PT, R4, R9, PT ;  /* 0x000000090400720c */ /* 0x000fda0003f45270 */
[----:B------:R-:W-:Y:S05]  /*0e10*/  @P2 BRA `(.L_x_1743) ;  /* 0xfffffffc00ec2947 */ /* 0x000fea000383ffff */
.L_x_1742:
        /* <DEDUP_REMOVED lines=15> */
.L_x_1745:
        /* <DEDUP_REMOVED lines=91> */
.L_x_1744:
        /* <DEDUP_REMOVED lines=56> */
.L_x_1746:
        /* <DEDUP_REMOVED lines=29> */
.L_x_1747:
        /* <DEDUP_REMOVED lines=14> */
.L_x_1748:
[----:B------:R-:W-:Y:S05]  /*1af0*/  BSYNC.RECONVERGENT B0 ;  /* 0x0000000000007941 */ /* 0x000fea0003800200 */
.L_x_1741:
        /* <DEDUP_REMOVED lines=58> */
.L_x_1749:
        /* <DEDUP_REMOVED lines=14> */
.L_x_1751:
[----:B------:R-:W-:Y:S05]  /*1f80*/  BSYNC.RECONVERGENT B0 ;  /* 0x0000000000007941 */ /* 0x000fea0003800200 */
.L_x_1750:
[----:B------:R-:W-:Y:S02]  /*1f90*/  UIADD3 UR8, UPT, UPT, UR20, UR8, URZ ;  /* 0x0000000814087290 */ /* 0x000fe4000fffe0ff */
[----:B------:R-:W-:Y:S02]  /*1fa0*/  UIADD3 UR4, UPT, UPT, UR4, 0x1, URZ ;  /* 0x0000000104047890 */ /* 0x000fe4000fffe0ff */
[----:B------:R-:W-:-:S09]  /*1fb0*/  UISETP.GE.AND UP0, UPT, UR8, UR7, UPT ;  /* 0x000000070800728c */ /* 0x000fd2000bf06270 */
[----:B------:R-:W-:Y:S05]  /*1fc0*/  BRA.U !UP0, `(.L_x_1752) ;  /* 0xffffffe108987547 */ /* 0x000fea000b83ffff */
[----:B------:R-:W-:Y:S05]  /*1fd0*/  EXIT ;  /* 0x000000000000794d */ /* 0x000fea0003800000 */
.L_x_1753:
        /* <DEDUP_REMOVED lines=10> */
.L_x_2114:


//--------------------- .text._Z35group_norm_nhwc_fwd_one_pass_kernelI11Fp16IOFp16WLi256ELi10ELi640EEv26Group_norm_nhwc_fwd_params --------------------------
	.section	.text._Z35group_norm_nhwc_fwd_one_pass_kernelI11Fp16IOFp16WLi256ELi10ELi640EEv26Group_norm_nhwc_fwd_params,"ax",@progbits
	.align	128
        .global         _Z35group_norm_nhwc_fwd_one_pass_kernelI11Fp16IOFp16WLi256ELi10ELi640EEv26Group_norm_nhwc_fwd_params
        .type           _Z35group_norm_nhwc_fwd_one_pass_kernelI11Fp16IOFp16WLi256ELi10ELi640EEv26Group_norm_nhwc_fwd_params,@function
        .size           _Z35group_norm_nhwc_fwd_one_pass_kernelI11Fp16IOFp16WLi256ELi10ELi640EEv26Group_norm_nhwc_fwd_params,(.L_x_2115 - _Z35group_norm_nhwc_fwd_one_pass_kernelI11Fp16IOFp16WLi256ELi10ELi640EEv26Group_norm_nhwc_fwd_params)
        .other          _Z35group_norm_nhwc_fwd_one_pass_kernelI11Fp16IOFp16WLi256ELi10ELi640EEv26Group_norm_nhwc_fwd_params,@"STO_CUDA_ENTRY STV_DEFAULT"
_Z35group_norm_nhwc_fwd_one_pass_kernelI11Fp16IOFp16WLi256ELi10ELi640EEv26Group_norm_nhwc_fwd_params:
.text._Z35group_norm_nhwc_fwd_one_pass_kernelI11Fp16IOFp16WLi256ELi10ELi640EEv26Group_norm_nhwc_fwd_params:
        /* <DEDUP_REMOVED lines=36> */
.L_x_1773:
        /* <DEDUP_REMOVED lines=115> */
.L_x_1755:
[----:B------:R-:W-:Y:S05]  /*0970*/  BSYNC.RECONVERGENT B0 ;  /* 0x0000000000007941 */ /* 0x000fea0003800200 */
.L_x_1754:
        /* <DEDUP_REMOVED lines=56> */
.L_x_1757:
[----:B------:R-:W-:Y:S05]  /*0d00*/  BSYNC.RECONVERGENT B0 ;  /* 0x0000000000007941 */ /* 0x000fea0003800200 */
.L_x_1756:
        /* <DEDUP_REMOVED lines=31> */
.L_x_1760:
[----:B---3--:R-:W2:Y:S04]  /*0f00*/  LDG.E.STRONG.GPU R8, desc[UR14][R10.64] ;  /* 0x0000000e0a087981 */ /* 0x008ea8000c1ef900 */
[----:B--2---:R-:W-:Y:S01]  /*0f10*/  CCTL.IVALL ;  /* 0x00000000ff00798f */ /* 0x004fe20002000000 */
[----:B------:R-:W-:Y:S05]  /*0f20*/  YIELD ;  /* 0x0000000000007946 */ /* 0x000fea0003800000 */
[----:B------:R-:W-:-:S13]  /*0f30*/  ISETP.NE.AND P2, PT, R8, R13, PT ;  /* 0x0000000d0800720c */ /* 0x000fda0003f45270 */
[----:B------:R-:W-:Y:S05]  /*0f40*/  @P2 BRA `(.L_x_1760) ;  /* 0xfffffffc00ec2947 */ /* 0x000fea000383ffff */
.L_x_1759:
        /* <DEDUP_REMOVED lines=15> */
.L_x_1762:
        /* <DEDUP_REMOVED lines=8> */
[----:B------:R-:W-:Y:S01]  /*10c0*/  MOV R10, UR23 ;  /* 0x00000017000a7c02 */ /* 0x000fe20008000f00 */
[----:B------:R-:W-:Y:S01]  /*10d0*/  IMAD.U32 R9, RZ, RZ, UR25 ;  /* 0x00000019ff097e24 */ /* 0x000fe2000f8e00ff */
        /* <DEDUP_REMOVED lines=45> */
[----:B------:R-:W-:Y:S01]  /*13b0*/  MOV R12, UR24 ;  /* 0x00000018000c7c02 */ /* 0x000fe20008000f00 */
[----:B------:R-:W-:-:S02]  /*13c0*/  IMAD.U32 R13, RZ, RZ, UR25 ;  /* 0x00000019ff0d7e24 */ /* 0x000fc4000f8e00ff */
        /* <DEDUP_REMOVED lines=34> */
.L_x_1761:
        /* <DEDUP_REMOVED lines=27> */
[----:B------:R-:W-:Y:S01]  /*17a0*/  IMAD.U32 R9, RZ, RZ, UR9 ;  /* 0x00000009ff097e24 */ /* 0x000fe2000f8e00ff */
        /* <DEDUP_REMOVED lines=10> */
[----:B------:R-:W3:Y:S01]  /*1850*/  @!P2 LDG.E.64 R10, desc[UR14][R10.64] ;  /* 0x0000000e0a0aa981 */ /* 0x000ee2000c1e1b00 */
[----:B--2---:R-:W-:Y:S02]  /*1860*/  MOV R13, UR11 ;  /* 0x0000000b000d7c02 */ /* 0x004fe40008000f00 */
[----:B-1----:R-:W-:Y:S02]  /*1870*/  MOV R14, UR8 ;  /* 0x00000008000e7c02 */ /* 0x002fe40008000f00 */
[----:B------:R-:W-:Y:S02]  /*1880*/  MOV R15, UR9 ;  /* 0x00000009000f7c02 */ /* 0x000fe40008000f00 */
[----:B------:R-:W2:Y:S04]  /*1890*/  @!P3 LDG.E.64 R12, desc[UR14][R12.64] ;  /* 0x0000000e0c0cb981 */ /* 0x000ea8000c1e1b00 */
[----:B------:R-:W4:Y:S01]  /*18a0*/  @!P4 LDG.E.64 R14, desc[UR14][R14.64] ;  /* 0x0000000e0e0ec981 */ /* 0x000f22000c1e1b00 */
[----:B0-----:R-:W-:Y:S01]  /*18b0*/  @!P1 FADD.FTZ R18, R18, R8 ;  /* 0x0000000812129221 */ /* 0x001fe20000010000 */
[----:B------:R-:W-:Y:S01]  /*18c0*/  MOV R8, UR5 ;  /* 0x0000000500087c02 */ /* 0x000fe20008000f00 */
[----:B------:R-:W-:-:S04]  /*18d0*/  @!P1 FADD.FTZ R19, R19, R9 ;  /* 0x0000000913139221 */ /* 0x000fc80000010000 */
[----:B------:R-:W-:Y:S02]  /*18e0*/  VIADD R8, R8, 0x4 ;  /* 0x0000000408087836 */ /* 0x000fe40000000000 */
[----:B---3--:R-:W-:-:S03]  /*18f0*/  @!P2 FADD.FTZ R18, R18, R10 ;  /* 0x0000000a1212a221 */ /* 0x008fc60000010000 */
[----:B------:R-:W-:Y:S01]  /*1900*/  R2UR UR5, R8 ;  /* 0x00000000080572ca */ /* 0x000fe200000e0000 */
[----:B------:R-:W-:Y:S01]  /*1910*/  @!P2 FADD.FTZ R19, R19, R11 ;  /* 0x0000000b1313a221 */ /* 0x000fe20000010000 */
[----:B--2---:R-:W-:-:S03]  /*1920*/  @!P3 FADD.FTZ R18, R18, R12 ;  /* 0x0000000c1212b221 */ /* 0x004fc60000010000 */
[----:B------:R-:W-:Y:S01]  /*1930*/  @!P3 FADD.FTZ R19, R19, R13 ;  /* 0x0000000d1313b221 */ /* 0x000fe20000010000 */
[----:B----4-:R-:W-:-:S03]  /*1940*/  @!P4 FADD.FTZ R18, R18, R14 ;  /* 0x0000000e1212c221 */ /* 0x010fc60000010000 */
[----:B------:R-:W-:-:S07]  /*1950*/  @!P4 FADD.FTZ R19, R19, R15 ;  /* 0x0000000f1313c221 */ /* 0x000fce0000010000 */
.L_x_1763:
        /* <DEDUP_REMOVED lines=30> */
.L_x_1764:
        /* <DEDUP_REMOVED lines=14> */
.L_x_1765:
[----:B------:R-:W-:Y:S05]  /*1c20*/  BSYNC.RECONVERGENT B0 ;  /* 0x0000000000007941 */ /* 0x000fea0003800200 */
.L_x_1758:
        /* <DEDUP_REMOVED lines=60> */
[----:B-1----:R-:W-:-:S03]  /*1ff0*/  LEA R10, P1, R8, UR8, 0x1 ;  /* 0x00000008080a7c11 */ /* 0x002fc6000f8208ff */
[----:B------:R-:W-:-:S05]  /*2000*/  IMAD.IADD R3, R9, 0x1, R3 ;  /* 0x0000000109037824 */ /* 0x000fca00078e0203 */
[----:B------:R-:W-:Y:S02]  /*2010*/  LEA.HI.X R11, R8, UR9, R3, 0x1, P1 ;  /* 0x00000009080b7c11 */ /* 0x000fe400088f0c03 */
[----:B------:R-:W-:-:S05]  /*2020*/  F2FP.F16.F32.PACK_AB R3, R29, R0 ;  /* 0x000000001d03723e */ /* 0x000fca00000000ff */
[----:B------:R0:W-:Y:S02]  /*2030*/  STG.E desc[UR14][R10.64], R3 ;  /* 0x000000030a007986 */ /* 0x0001e4000c10190e */
.L_x_1769:
[----:B------:R-:W-:Y:S05]  /*2040*/  BSYNC.RECONVERGENT B1 ;  /* 0x0000000000017941 */ /* 0x000fea0003800200 */
.L_x_1768:
        /* <DEDUP_REMOVED lines=19> */
.L_x_1767:
        /* <DEDUP_REMOVED lines=35> */
.L_x_1772:
[----:B------:R-:W-:Y:S05]  /*23b0*/  BSYNC.RECONVERGENT B1 ;  /* 0x0000000000017941 */ /* 0x000fea0003800200 */
.L_x_1771:
        /* <DEDUP_REMOVED lines=29> */
.L_x_1770:
[----:B------:R-:W-:Y:S05]  /*2590*/  BSYNC.RECONVERGENT B0 ;  /* 0x0000000000007941 */ /* 0x000fea0003800200 */
.L_x_1766:
        /* <DEDUP_REMOVED lines=8> */
.L_x_1774:
        /* <DEDUP_REMOVED lines=14> */
.L_x_2115:


//--------------------- .text._Z35group_norm_nhwc_fwd_one_pass_kernelI11Fp16IOFp16WLi512ELi10ELi640EEv26Group_norm_nhwc_fwd_params --------------------------
	.section	.text._Z35group_norm_nhwc_fwd_one_pass_kernelI11Fp16IOFp16WLi512ELi10ELi640EEv26Group_norm_nhwc_fwd_params,"ax",@progbits
	.align	128
        .global         _Z35group_norm_nhwc_fwd_one_pass_kernelI11Fp16IOFp16WLi512ELi10ELi640EEv26Group_norm_nhwc_fwd_params
        .type           _Z35group_norm_nhwc_fwd_one_pass_kernelI11Fp16IOFp16WLi512ELi10ELi640EEv26Group_norm_nhwc_fwd_params,@function
        .size           _Z35group_norm_nhwc_fwd_one_pass_kernelI11Fp16IOFp16WLi512ELi10ELi640EEv26Group_norm_nhwc_fwd_params,(.L_x_2116 - _Z35group_norm_nhwc_fwd_one_pass_kernelI11Fp16IOFp16WLi512ELi10ELi640EEv26Group_norm_nhwc_fwd_params)
        .other          _Z35group_norm_nhwc_fwd_one_pass_kernelI11Fp16IOFp16WLi512ELi10ELi640EEv26Group_norm_nhwc_fwd_params,@"STO_CUDA_ENTRY STV_DEFAULT"
_Z35group_norm_nhwc_fwd_one_pass_kernelI11Fp16IOFp16WLi512ELi10ELi640EEv26Group_norm_nhwc_fwd_params:
.text._Z35group_norm_nhwc_fwd_one_pass_kernelI11Fp16IOFp16WLi512ELi10ELi640EEv26Group_norm_nhwc_fwd_params:
        /* <DEDUP_REMOVED lines=40> */
.L_x_1802:
        /* <DEDUP_REMOVED lines=67> */
[----:B------:R-:W-:-:S03]  /*06b0*/  @!P1 MOV R21, R7 ;  /* 0x0000000700159202 */ /* 0x000fc60000000f00 */
[----:B------:R-:W-:-:S03]  /*06c0*/  @!P2 IMAD.WIDE.U32 R18, R19, R22, R6 ;  /* 0x000000161312a225 */ /* 0x000fc600078e0006 */
        /* <DEDUP_REMOVED lines=10> */
[----:B------:R-:W-:Y:S02]  /*0770*/  @!P1 IADD3 R22, PT, PT, R15, R22, RZ ;  /* 0x000000160f169210 */ /* 0x000fe40007ffe0ff */
[C---:B--2---:R-:W-:Y:S02]  /*0780*/  @!P1 LEA R10, P5, R14.reuse, R10, 0x1 ;  /* 0x0000000a0e0a9211 */ /* 0x044fe400078a08ff */
[----:B------:R-:W-:Y:S02]  /*0790*/  @!P3 MOV R15, R7 ;  /* 0x00000007000fb202 */ /* 0x000fe40000000f00 */
        /* <DEDUP_REMOVED lines=8> */
[----:B------:R-:W4:Y:S03]  /*0820*/  @!P4 LDC.64 R12, c[0x0][0x390] ;  /* 0x0000e400ff0ccb82 */ /* 0x000f260000000a00 */
[----:B------:R-:W-:Y:S02]  /*0830*/  @!P3 IADD3 R8, PT, PT, R15, R8, RZ ;  /* 0x000000080f08b210 */ /* 0x000fe40007ffe0ff */
[----:B-1----:R-:W-:Y:S01]  /*0840*/  @!P3 LEA R18, P2, R14, R18, 0x1 ;  /* 0x000000120e12b211 */ /* 0x002fe200078408ff */
[----:B------:R-:W-:-:S03]  /*0850*/  HFMA2 R3, -RZ, RZ, 0, 0 ;  /* 0x00000000ff037431 */ /* 0x000fc600000001ff */
[----:B------:R-:W-:Y:S02]  /*0860*/  @!P3 LEA.HI.X R19, R14, R19, R8, 0x1, P2 ;  /* 0x000000130e13b211 */ /* 0x000fe400010f0c08 */
[----:B------:R-:W-:Y:S01]  /*0870*/  @!P4 MOV R8, R4 ;  /* 0x000000040008c202 */ /* 0x000fe20000000f00 */
[----:B------:R-:W5:Y:S01]  /*0880*/  @!P1 LDG.E R3, desc[UR16][R10.64] ;  /* 0x000000100a039981 */ /* 0x000f62000c1e1900 */
[----:B--2---:R-:W-:Y:S01]  /*0890*/  @!P4 IMAD R24, R9, R20, RZ ;  /* 0x000000140918c224 */ /* 0x004fe200078e02ff */
[----:B------:R-:W-:-:S03]  /*08a0*/  @!P4 MOV R9, R7 ;  /* 0x000000070009c202 */ /* 0x000fc60000000f00 */
[C---:B------:R-:W-:Y:S02]  /*08b0*/  @!P4 IMAD R21, R25.reuse, R21, R24 ;  /* 0x000000151915c224 */ /* 0x040fe400078e0218 */
[----:B------:R-:W-:Y:S01]  /*08c0*/  @!P4 IMAD.WIDE.U32 R8, R25, R20, R8 ;  /* 0x000000141908c225 */ /* 0x000fe200078e0008 */
[----:B------:R-:W-:-:S04]  /*08d0*/  MOV R24, RZ ;  /* 0x000000ff00187202 */ /* 0x000fc80000000f00 */
[----:B------:R-:W-:Y:S02]  /*08e0*/  @!P4 IADD3 R9, PT, PT, R9, R21, RZ ;  /* 0x000000150909c210 */ /* 0x000fe40007ffe0ff */
[C---:B----4-:R-:W-:Y:S01]  /*08f0*/  @!P4 LEA R12, P2, R8.reuse, R12, 0x1 ;  /* 0x0000000c080cc211 */ /* 0x050fe200078408ff */
[----:B------:R1:W2:Y:S03]  /*0900*/  @!P3 LDG.E R24, desc[UR16][R18.64] ;  /* 0x000000101218b981 */ /* 0x0002a6000c1e1900 */
[----:B------:R-:W-:-:S05]  /*0910*/  @!P4 LEA.HI.X R13, R8, R13, R9, 0x1, P2 ;  /* 0x0000000d080dc211 */ /* 0x000fca00010f0c09 */
[----:B------:R4:W4:Y:S01]  /*0920*/  @!P4 LDG.E R23, desc[UR16][R12.64] ;  /* 0x000000100c17c981 */ /* 0x000922000c1e1900 */
[C---:B------:R-:W-:Y:S02]  /*0930*/  ISETP.GT.AND P2, PT, R27.reuse, 0x1e, PT ;  /* 0x0000001e1b00780c */ /* 0x040fe40003f44270 */
[----:B------:R-:W-:Y:S01]  /*0940*/  ISETP.GT.AND P3, PT, R27, 0xf, PT ;  /* 0x0000000f1b00780c */ /* 0x000fe20003f64270 */
[----:B------:R-:W-:Y:S01]  /*0950*/  BSSY.RECONVERGENT B0, `(.L_x_1775) ;  /* 0x0000039000007945 */ /* 0x000fe20003800200 */
[--C-:B---3--:R-:W-:Y:S02]  /*0960*/  HADD2.F32 R21, -RZ, R22.reuse.H1_H1 ;  /* 0x30000016ff157230 */ /* 0x108fe40000004100 */
[----:B------:R-:W-:Y:S02]  /*0970*/  HADD2.F32 R22, -RZ, R22.H0_H0 ;  /* 0x20000016ff167230 */ /* 0x000fe40000004100 */
[--C-:B-----5:R-:W-:Y:S02]  /*0980*/  HADD2.F32 R17, -RZ, R3.reuse.H1_H1 ;  /* 0x30000003ff117230 */ /* 0x120fe40000004100 */
[----:B-1----:R-:W-:-:S03]  /*0990*/  HADD2.F32 R18, -RZ, R3.H0_H0 ;  /* 0x20000003ff127230 */ /* 0x002fc60000004100 */
[----:B------:R-:W-:Y:S02]  /*09a0*/  FMUL.FTZ R9, R17, R17 ;  /* 0x0000001111097220 */ /* 0x000fe40000410000 */
[----:B------:R-:W-:Y:S01]  /*09b0*/  FADD.FTZ R3, R18, R17 ;  /* 0x0000001112037221 */ /* 0x000fe20000010000 */
[----:B------:R-:W-:Y:S01]  /*09c0*/  FADD.FTZ R8, R22, R21 ;  /* 0x0000001516087221 */ /* 0x000fe20000010000 */
[----:B------:R-:W-:Y:S01]  /*09d0*/  FMUL.FTZ R11, R21, R21 ;  /* 0x00000015150b7220 */ /* 0x000fe20000410000 */
[----:B------:R-:W-:Y:S01]  /*09e0*/  FFMA.FTZ R9, R18, R18, R9 ;  /* 0x0000001212097223 */ /* 0x000fe20000010009 */
[----:B------:R-:W-:Y:S01]  /*09f0*/  FADD.FTZ R3, RZ, R3 ;  /* 0x00000003ff037221 */ /* 0x000fe20000010000 */
[----:B--2---:R-:W-:-:S03]  /*0a00*/  HADD2.F32 R16, -RZ, R24.H1_H1 ;  /* 0x30000018ff107230 */ /* 0x004fc60000004100 */
[----:B------:R-:W-:Y:S01]  /*0a10*/  FADD.FTZ R8, R3, R8 ;  /* 0x0000000803087221 */ /* 0x000fe20000010000 */
[----:B------:R-:W-:Y:S02]  /*0a20*/  HADD2.F32 R24, -RZ, R24.H0_H0 ;  /* 0x20000018ff187230 */ /* 0x000fe40000004100 */
[----:B------:R-:W-:Y:S01]  /*0a30*/  FFMA.FTZ R10, R22, R22, R11 ;  /* 0x00000016160a7223 */ /* 0x000fe2000001000b */
[----:B------:R-:W-:Y:S01]  /*0a40*/  FADD.FTZ R9, RZ, R9 ;  /* 0x00000009ff097221 */ /* 0x000fe20000010000 */
[----:B----4-:R-:W-:Y:S01]  /*0a50*/  FMUL.FTZ R13, R16, R16 ;  /* 0x00000010100d7220 */ /* 0x010fe20000410000 */
        /* <DEDUP_REMOVED lines=40> */
.L_x_1776:
[----:B------:R-:W-:Y:S05]  /*0ce0*/  BSYNC.RECONVERGENT B0 ;  /* 0x0000000000007941 */ /* 0x000fea0003800200 */
.L_x_1775:
        /* <DEDUP_REMOVED lines=56> */
.L_x_1778:
[----:B------:R-:W-:Y:S05]  /*1070*/  BSYNC.RECONVERGENT B0 ;  /* 0x0000000000007941 */ /* 0x000fea0003800200 */
.L_x_1777:
        /* <DEDUP_REMOVED lines=33> */
.L_x_1781:
[----:B------:R-:W2:Y:S04]  /*1290*/  LDG.E.STRONG.GPU R10, desc[UR16][R8.64] ;  /* 0x00000010080a7981 */ /* 0x000ea8000c1ef900 */
[----:B--2---:R-:W-:Y:S01]  /*12a0*/  CCTL.IVALL ;  /* 0x00000000ff00798f */ /* 0x004fe20002000000 */
[----:B------:R-:W-:Y:S05]  /*12b0*/  YIELD ;  /* 0x0000000000007946 */ /* 0x000fea0003800000 */
[----:B------:R-:W-:-:S13]  /*12c0*/  ISETP.NE.AND P4, PT, R10, R15, PT ;  /* 0x0000000f0a00720c */ /* 0x000fda0003f85270 */
[----:B------:R-:W-:Y:S05]  /*12d0*/  @P4 BRA `(.L_x_1781) ;  /* 0xfffffffc00ec4947 */ /* 0x000fea000383ffff */
.L_x_1780:
        /* <DEDUP_REMOVED lines=15> */
.L_x_1783:
        /* <DEDUP_REMOVED lines=42> */
[----:B------:R-:W-:Y:S01]  /*1670*/  IMAD.U32 R10, RZ, RZ, UR26 ;  /* 0x0000001aff0a7e24 */ /* 0x000fe2000f8e00ff */
        /* <DEDUP_REMOVED lines=48> */
.L_x_1782:
        /* <DEDUP_REMOVED lines=35> */
[----:B--2---:R-:W-:Y:S02]  /*1bb0*/  MOV R14, UR12 ;  /* 0x0000000c000e7c02 */ /* 0x004fe40008000f00 */
[----:B---3--:R-:W-:-:S06]  /*1bc0*/  MOV R15, UR13 ;  /* 0x0000000d000f7c02 */ /* 0x008fcc0008000f00 */
        /* <DEDUP_REMOVED lines=15> */
.L_x_1784:
        /* <DEDUP_REMOVED lines=28> */
.L_x_1785:
        /* <DEDUP_REMOVED lines=13> */
.L_x_1786:
[----:B------:R-:W-:Y:S05]  /*1f50*/  BSYNC.RECONVERGENT B0 ;  /* 0x0000000000007941 */ /* 0x000fea0003800200 */
.L_x_1779:
        /* <DEDUP_REMOVED lines=62> */
.L_x_1790:
[----:B------:R-:W-:Y:S05]  /*2340*/  BSYNC.RECONVERGENT B1 ;  /* 0x0000000000017941 */ /* 0x000fea0003800200 */
.L_x_1789:
        /* <DEDUP_REMOVED lines=24> */
.L_x_1792:
[----:B------:R-:W-:Y:S05]  /*24d0*/  BSYNC.RECONVERGENT B1 ;  /* 0x0000000000017941 */ /* 0x000fea0003800200 */
.L_x_1791:
        /* <DEDUP_REMOVED lines=26> */
.L_x_1794:
[----:B------:R-:W-:Y:S05]  /*2680*/  BSYNC.RECONVERGENT B1 ;  /* 0x0000000000017941 */ /* 0x000fea0003800200 */
.L_x_1793:
        /* <DEDUP_REMOVED lines=19> */
.L_x_1788:
        /* <DEDUP_REMOVED lines=32> */
.L_x_1797:
[----:B0-----:R-:W-:Y:S05]  /*29c0*/  BSYNC.RECONVERGENT B1 ;  /* 0x0000000000017941 */ /* 0x001fea0003800200 */
.L_x_1796:
        /* <DEDUP_REMOVED lines=34> */
.L_x_1799:
[----:B------:R-:W-:Y:S05]  /*2bf0*/  BSYNC.RECONVERGENT B1 ;  /* 0x0000000000017941 */ /* 0x000fea0003800200 */
.L_x_1798:
        /* <DEDUP_REMOVED lines=36> */
.L_x_1801:
[----:B------:R-:W-:Y:S05]  /*2e40*/  BSYNC.RECONVERGENT B1 ;  /* 0x0000000000017941 */ /* 0x000fea0003800200 */
.L_x_1800:
        /* <DEDUP_REMOVED lines=28> */
.L_x_1795:
[----:B------:R-:W-:Y:S05]  /*3010*/  BSYNC.RECONVERGENT B0 ;  /* 0x0000000000007941 */ /* 0x000fea0003800200 */
.L_x_1787:
[----:B------:R-:W-:Y:S02]  /*3020*/  UIADD3 UR9, UPT, UPT, UR21, UR9, URZ ;  /* 0x0000000915097290 */ /* 0x000fe4000fffe0ff */
[----:B------:R-:W-:Y:S02]  /*3030*/  UIADD3 UR4, UPT, UPT, UR4, 0x1, URZ ;  /* 0x0000000104047890 */ /* 0x000fe4000fffe0ff */
[----:B------:R-:W-:-:S09]  /*3040*/  UISETP.GE.AND UP1, UPT, UR9, UR7, UPT ;  /* 0x000000070900728c */ /* 0x000fd2000bf26270 */
[----:B------:R-:W-:Y:S05]  /*3050*/  BRA.U !UP1, `(.L_x_1802) ;  /* 0xffffffd109887547 */ /* 0x000fea000b83ffff */
[----:B------:R-:W-:Y:S05]  /*3060*/  EXIT ;  /* 0x000000000000794d */ /* 0x000fea0003800000 */
.L_x_1803:
        /* <DEDUP_REMOVED lines=9> */
.L_x_2116:


//--------------------- .text._Z35group_norm_nhwc_fwd_one_pass_kernelI11Fp32IOFp32WLi64ELi10ELi640EEv26Group_norm_nhwc_fwd_params --------------------------
	.section	.text._Z35group_norm_nhwc_fwd_one_pass_kernelI11Fp32IOFp32WLi64ELi10ELi640EEv26Group_norm_nhwc_fwd_params,"ax",@progbits
	.align	128
        .global         _Z35group_norm_nhwc_fwd_one_pass_kernelI11Fp32IOFp32WLi64ELi10ELi640EEv26Group_norm_nhwc_fwd_params
        .type           _Z35group_norm_nhwc_fwd_one_pass_kernelI11Fp32IOFp32WLi64ELi10ELi640EEv26Group_norm_nhwc_fwd_params,@function
        .size           _Z35group_norm_nhwc_fwd_one_pass_kernelI11Fp32IOFp32WLi64ELi10ELi640EEv26Group_norm_nhwc_fwd_params,(.L_x_2117 - _Z35group_norm_nhwc_fwd_one_pass_kernelI11Fp32IOFp32WLi64ELi10ELi640EEv26Group_norm_nhwc_fwd_params)
        .other          _Z35group_norm_nhwc_fwd_one_pass_kernelI11Fp32IOFp32WLi64ELi10ELi640EEv26Group_norm_nhwc_fwd_params,@"STO_CUDA_ENTRY STV_DEFAULT"
_Z35group_norm_nhwc_fwd_one_pass_kernelI11Fp32IOFp32WLi64ELi10ELi640EEv26Group_norm_nhwc_fwd_params:
.text._Z35group_norm_nhwc_fwd_one_pass_kernelI11Fp32IOFp32WLi64ELi10ELi640EEv26Group_norm_nhwc_fwd_params:
        /* <DEDUP_REMOVED lines=35> */
.L_x_1819:
[----:B0-----:R-:W0:Y:S01]  /*0230*/  LDC R0, c[0x0][0x3f8] ;  /* 0x0000fe00ff007b82 */ /* 0x001e220000000800 */
[----:B-1----:R-:W1:Y:S01]  /*0240*/  LDCU.64 UR10, c[0x0][0x3e8] ;  /* 0x00007d00ff0a77ac */ /* 0x002e620008000a00 */
        /* <DEDUP_REMOVED lines=44> */
[C---:B--2---:R-:W-:Y:S02]  /*0510*/  @!P1 LEA R8, P2, R4.reuse, R8, 0x2 ;  /* 0x0000000804089211 */ /* 0x044fe400078410ff */
[----:B------:R-:W-:Y:S02]  /*0520*/  MOV R5, RZ ;  /* 0x000000ff00057202 */ /* 0x000fe40000000f00 */
[----:B------:R-:W-:Y:S01]  /*0530*/  @!P1 LEA.HI.X R9, R4, R9, R10, 0x2, P2 ;  /* 0x0000000904099211 */ /* 0x000fe200010f140a */
[----:B------:R-:W-:-:S06]  /*0540*/  HFMA2 R4, -RZ, RZ, 0, 0 ;  /* 0x00000000ff047431 */ /* 0x000fcc00000001ff */
[----:B------:R-:W2:Y:S01]  /*0550*/  @!P1 LDG.E.64 R4, desc[UR16][R8.64] ;  /* 0x0000001008049981 */ /* 0x000ea2000c1e1b00 */
[C---:B------:R-:W-:Y:S01]  /*0560*/  ISETP.GT.AND P1, PT, R6.reuse, 0x1e, PT ;  /* 0x0000001e0600780c */ /* 0x040fe20003f24270 */
[----:B------:R-:W-:Y:S01]  /*0570*/  BSSY.RECONVERGENT B0, `(.L_x_1804) ;  /* 0x0000029000007945 */ /* 0x000fe20003800200 */
[----:B------:R-:W-:Y:S01]  /*0580*/  ISETP.GT.AND P2, PT, R6, 0xf, PT ;  /* 0x0000000f0600780c */ /* 0x000fe20003f44270 */
[C---:B--2---:R-:W-:Y:S01]  /*0590*/  FMUL.FTZ R12, R4.reuse, R4 ;  /* 0x00000004040c7220 */ /* 0x044fe20000410000 */
[----:B------:R-:W-:-:S03]  /*05a0*/  FADD.FTZ R10, R4, R5 ;  /* 0x00000005040a7221 */ /* 0x000fc60000010000 */
[----:B------:R-:W-:Y:S01]  /*05b0*/  FFMA.FTZ R12, R5, R5, R12 ;  /* 0x00000005050c7223 */ /* 0x000fe2000001000c */
[----:B------:R-:W-:-:S03]  /*05c0*/  FADD.FTZ R10, RZ, R10 ;  /* 0x0000000aff0a7221 */ /* 0x000fc60000010000 */
[----:B------:R-:W-:Y:S02]  /*05d0*/  FADD.FTZ R12, RZ, R12 ;  /* 0x0000000cff0c7221 */ /* 0x000fe40000010000 */
        /* <DEDUP_REMOVED lines=34> */
.L_x_1805:
[----:B------:R-:W-:Y:S05]  /*0800*/  BSYNC.RECONVERGENT B0 ;  /* 0x0000000000007941 */ /* 0x000fea0003800200 */
.L_x_1804:
        /* <DEDUP_REMOVED lines=56> */
.L_x_1807:
[----:B------:R-:W-:Y:S05]  /*0b90*/  BSYNC.RECONVERGENT B0 ;  /* 0x0000000000007941 */ /* 0x000fea0003800200 */
.L_x_1806:
        /* <DEDUP_REMOVED lines=31> */
.L_x_1810:
[----:B---3--:R-:W3:Y:S04]  /*0d90*/  LDG.E.STRONG.GPU R10, desc[UR16][R8.64] ;  /* 0x00000010080a7981 */ /* 0x008ee8000c1ef900 */
[----:B---3--:R-:W-:Y:S01]  /*0da0*/  CCTL.IVALL ;  /* 0x00000000ff00798f */ /* 0x008fe20002000000 */
[----:B------:R-:W-:Y:S05]  /*0db0*/  YIELD ;  /* 0x0000000000007946 */ /* 0x000fea0003800000 */
[----:B------:R-:W-:-:S13]  /*0dc0*/  ISETP.NE.AND P2, PT, R10, R13, PT ;  /* 0x0000000d0a00720c */ /* 0x000fda0003f45270 */
[----:B------:R-:W-:Y:S05]  /*0dd0*/  @P2 BRA `(.L_x_1810) ;  /* 0xfffffffc00ec2947 */ /* 0x000fea000383ffff */
.L_x_1809:
        /* <DEDUP_REMOVED lines=15> */
.L_x_1812:
        /* <DEDUP_REMOVED lines=10> */
[----:B------:R-:W-:Y:S01]  /*0f70*/  IMAD.U32 R8, RZ, RZ, UR24 ;  /* 0x00000018ff087e24 */ /* 0x000fe2000f8e00ff */
[----:B------:R-:W-:Y:S01]  /*0f80*/  MOV R9, UR25 ;  /* 0x0000001900097c02 */ /* 0x000fe20008000f00 */
[----:B------:R-:W-:Y:S01]  /*0f90*/  VOTEU.ALL UP1, P2 ;  /* 0x0000000000ff7886 */ /* 0x000fe20001020000 */
[----:B------:R-:W-:-:S04]  /*0fa0*/  @!UP0 UIMAD.WIDE.U32 UR24, UR22, 0x8, UR18 ;  /* 0x00000008161888a5 */ /* 0x000fc8000f8e0012 */
[----:B------:R-:W0:Y:S01]  /*0fb0*/  @!P5 LDG.E.64 R8, desc[UR16][R8.64] ;  /* 0x000000100808d981 */ /* 0x000e22000c1e1b00 */
[----:B------:R-:W-:Y:S01]  /*0fc0*/  @!UP1 UIMAD.WIDE.U32 UR26, UR10, 0x8, UR18 ;  /* 0x000000080a1a98a5 */ /* 0x000fe2000f8e0012 */
[----:B------:R-:W-:Y:S02]  /*0fd0*/  MOV R10, UR24 ;  /* 0x00000018000a7c02 */ /* 0x000fe40008000f00 */
[----:B------:R-:W-:-:S03]  /*0fe0*/  MOV R11, UR25 ;  /* 0x00000019000b7c02 */ /* 0x000fc60008000f00 */
[----:B------:R-:W-:Y:S01]  /*0ff0*/  IMAD.U32 R12, RZ, RZ, UR26 ;  /* 0x0000001aff0c7e24 */ /* 0x000fe2000f8e00ff */
[----:B------:R-:W-:Y:S02]  /*1000*/  MOV R13, UR27 ;  /* 0x0000001b000d7c02 */ /* 0x000fe40008000f00 */
[----:B------:R-:W3:Y:S04]  /*1010*/  @!P6 LDG.E.64 R10, desc[UR16][R10.64] ;  /* 0x000000100a0ae981 */ /* 0x000ee8000c1e1b00 */
[----:B------:R-:W4:Y:S01]  /*1020*/  @!P2 LDG.E.64 R12, desc[UR16][R12.64] ;  /* 0x000000100c0ca981 */ /* 0x000f22000c1e1b00 */
[----:B------:R-:W-:Y:S02]  /*1030*/  UIADD3 UR24, UPT, UPT, UR5, 0x3, URZ ;  /* 0x0000000305187890 */ /* 0x000fe4000fffe0ff */
[----:B------:R-:W-:-:S04]  /*1040*/  UIADD3 UR25, UPT, UPT, UR5, 0x4, URZ ;  /* 0x0000000405197890 */ /* 0x000fc8000fffe0ff */
[----:B-1----:R-:W-:Y:S01]  /*1050*/  MOV R14, UR24 ;  /* 0x00000018000e7c02 */ /* 0x002fe20008000f00 */
[----:B------:R-:W-:Y:S01]  /*1060*/  UIADD3 UR24, UPT, UPT, UR5, 0x5, URZ ;  /* 0x0000000505187890 */ /* 0x000fe2000fffe0ff */
[----:B------:R-:W-:Y:S02]  /*1070*/  MOV R15, UR25 ;  /* 0x00000019000f7c02 */ /* 0x000fe40008000f00 */
[----:B------:R-:W-:Y:S01]  /*1080*/  ISETP.EQ.OR P3, PT, R14, UR15, P1 ;  /* 0x0000000f0e007c0c */ /* 0x000fe20008f62670 */
[----:B------:R-:W-:Y:S01]  /*1090*/  UIADD3 UR25, UPT, UPT, UR5, 0x6, URZ ;  /* 0x0000000605197890 */ /* 0x000fe2000fffe0ff */
        /* <DEDUP_REMOVED lines=9> */
[----:B------:R-:W-:Y:S02]  /*1130*/  ISETP.EQ.OR P5, PT, R8, UR15, P1 ;  /* 0x0000000f08007c0c */ /* 0x000fe40008fa2670 */
[----:B------:R-:W-:Y:S01]  /*1140*/  MOV R8, UR24 ;  /* 0x0000001800087c02 */ /* 0x000fe20008000f00 */
[----:B---3--:R-:W-:Y:S01]  /*1150*/  @!P6 FADD.FTZ R22, R22, R10 ;  /* 0x0000000a1616e221 */ /* 0x008fe20000010000 */
[----:B------:R-:W-:Y:S01]  /*1160*/  @!P6 FADD.FTZ R23, R23, R11 ;  /* 0x0000000b1717e221 */ /* 0x000fe20000010000 */
[----:B------:R-:W-:-:S02]  /*1170*/  ISETP.EQ.OR P6, PT, R9, UR15, P1 ;  /* 0x0000000f09007c0c */ /* 0x000fc40008fc2670 */
[----:B----4-:R-:W-:Y:S01]  /*1180*/  @!P2 FADD.FTZ R22, R22, R12 ;  /* 0x0000000c1616a221 */ /* 0x010fe20000010000 */
[----:B------:R-:W-:Y:S01]  /*1190*/  @!P2 FADD.FTZ R23, R23, R13 ;  /* 0x0000000d1717a221 */ /* 0x000fe20000010000 */
[----:B------:R-:W-:Y:S01]  /*11a0*/  ISETP.EQ.OR P2, PT, R8, UR15, P1 ;  /* 0x0000000f08007c0c */ /* 0x000fe20008f42670 */
[----:B------:R-:W-:-:S03]  /*11b0*/  @!UP0 UIMAD.WIDE.U32 UR24, UR12, 0x8, UR18 ;  /* 0x000000080c1888a5 */ /* 0x000fc6000f8e0012 */
[----:B------:R-:W-:-:S03]  /*11c0*/  VOTEU.ALL UP0, P5 ;  /* 0x0000000000ff7886 */ /* 0x000fc60002800000 */
[----:B------:R-:W-:Y:S01]  /*11d0*/  MOV R8, UR24 ;  /* 0x0000001800087c02 */ /* 0x000fe20008000f00 */
[----:B------:R-:W-:Y:S01]  /*11e0*/  IMAD.U32 R9, RZ, RZ, UR25 ;  /* 0x00000019ff097e24 */ /* 0x000fe2000f8e00ff */
[----:B------:R-:W-:Y:S01]  /*11f0*/  VOTEU.ALL UP1, P6 ;  /* 0x0000000000ff7886 */ /* 0x000fe20003020000 */
[----:B------:R-:W-:Y:S01]  /*1200*/  @!UP0 UIMAD.WIDE.U32 UR24, UR21, 0x8, UR18 ;  /* 0x00000008151888a5 */ /* 0x000fe2000f8e0012 */
[----:B------:R-:W-:Y:S02]  /*1210*/  MOV R10, UR26 ;  /* 0x0000001a000a7c02 */ /* 0x000fe40008000f00 */
[----:B------:R-:W-:Y:S01]  /*1220*/  MOV R11, UR27 ;  /* 0x0000001b000b7c02 */ /* 0x000fe20008000f00 */
[----:B------:R-:W-:Y:S01]  /*1230*/  VOTEU.ALL UP2, P2 ;  /* 0x0000000000ff7886 */ /* 0x000fe20001040000 */
[----:B------:R-:W3:Y:S01]  /*1240*/  @!P3 LDG.E.64 R8, desc[UR16][R8.64] ;  /* 0x000000100808b981 */ /* 0x000ee2000c1e1b00 */
[----:B------:R-:W-:Y:S01]  /*1250*/  @!UP1 UIMAD.WIDE.U32 UR26, UR13, 0x8, UR18 ;  /* 0x000000080d1a98a5 */ /* 0x000fe2000f8e0012 */
[----:B------:R-:W-:Y:S01]  /*1260*/  MOV R12, UR24 ;  /* 0x00000018000c7c02 */ /* 0x000fe20008000f00 */
[----:B------:R-:W-:Y:S01]  /*1270*/  IMAD.U32 R13, RZ, RZ, UR25 ;  /* 0x00000019ff0d7e24 */ /* 0x000fe2000f8e00ff */
[----:B------:R-:W4:Y:S01]  /*1280*/  @!P4 LDG.E.64 R10, desc[UR16][R10.64] ;  /* 0x000000100a0ac981 */ /* 0x000f22000c1e1b00 */
[----:B------:R-:W-:-:S02]  /*1290*/  @!UP2 UIMAD.WIDE.U32 UR24, UR14, 0x8, UR18 ;  /* 0x000000080e18a8a5 */ /* 0x000fc4000f8e0012 */
[----:B------:R-:W-:Y:S02]  /*12a0*/  MOV R14, UR26 ;  /* 0x0000001a000e7c02 */ /* 0x000fe40008000f00 */
[----:B------:R-:W-:Y:S01]  /*12b0*/  MOV R15, UR27 ;  /* 0x0000001b000f7c02 */ /* 0x000fe20008000f00 */
[----:B------:R-:W5:Y:S01]  /*12c0*/  @!P5 LDG.E.64 R12, desc[UR16][R12.64] ;  /* 0x000000100c0cd981 */ /* 0x000f62000c1e1b00 */
[----:B--2---:R-:W-:Y:S01]  /*12d0*/  MOV R16, UR24 ;  /* 0x0000001800107c02 */ /* 0x004fe20008000f00 */
[----:B------:R-:W-:-:S03]  /*12e0*/  IMAD.U32 R17, RZ, RZ, UR25 ;  /* 0x00000019ff117e24 */ /* 0x000fc6000f8e00ff */
[----:B------:R-:W2:Y:S04]  /*12f0*/  @!P6 LDG.E.64 R14, desc[UR16][R14.64] ;  /* 0x000000100e0ee981 */ /* 0x000ea8000c1e1b00 */
[----:B------:R-:W2:Y:S01]  /*1300*/  @!P2 LDG.E.64 R16, desc[UR16][R16.64] ;  /* 0x000000101010a981 */ /* 0x000ea2000c1e1b00 */
[----:B------:R-:W-:Y:S02]  /*1310*/  UIADD3 UR5, UPT, UPT, UR5, 0x8, URZ ;  /* 0x0000000805057890 */ /* 0x000fe4000fffe0ff */
[----:B------:R-:W-:Y:S02]  /*1320*/  UIADD3 UR23, UPT, UPT, UR23, 0x8, URZ ;  /* 0x0000000817177890 */ /* 0x000fe4000fffe0ff */
[----:B------:R-:W-:Y:S02]  /*1330*/  ULEA UR9, UR20, UR9, 0x3 ;  /* 0x0000000914097291 */ /* 0x000fe4000f8e18ff */
[----:B------:R-:W-:-:S02]  /*1340*/  ULEA UR22, UR20, UR22, 0x3 ;  /* 0x0000001614167291 */ /* 0x000fc4000f8e18ff */
[----:B------:R-:W-:Y:S02]  /*1350*/  ULEA UR10, UR20, UR10, 0x3 ;  /* 0x0000000a140a7291 */ /* 0x000fe4000f8e18ff */
[----:B------:R-:W-:Y:S02]  /*1360*/  ULEA UR12, UR20, UR12, 0x3 ;  /* 0x0000000c140c7291 */ /* 0x000fe4000f8e18ff */
[----:B------:R-:W-:Y:S02]  /*1370*/  ULEA UR11, UR20, UR11, 0x3 ;  /* 0x0000000b140b7291 */ /* 0x000fe4000f8e18ff */
[----:B------:R-:W-:Y:S02]  /*1380*/  ULEA UR21, UR20, UR21, 0x3 ;  /* 0x0000001514157291 */ /* 0x000fe4000f8e18ff */
[----:B------:R-:W-:Y:S02]  /*1390*/  ULEA UR13, UR20, UR13, 0x3 ;  /* 0x0000000d140d7291 */ /* 0x000fe4000f8e18ff */
[----:B------:R-:W-:Y:S01]  /*13a0*/  ULEA UR14, UR20, UR14, 0x3 ;  /* 0x0000000e140e7291 */ /* 0x000fe2000f8e18ff */
[----:B---3--:R-:W-:Y:S01]  /*13b0*/  @!P3 FADD.FTZ R22, R22, R8 ;  /* 0x000000081616b221 */ /* 0x008fe20000010000 */
[----:B------:R-:W-:Y:S01]  /*13c0*/  @!P3 FADD.FTZ R23, R23, R9 ;  /* 0x000000091717b221 */ /* 0x000fe20000010000 */
[----:B------:R-:W-:-:S02]  /*13d0*/  ISETP.NE.AND P3, PT, R18, UR5, PT ;  /* 0x0000000512007c0c */ /* 0x000fc4000bf65270 */
        /* <DEDUP_REMOVED lines=10> */
.L_x_1811:
[----:B------:R-:W-:-:S13]  /*1480*/  ISETP.NE.AND P1, PT, R21, RZ, PT ;  /* 0x000000ff1500720c */ /* 0x000fda0003f25270 */
[----:B------:R-:W-:Y:S05]  /*1490*/  @!P1 BRA `(.L_x_1808) ;  /* 0x0000000400889947 */ /* 0x000fea0003800000 */
[----:B---3--:R-:W-:Y:S02]  /*14a0*/  IADD3 R8, PT, PT, R21, -0x1, RZ ;  /* 0xffffffff15087810 */ /* 0x008fe40007ffe0ff */
[----:B--2---:R-:W-:Y:S02]  /*14b0*/  LOP3.LUT P5, R16, R2, 0x3, RZ, 0xc0, !PT ;  /* 0x0000000302107812 */ /* 0x004fe400078ac0ff */
        /* <DEDUP_REMOVED lines=26> */
[----:B------:R-:W-:Y:S01]  /*1660*/  IMAD.U32 R9, RZ, RZ, UR11 ;  /* 0x0000000bff097e24 */ /* 0x000fe2000f8e00ff */
[----:B------:R-:W-:Y:S02]  /*1670*/  @!UP1 UIMAD.WIDE.U32 UR12, UR12, 0x8, UR18 ;  /* 0x000000080c0c98a5 */ /* 0x000fe4000f8e0012 */
[----:B------:R-:W-:Y:S02]  /*1680*/  @!UP2 UIMAD UR14, UR14, UR20, UR6 ;  /* 0x000000140e0ea2a4 */ /* 0x000fe4000f8e0206 */
[----:B------:R-:W-:Y:S01]  /*1690*/  @!UP0 UIMAD.WIDE.U32 UR10, UR9, 0x8, UR18 ;  /* 0x00000008090a88a5 */ /* 0x000fe2000f8e0012 */
[----:B------:R-:W0:Y:S01]  /*16a0*/  @!P1 LDG.E.64 R8, desc[UR16][R8.64] ;  /* 0x0000001008089981 */ /* 0x000e22000c1e1b00 */
[----:B------:R-:W-:Y:S02]  /*16b0*/  MOV R10, UR12 ;  /* 0x0000000c000a7c02 */ /* 0x000fe40008000f00 */
[----:B------:R-:W-:Y:S01]  /*16c0*/  MOV R11, UR13 ;  /* 0x0000000d000b7c02 */ /* 0x000fe20008000f00 */
[----:B------:R-:W-:Y:S01]  /*16d0*/  @!UP2 UIMAD.WIDE.U32 UR12, UR14, 0x8, UR18 ;  /* 0x000000080e0ca8a5 */ /* 0x000fe2000f8e0012 */
[----:B------:R-:W-:Y:S01]  /*16e0*/  MOV R12, UR10 ;  /* 0x0000000a000c7c02 */ /* 0x000fe20008000f00 */
[----:B------:R-:W-:-:S03]  /*16f0*/  IMAD.U32 R13, RZ, RZ, UR11 ;  /* 0x0000000bff0d7e24 */ /* 0x000fc6000f8e00ff */
[----:B------:R-:W2:Y:S01]  /*1700*/  @!P2 LDG.E.64 R10, desc[UR16][R10.64] ;  /* 0x000000100a0aa981 */ /* 0x000ea2000c1e1b00 */
[----:B-1----:R-:W-:Y:S02]  /*1710*/  MOV R14, UR12 ;  /* 0x0000000c000e7c02 */ /* 0x002fe40008000f00 */
[----:B------:R-:W-:Y:S01]  /*1720*/  MOV R15, UR13 ;  /* 0x0000000d000f7c02 */ /* 0x000fe20008000f00 */
[----:B------:R-:W3:Y:S05]  /*1730*/  @!P3 LDG.E.64 R12, desc[UR16][R12.64] ;  /* 0x000000100c0cb981 */ /* 0x000eea000c1e1b00 */
[----:B------:R-:W4:Y:S01]  /*1740*/  @!P4 LDG.E.64 R14, desc[UR16][R14.64] ;  /* 0x000000100e0ec981 */ /* 0x000f22000c1e1b00 */
[----:B------:R-:W-:-:S05]  /*1750*/  MOV R17, UR5 ;  /* 0x0000000500117c02 */ /* 0x000fca0008000f00 */
[----:B------:R-:W-:-:S05]  /*1760*/  VIADD R17, R17, 0x4 ;  /* 0x0000000411117836 */ /* 0x000fca0000000000 */
        /* <DEDUP_REMOVED lines=9> */
.L_x_1813:
        /* <DEDUP_REMOVED lines=29> */
.L_x_1814:
        /* <DEDUP_REMOVED lines=14> */
.L_x_1815:
[----:B------:R-:W-:Y:S05]  /*1ab0*/  BSYNC.RECONVERGENT B0 ;  /* 0x0000000000007941 */ /* 0x000fea0003800200 */
.L_x_1808:
        /* <DEDUP_REMOVED lines=19> */
[----:B------:R-:W3:Y:S04]  /*1bf0*/  LDG.E.64 R8, desc[UR16][R8.64] ;  /* 0x0000001008087981 */ /* 0x000ee8000c1e1b00 */
[----:B------:R-:W3:Y:S04]  /*1c00*/  LDG.E.64 R10, desc[UR16][R10.64] ;  /* 0x000000100a0a7981 */ /* 0x000ee8000c1e1b00 */
[----:B------:R-:W1:Y:S01]  /*1c10*/  LDS.64 R18, [UR5+0xc0] ;  /* 0x0000c005ff127984 */ /* 0x000e620008000a00 */
[----:B------:R-:W4:Y:S02]  /*1c20*/  LDCU.U8 UR5, c[0x0][0x3fc] ;  /* 0x00007f80ff0577ac */ /* 0x000f240008000000 */
[----:B----4-:R-:W-:Y:S01]  /*1c30*/  UISETP.NE.AND UP0, UPT, UR5, URZ, UPT ;  /* 0x000000ff0500728c */ /* 0x010fe2000bf05270 */
[----:B-1----:R-:W-:-:S04]  /*1c40*/  FMUL.FTZ R18, R18, UR10 ;  /* 0x0000000a12127c20 */ /* 0x002fc80008410000 */
[C---:B------:R-:W-:Y:S01]  /*1c50*/  FMUL.FTZ R0, R18.reuse, R18 ;  /* 0x0000001212007220 */ /* 0x040fe20000410000 */
[C---:B------:R-:W-:Y:S01]  /*1c60*/  FADD.FTZ R13, -R18.reuse, R4 ;  /* 0x00000004120d7221 */ /* 0x040fe20000010100 */
[----:B------:R-:W-:Y:S02]  /*1c70*/  FADD.FTZ R5, -R18, R5 ;  /* 0x0000000512057221 */ /* 0x000fe40000010100 */
[----:B------:R-:W-:Y:S01]  /*1c80*/  FFMA.FTZ R0, R19, UR10, -R0 ;  /* 0x0000000a13007c23 */ /* 0x000fe20008010800 */
[----:B------:R-:W1:Y:S04]  /*1c90*/  LDCU.64 UR10, c[0x0][0x3e8] ;  /* 0x00007d00ff0a77ac */ /* 0x000e680008000a00 */
[----:B------:R-:W-:-:S13]  /*1ca0*/  FSETP.GTU.FTZ.AND P1, PT, R0, RZ, PT ;  /* 0x000000ff0000720b */ /* 0x000fda0003f3c000 */
[----:B------:R-:W2:Y:S02]  /*1cb0*/  @P1 LDC R19, c[0x0][0x3a8] ;  /* 0x0000ea00ff131b82 */ /* 0x000ea40000000800 */
[----:B--2---:R-:W-:Y:S01]  /*1cc0*/  @P1 FADD.FTZ R16, R0, R19 ;  /* 0x0000001300101221 */ /* 0x004fe20000010000 */
[----:B------:R-:W-:-:S06]  /*1cd0*/  MOV R0, 0x3f800000 ;  /* 0x3f80000000007802 */ /* 0x000fcc0000000f00 */
[----:B------:R-:W2:Y:S01]  /*1ce0*/  @P1 MUFU.RSQ R0, R16 ;  /* 0x0000001000001308 */ /* 0x000ea20000001400 */
[----:B-1----:R-:W-:-:S04]  /*1cf0*/  ISETP.GE.U32.AND P1, PT, R24, UR10, PT ;  /* 0x0000000a18007c0c */ /* 0x002fc8000bf26070 */
[----:B------:R-:W-:Y:S01]  /*1d00*/  ISETP.GE.AND.EX P1, PT, R3, UR11, PT, P1 ;  /* 0x0000000b03007c0c */ /* 0x000fe2000bf26310 */
[-C--:B--2---:R-:W-:Y:S01]  /*1d10*/  FMUL.FTZ R13, R13, R0.reuse ;  /* 0x000000000d0d7220 */ /* 0x084fe20000410000 */
[----:B------:R-:W-:-:S03]  /*1d20*/  FMUL.FTZ R0, R5, R0 ;  /* 0x0000000005007220 */ /* 0x000fc60000410000 */
[----:B---3--:R-:W-:Y:S01]  /*1d30*/  FFMA.FTZ R8, R8, R13, R10 ;  /* 0x0000000d08087223 */ /* 0x008fe2000001000a */
        /* <DEDUP_REMOVED lines=12> */
.L_x_1816:
[----:B------:R-:W-:Y:S04]  /*1e00*/  BSSY.RECONVERGENT B0, `(.L_x_1817) ;  /* 0x000000c000007945 */ /* 0x000fe80003800200 */
[----:B------:R-:W-:Y:S05]  /*1e10*/  @P1 BRA `(.L_x_1818) ;  /* 0x0000000000281947 */ /* 0x000fea0003800000 */
[----:B------:R-:W1:Y:S01]  /*1e20*/  LDCU.64 UR12, c[0x0][0x3e0] ;  /* 0x00007c00ff0c77ac */ /* 0x000e620008000a00 */
[----:B------:R-:W-:Y:S01]  /*1e30*/  MOV R27, R29 ;  /* 0x0000001d001b7202 */ /* 0x000fe20000000f00 */
[----:B------:R-:W2:Y:S01]  /*1e40*/  LDCU.64 UR10, c[0x0][0x380] ;  /* 0x00007000ff0a77ac */ /* 0x000ea20008000a00 */
[----:B-1----:R-:W-:Y:S02]  /*1e50*/  IMAD R5, R3, UR12, RZ ;  /* 0x0000000c03057c24 */ /* 0x002fe4000f8e02ff */
[----:B------:R-:W-:-:S04]  /*1e60*/  IMAD.WIDE.U32 R26, R24, UR12, R26 ;  /* 0x0000000c181a7c25 */ /* 0x000fc8000f8e001a */
[----:B------:R-:W-:Y:S01]  /*1e70*/  IMAD R5, R24, UR13, R5 ;  /* 0x0000000d18057c24 */ /* 0x000fe2000f8e0205 */
[----:B--2---:R-:W-:-:S04]  /*1e80*/  LEA R4, P1, R26, UR10, 0x2 ;  /* 0x0000000a1a047c11 */ /* 0x004fc8000f8210ff */
[----:B------:R-:W-:-:S04]  /*1e90*/  IADD3 R5, PT, PT, R27, R5, RZ ;  /* 0x000000051b057210 */ /* 0x000fc80007ffe0ff */
[----:B------:R-:W-:-:S05]  /*1ea0*/  LEA.HI.X R5, R26, UR11, R5, 0x2, P1 ;  /* 0x0000000b1a057c11 */ /* 0x000fca00088f1405 */
[----:B------:R1:W-:Y:S02]  /*1eb0*/  STG.E.64 desc[UR16][R4.64], R8 ;  /* 0x0000000804007986 */ /* 0x0003e4000c101b10 */
.L_x_1818:
[----:B------:R-:W-:Y:S05]  /*1ec0*/  BSYNC.RECONVERGENT B0 ;  /* 0x0000000000007941 */ /* 0x000fea0003800200 */
.L_x_1817:
[----:B------:R-:W-:Y:S02]  /*1ed0*/  UIADD3 UR8, UPT, UPT, UR20, UR8, URZ ;  /* 0x0000000814087290 */ /* 0x000fe4000fffe0ff */
[----:B------:R-:W-:Y:S02]  /*1ee0*/  UIADD3 UR4, UPT, UPT, UR4, 0x1, URZ ;  /* 0x0000000104047890 */ /* 0x000fe4000fffe0ff */
[----:B------:R-:W-:-:S09]  /*1ef0*/  UISETP.GE.AND UP0, UPT, UR8, UR7, UPT ;  /* 0x000000070800728c */ /* 0x000fd2000bf06270 */
[----:B------:R-:W-:Y:S05]  /*1f00*/  BRA.U !UP0, `(.L_x_1819) ;  /* 0xffffffe108c87547 */ /* 0x000fea000b83ffff */
[----:B------:R-:W-:Y:S05]  /*1f10*/  EXIT ;  /* 0x000000000000794d */ /* 0x000fea0003800000 */
.L_x_1820:
        /* <DEDUP_REMOVED lines=14> */
.L_x_2117:


//--------------------- .text._Z35group_norm_nhwc_fwd_one_pass_kernelI11Fp32IOFp32WLi128ELi10ELi640EEv26Group_norm_nhwc_fwd_params --------------------------
	.section	.text._Z35group_norm_nhwc_fwd_one_pass_kernelI11Fp32IOFp32WLi128ELi10ELi640EEv26Group_norm_nhwc_fwd_params,"ax",@progbits
	.align	128
        .global         _Z35group_norm_nhwc_fwd_one_pass_kernelI11Fp32IOFp32WLi128ELi10ELi640EEv26Group_norm_nhwc_fwd_params
        .type           _Z35group_norm_nhwc_fwd_one_pass_kernelI11Fp32IOFp32WLi128ELi10ELi640EEv26Group_norm_nhwc_fwd_params,@function
        .size           _Z35group_norm_nhwc_fwd_one_pass_kernelI11Fp32IOFp32WLi128ELi10ELi640EEv26Group_norm_nhwc_fwd_params,(.L_x_2118 - _Z35group_norm_nhwc_fwd_one_pass_kernelI11Fp32IOFp32WLi128ELi10ELi640EEv26Group_norm_nhwc_fwd_params)
        .other          _Z35group_norm_nhwc_fwd_one_pass_kernelI11Fp32IOFp32WLi128ELi10ELi640EEv26Group_norm_nhwc_fwd_params,@"STO_CUDA_ENTRY STV_DEFAULT"
_Z35group_norm_nhwc_fwd_one_pass_kernelI11Fp32IOFp32WLi128ELi10ELi640EEv26Group_norm_nhwc_fwd_params:
.text._Z35group_norm_nhwc_fwd_one_pass_kernelI11Fp32IOFp32WLi128ELi10ELi640EEv26Group_norm_nhwc_fwd_params:
        /* <DEDUP_REMOVED lines=35> */
.L_x_1836:
        /* <DEDUP_REMOVED lines=93> */
.L_x_1822:
[----:B------:R-:W-:Y:S05]  /*0800*/  BSYNC.RECONVERGENT B0 ;  /* 0x0000000000007941 */ /* 0x000fea0003800200 */
.L_x_1821:
        /* <DEDUP_REMOVED lines=56> */
.L_x_1824:
[----:B------:R-:W-:Y:S05]  /*0b90*/  BSYNC.RECONVERGENT B0 ;  /* 0x0000000000007941 */ /* 0x000fea0003800200 */
.L_x_1823:
        /* <DEDUP_REMOVED lines=31> */
.L_x_1827:
[----:B---3--:R-:W3:Y:S04]  /*0d90*/  LDG.E.STRONG.GPU R10, desc[UR16][R8.64] ;  /* 0x00000010080a7981 */ /* 0x008ee8000c1ef900 */
[----:B---3--:R-:W-:Y:S01]  /*0da0*/  CCTL.IVALL ;  /* 0x00000000ff00798f */ /* 0x008fe20002000000 */
[----:B------:R-:W-:Y:S05]  /*0db0*/  YIELD ;  /* 0x0000000000007946 */ /* 0x000fea0003800000 */
[----:B------:R-:W-:-:S13]  /*0dc0*/  ISETP.NE.AND P2, PT, R10, R13, PT ;  /* 0x0000000d0a00720c */ /* 0x000fda0003f45270 */
[----:B------:R-:W-:Y:S05]  /*0dd0*/  @P2 BRA `(.L_x_1827) ;  /* 0xfffffffc00ec2947 */ /* 0x000fea000383ffff */
.L_x_1826:
        /* <DEDUP_REMOVED lines=15> */
.L_x_1829:
        /* <DEDUP_REMOVED lines=91> */
.L_x_1828:
        /* <DEDUP_REMOVED lines=56> */
.L_x_1830:
        /* <DEDUP_REMOVED lines=29> */
.L_x_1831:
        /* <DEDUP_REMOVED lines=14> */
.L_x_1832:
[----:B------:R-:W-:Y:S05]  /*1ab0*/  BSYNC.RECONVERGENT B0 ;  /* 0x0000000000007941 */ /* 0x000fea0003800200 */
.L_x_1825:
        /* <DEDUP_REMOVED lines=52> */
.L_x_1833:
        /* <DEDUP_REMOVED lines=12> */
.L_x_1835:
[----:B------:R-:W-:Y:S05]  /*1ec0*/  BSYNC.RECONVERGENT B0 ;  /* 0x0000000000007941 */ /* 0x000fea0003800200 */
.L_x_1834:
[----:B------:R-:W-:Y:S02]  /*1ed0*/  UIADD3 UR8, UPT, UPT, UR20, UR8, URZ ;  /* 0x0000000814087290 */ /* 0x000fe4000fffe0ff */
[----:B------:R-:W-:Y:S02]  /*1ee0*/  UIADD3 UR4, UPT, UPT, UR4, 0x1, URZ ;  /* 0x0000000104047890 */ /* 0x000fe4000fffe0ff */
[----:B------:R-:W-:-:S09]  /*1ef0*/  UISETP.GE.AND UP0, UPT, UR8, UR7, UPT ;  /* 0x000000070800728c */ /* 0x000fd2000bf06270 */
[----:B------:R-:W-:Y:S05]  /*1f00*/  BRA.U !UP0, `(.L_x_1836) ;  /* 0xffffffe108c87547 */ /* 0x000fea000b83ffff */
[----:B------:R-:W-:Y:S05]  /*1f10*/  EXIT ;  /* 0x000000000000794d */ /* 0x000fea0003800000 */
.L_x_1837:
        /* <DEDUP_REMOVED lines=14> */
.L_x_2118:


//--------------------- .text._Z35group_norm_nhwc_fwd_one_pass_kernelI11Fp32IOFp32WLi256ELi10ELi640EEv26Group_norm_nhwc_fwd_params --------------------------
	.section	.text._Z35group_norm_nhwc_fwd_one_pass_kernelI11Fp32IOFp32WLi256ELi10ELi640EEv26Group_norm_nhwc_fwd_params,"ax",@progbits
	.align	128
        .global         _Z35group_norm_nhwc_fwd_one_pass_kernelI11Fp32IOFp32WLi256ELi10ELi640EEv26Group_norm_nhwc_fwd_params
        .type           _Z35group_norm_nhwc_fwd_one_pass_kernelI11Fp32IOFp32WLi256ELi10ELi640EEv26Group_norm_nhwc_fwd_params,@function
        .size           _Z35group_norm_nhwc_fwd_one_pass_kernelI11Fp32IOFp32WLi256ELi10ELi640EEv26Group_norm_nhwc_fwd_params,(.L_x_2119 - _Z35group_norm_nhwc_fwd_one_pass_kernelI11Fp32IOFp32WLi256ELi10ELi640EEv26Group_norm_nhwc_fwd_params)
        .other          _Z35group_norm_nhwc_fwd_one_pass_kernelI11Fp32IOFp32WLi256ELi10ELi640EEv26Group_norm_nhwc_fwd_params,@"STO_CUDA_ENTRY STV_DEFAULT"
_Z35group_norm_nhwc_fwd_one_pass_kernelI11Fp32IOFp32WLi256ELi10ELi640EEv26Group_norm_nhwc_fwd_params:
.text._Z35group_norm_nhwc_fwd_one_pass_kernelI11Fp32IOFp32WLi256ELi10ELi640EEv26Group_norm_nhwc_fwd_params:
        /* <DEDUP_REMOVED lines=36> */
.L_x_1857:
[----:B------:R-:W0:Y:S01]  /*0240*/  LDC R0, c[0x0][0x3f8] ;  /* 0x0000fe00ff007b82 */ /* 0x000e220000000800 */
[----:B-1----:R-:W1:Y:S01]  /*0250*/  LDCU.64 UR8, c[0x0][0x3e8] ;  /* 0x00007d00ff0877ac */ /* 0x002e620008000a00 */
[----:B0--3--:R-:W-:Y:S02]  /*0260*/  IABS R7, R0 ;  /* 0x0000000000077213 */ /* 0x009fe40000000000 */
[----:B------:R-:W-:Y:S02]  /*0270*/  ISETP.NE.AND P3, PT, R0, RZ, PT ;  /* 0x000000ff0000720c */ /* 0x000fe40003f65270 */
[----:B------:R-:W0:Y:S08]  /*0280*/  I2F.RP R6, R7 ;  /* 0x0000000700067306 */ /* 0x000e300000209400 */
[----:B0-----:R-:W0:Y:S02]  /*0290*/  MUFU.RCP R6, R6 ;  /* 0x0000000600067308 */ /* 0x001e240000001000 */
[----:B0-2-4-:R-:W-:-:S06]  /*02a0*/  VIADD R4, R6, 0xffffffe ;  /* 0x0ffffffe06047836 */ /* 0x015fcc0000000000 */
[----:B------:R0:W2:Y:S02]  /*02b0*/  F2I.FTZ.U32.TRUNC.NTZ R5, R4 ;  /* 0x0000000400057305 */ /* 0x0000a4000021f000 */
[----:B0-----:R-:W-:Y:S01]  /*02c0*/  HFMA2 R4, -RZ, RZ, 0, 0 ;  /* 0x00000000ff047431 */ /* 0x001fe200000001ff */
[----:B--2--5:R-:W-:-:S05]  /*02d0*/  IADD3 R8, PT, PT, RZ, -R5, RZ ;  /* 0x80000005ff087210 */ /* 0x024fca0007ffe0ff */
        /* <DEDUP_REMOVED lines=21> */
[----:B------:R-:W-:-:S04]  /*0430*/  @!P3 LOP3.LUT R13, RZ, R0, RZ, 0x33, !PT ;  /* 0x00000000ff0db212 */ /* 0x000fc800078e33ff */
[----:B------:R-:W-:Y:S02]  /*0440*/  IADD3 R7, PT, PT, -R13, RZ, RZ ;  /* 0x000000ff0d077210 */ /* 0x000fe40007ffe1ff */
[----:B------:R-:W-:-:S03]  /*0450*/  SHF.R.S32.HI R6, RZ, 0x1f, R13 ;  /* 0x0000001fff067819 */ /* 0x000fc6000001140d */
[----:B------:R-:W2:Y:S01]  /*0460*/  @!P1 LDC.64 R4, c[0x0][0x3e0] ;  /* 0x0000f800ff049b82 */ /* 0x000ea20000000a00 */
[----:B------:R-:W-:-:S04]  /*0470*/  IMAD R0, R0, R7, UR7 ;  /* 0x0000000700007e24 */ /* 0x000fc8000f8e0207 */
[----:B------:R-:W-:Y:S02]  /*0480*/  IMAD R0, R0, 0xa, RZ ;  /* 0x0000000a00007824 */ /* 0x000fe400078e02ff */
[----:B-1----:R-:W-:Y:S01]  /*0490*/  IMAD R12, R6, UR8, RZ ;  /* 0x00000008060c7c24 */ /* 0x002fe2000f8e02ff */
[----:B------:R-:W1:Y:S02]  /*04a0*/  @!P1 LDC.64 R10, c[0x0][0x390] ;  /* 0x0000e400ff0a9b82 */ /* 0x000e640000000a00 */
[----:B------:R-:W-:Y:S01]  /*04b0*/  IADD3 R24, P3, PT, R0, R15, RZ ;  /* 0x0000000f00187210 */ /* 0x000fe20007f7e0ff */
[----:B------:R-:W-:-:S03]  /*04c0*/  IMAD R27, R13, UR9, R12 ;  /* 0x000000090d1b7c24 */ /* 0x000fc6000f8e020c */
[----:B------:R-:W-:Y:S02]  /*04d0*/  LEA.HI.X.SX32 R25, R0, RZ, 0x1, P3 ;  /* 0x000000ff00197211 */ /* 0x000fe400018f0eff */
[----:B------:R-:W3:Y:S01]  /*04e0*/  @!P2 LDC.64 R6, c[0x0][0x390] ;  /* 0x0000e400ff06ab82 */ /* 0x000ee20000000a00 */
[----:B------:R-:W-:-:S04]  /*04f0*/  IMAD.WIDE.U32 R24, R13, UR8, R24 ;  /* 0x000000080d187c25 */ /* 0x000fc8000f8e0018 */
[----:B0-----:R-:W-:Y:S01]  /*0500*/  @!P2 IMAD R13, R3, R8, RZ ;  /* 0x00000008030da224 */ /* 0x001fe200078e02ff */
[----:B------:R-:W-:Y:S01]  /*0510*/  IADD3 R27, PT, PT, R25, R27, RZ ;  /* 0x0000001b191b7210 */ /* 0x000fe20007ffe0ff */
[----:B--2---:R-:W-:Y:S01]  /*0520*/  @!P1 IMAD R12, R17, R4, RZ ;  /* 0x00000004110c9224 */ /* 0x004fe200078e02ff */
[----:B------:R-:W-:Y:S01]  /*0530*/  @!P1 MOV R26, R24 ;  /* 0x00000018001a9202 */ /* 0x000fe20000000f00 */
[----:B------:R-:W-:Y:S01]  /*0540*/  @!P2 IMAD R9, R22, R9, R13 ;  /* 0x000000091609a224 */ /* 0x000fe200078e020d */
[----:B------:R-:W-:Y:S01]  /*0550*/  @!P2 MOV R13, R27 ;  /* 0x0000001b000da202 */ /* 0x000fe20000000f00 */
[C---:B------:R-:W-:Y:S02]  /*0560*/  @!P1 IMAD R15, R23.reuse, R5, R12 ;  /* 0x00000005170f9224 */ /* 0x040fe400078e020c */
[----:B------:R-:W-:-:S04]  /*0570*/  @!P1 IMAD.WIDE.U32 R4, R23, R4, R26 ;  /* 0x0000000417049225 */ /* 0x000fc800078e001a */
[----:B------:R-:W-:Y:S01]  /*0580*/  @!P2 IMAD.MOV.U32 R12, RZ, RZ, R24 ;  /* 0x000000ffff0ca224 */ /* 0x000fe200078e0018 */
[----:B------:R-:W-:Y:S02]  /*0590*/  @!P1 IADD3 R5, PT, PT, R5, R15, RZ ;  /* 0x0000000f05059210 */ /* 0x000fe40007ffe0ff */
[----:B-1----:R-:W-:Y:S01]  /*05a0*/  @!P1 LEA R10, P3, R4, R10, 0x2 ;  /* 0x0000000a040a9211 */ /* 0x002fe200078610ff */
[----:B------:R-:W-:-:S03]  /*05b0*/  @!P2 IMAD.WIDE.U32 R12, R22, R8, R12 ;  /* 0x00000008160ca225 */ /* 0x000fc600078e000c */
[----:B------:R-:W-:Y:S01]  /*05c0*/  @!P1 LEA.HI.X R11, R4, R11, R5, 0x2, P3 ;  /* 0x0000000b040b9211 */ /* 0x000fe200018f1405 */
[----:B------:R-:W-:Y:S01]  /*05d0*/  HFMA2 R5, -RZ, RZ, 0, 0 ;  /* 0x00000000ff057431 */ /* 0x000fe200000001ff */
[----:B------:R-:W-:Y:S02]  /*05e0*/  @!P2 IADD3 R9, PT, PT, R13, R9, RZ ;  /* 0x000000090d09a210 */ /* 0x000fe40007ffe0ff */
[C---:B---3--:R-:W-:Y:S02]  /*05f0*/  @!P2 LEA R8, P4, R12.reuse, R6, 0x2 ;  /* 0x000000060c08a211 */ /* 0x048fe400078810ff */
[----:B------:R-:W-:Y:S02]  /*0600*/  MOV R4, RZ ;  /* 0x000000ff00047202 */ /* 0x000fe40000000f00 */
[----:B------:R-:W-:Y:S02]  /*0610*/  @!P2 LEA.HI.X R9, R12, R7, R9, 0x2, P4 ;  /* 0x000000070c09a211 */ /* 0x000fe400020f1409 */
[----:B------:R-:W-:-:S02]  /*0620*/  CS2R R6, SRZ ;  /* 0x0000000000067805 */ /* 0x000fc4000001ff00 */
[----:B------:R-:W2:Y:S04]  /*0630*/  @!P1 LDG.E.64 R4, desc[UR14][R10.64] ;  /* 0x0000000e0a049981 */ /* 0x000ea8000c1e1b00 */
[----:B------:R-:W3:Y:S01]  /*0640*/  @!P2 LDG.E.64 R6, desc[UR14][R8.64] ;  /* 0x0000000e0806a981 */ /* 0x000ee2000c1e1b00 */
[C---:B------:R-:W-:Y:S01]  /*0650*/  ISETP.GT.AND P1, PT, R16.reuse, 0x1e, PT ;  /* 0x0000001e1000780c */ /* 0x040fe20003f24270 */
[----:B------:R-:W-:Y:S01]  /*0660*/  BSSY.RECONVERGENT B0, `(.L_x_1838) ;  /* 0x000002e000007945 */ /* 0x000fe20003800200 */
[----:B------:R-:W-:Y:S01]  /*0670*/  ISETP.GT.AND P2, PT, R16, 0xf, PT ;  /* 0x0000000f1000780c */ /* 0x000fe20003f44270 */
[----:B--2---:R-:W-:Y:S01]  /*0680*/  FMUL.FTZ R13, R5, R5 ;  /* 0x00000005050d7220 */ /* 0x004fe20000410000 */
[----:B------:R-:W-:Y:S01]  /*0690*/  FADD.FTZ R12, R4, R5 ;  /* 0x00000005040c7221 */ /* 0x000fe20000010000 */
[----:B---3--:R-:W-:-:S02]  /*06a0*/  FMUL.FTZ R21, R7, R7 ;  /* 0x0000000707157220 */ /* 0x008fc40000410000 */
        /* <DEDUP_REMOVED lines=41> */
.L_x_1839:
[----:B------:R-:W-:Y:S05]  /*0940*/  BSYNC.RECONVERGENT B0 ;  /* 0x0000000000007941 */ /* 0x000fea0003800200 */
.L_x_1838:
        /* <DEDUP_REMOVED lines=9> */
[----:B-1----:R-:W1:Y:S01]  /*09e0*/  LDS.128 R12, [UR5+0x30] ;  /* 0x00003005ff0c7984 */ /* 0x002e620008000c00 */
        /* <DEDUP_REMOVED lines=46> */
.L_x_1841:
[----:B------:R-:W-:Y:S05]  /*0cd0*/  BSYNC.RECONVERGENT B0 ;  /* 0x0000000000007941 */ /* 0x000fea0003800200 */
.L_x_1840:
        /* <DEDUP_REMOVED lines=31> */
.L_x_1844:
[----:B---3--:R-:W3:Y:S04]  /*0ed0*/  LDG.E.STRONG.GPU R8, desc[UR14][R10.64] ;  /* 0x0000000e0a087981 */ /* 0x008ee8000c1ef900 */
[----:B---3--:R-:W-:Y:S01]  /*0ee0*/  CCTL.IVALL ;  /* 0x00000000ff00798f */ /* 0x008fe20002000000 */
[----:B------:R-:W-:Y:S05]  /*0ef0*/  YIELD ;  /* 0x0000000000007946 */ /* 0x000fea0003800000 */
[----:B------:R-:W-:-:S13]  /*0f00*/  ISETP.NE.AND P2, PT, R8, R13, PT ;  /* 0x0000000d0800720c */ /* 0x000fda0003f45270 */
[----:B------:R-:W-:Y:S05]  /*0f10*/  @P2 BRA `(.L_x_1844) ;  /* 0xfffffffc00ec2947 */ /* 0x000fea000383ffff */
.L_x_1843:
[----:B------:R-:W-:Y:S05]  /*0f20*/  WARPSYNC.ALL ;  /* 0x0000000000007948 */ /* 0x000fea0003800000 */
[----:B------:R-:W-:Y:S06]  /*0f30*/  BAR.SYNC.DEFER_BLOCKING 0x0 ;  /* 0x0000000000007b1d */ /* 0x000fec0000010000 */
[----:B------:R-:W-:Y:S01]  /*0f40*/  UMOV UR5, URZ ;  /* 0x000000ff00057c82 */ /* 0x000fe20008000000 */
[----:B------:R-:W-:Y:S05]  /*0f50*/  @!P3 BRA `(.L_x_1845) ;  /* 0x000000040098b947 */ /* 0x000fea0003800000 */
[----:B--2---:R-:W-:Y:S01]  /*0f60*/  LOP3.LUT R28, R2, 0x7ffffff8, RZ, 0xc0, !PT ;  /* 0x7ffffff8021c7812 */ /* 0x004fe200078ec0ff */
        /* <DEDUP_REMOVED lines=10> */
.L_x_1846:
        /* <DEDUP_REMOVED lines=16> */
[----:B------:R-:W-:Y:S01]  /*1110*/  MOV R13, UR25 ;  /* 0x00000019000d7c02 */ /* 0x000fe20008000f00 */
        /* <DEDUP_REMOVED lines=74> */
.L_x_1845:
        /* <DEDUP_REMOVED lines=39> */
[----:B------:R-:W-:Y:S01]  /*1830*/  MOV R13, UR11 ;  /* 0x0000000b000d7c02 */ /* 0x000fe20008000f00 */
[----:B------:R-:W-:Y:S01]  /*1840*/  IMAD.U32 R15, RZ, RZ, UR9 ;  /* 0x00000009ff0f7e24 */ /* 0x000fe2000f8e00ff */
[----:B-1----:R-:W-:-:S04]  /*1850*/  MOV R14, UR8 ;  /* 0x00000008000e7c02 */ /* 0x002fc80008000f00 */
[----:B------:R-:W4:Y:S04]  /*1860*/  @!P3 LDG.E.64 R12, desc[UR14][R12.64] ;  /* 0x0000000e0c0cb981 */ /* 0x000f28000c1e1b00 */
[----:B------:R-:W5:Y:S01]  /*1870*/  @!P4 LDG.E.64 R14, desc[UR14][R14.64] ;  /* 0x0000000e0e0ec981 */ /* 0x000f62000c1e1b00 */
[----:B0-----:R-:W-:Y:S01]  /*1880*/  @!P1 FADD.FTZ R20, R20, R8 ;  /* 0x0000000814149221 */ /* 0x001fe20000010000 */
[----:B------:R-:W-:Y:S01]  /*1890*/  MOV R8, UR5 ;  /* 0x0000000500087c02 */ /* 0x000fe20008000f00 */
[----:B------:R-:W-:-:S03]  /*18a0*/  @!P1 FADD.FTZ R21, R21, R9 ;  /* 0x0000000915159221 */ /* 0x000fc60000010000 */
[----:B------:R-:W-:-:S04]  /*18b0*/  IADD3 R8, PT, PT, R8, 0x4, RZ ;  /* 0x0000000408087810 */ /* 0x000fc80007ffe0ff */
[----:B------:R-:W-:Y:S01]  /*18c0*/  R2UR UR5, R8 ;  /* 0x00000000080572ca */ /* 0x000fe200000e0000 */
[----:B---3--:R-:W-:Y:S01]  /*18d0*/  @!P2 FADD.FTZ R20, R20, R10 ;  /* 0x0000000a1414a221 */ /* 0x008fe20000010000 */
[----:B------:R-:W-:-:S03]  /*18e0*/  @!P2 FADD.FTZ R21, R21, R11 ;  /* 0x0000000b1515a221 */ /* 0x000fc60000010000 */
[----:B----4-:R-:W-:Y:S01]  /*18f0*/  @!P3 FADD.FTZ R20, R20, R12 ;  /* 0x0000000c1414b221 */ /* 0x010fe20000010000 */
[----:B------:R-:W-:-:S03]  /*1900*/  @!P3 FADD.FTZ R21, R21, R13 ;  /* 0x0000000d1515b221 */ /* 0x000fc60000010000 */
[----:B-----5:R-:W-:Y:S01]  /*1910*/  @!P4 FADD.FTZ R20, R20, R14 ;  /* 0x0000000e1414c221 */ /* 0x020fe20000010000 */
[----:B------:R-:W-:-:S07]  /*1920*/  @!P4 FADD.FTZ R21, R21, R15 ;  /* 0x0000000f1515c221 */ /* 0x000fce0000010000 */
.L_x_1847:
        /* <DEDUP_REMOVED lines=20> */
[----:B------:R-:W-:Y:S01]  /*1a70*/  IMAD.U32 R11, RZ, RZ, UR9 ;  /* 0x00000009ff0b7e24 */ /* 0x000fe2000f8e00ff */
        /* <DEDUP_REMOVED lines=9> */
.L_x_1848:
        /* <DEDUP_REMOVED lines=14> */
.L_x_1849:
[----:B------:R-:W-:Y:S05]  /*1bf0*/  BSYNC.RECONVERGENT B0 ;  /* 0x0000000000007941 */ /* 0x000fea0003800200 */
.L_x_1842:
[----:B------:R-:W4:Y:S01]  /*1c00*/  S2UR UR8, SR_CgaCtaId ;  /* 0x00000000000879c3 */ /* 0x000f220000008800 */
[----:B------:R-:W2:Y:S01]  /*1c10*/  LDCU UR9, c[0x0][0x414] ;  /* 0x00008280ff0977ac */ /* 0x000ea20008000800 */
[----:B------:R-:W-:Y:S02]  /*1c20*/  ISETP.NE.AND P1, PT, R18, RZ, PT ;  /* 0x000000ff1200720c */ /* 0x000fe40003f25270 */
[----:B------:R-:W-:Y:S01]  /*1c30*/  MOV R29, UR7 ;  /* 0x00000007001d7c02 */ /* 0x000fe20008000f00 */
[----:B------:R-:W-:Y:S01]  /*1c40*/  UMOV UR5, 0x400 ;  /* 0x0000040000057882 */ /* 0x000fe20000000000 */
[----:B------:R-:W-:Y:S02]  /*1c50*/  LOP3.LUT R15, R19, 0xffff, RZ, 0xc0, !PT ;  /* 0x0000ffff130f7812 */ /* 0x000fe400078ec0ff */
[----:B------:R-:W0:Y:S03]  /*1c60*/  @P0 LDC.64 R12, c[0x0][0x388] ;  /* 0x0000e200ff0c0b82 */ /* 0x000e260000000a00 */
[----:B------:R-:W-:-:S05]  /*1c70*/  IMAD.IADD R0, R0, 0x1, R15 ;  /* 0x0000000100007824 */ /* 0x000fca00078e020f */
[----:B------:R-:W1:Y:S01]  /*1c80*/  LDC.64 R10, c[0x0][0x398] ;  /* 0x0000e600ff0a7b82 */ /* 0x000e620000000a00 */
[----:B--2---:R-:W-:Y:S01]  /*1c90*/  @P0 FMUL.FTZ R28, R20, UR9 ;  /* 0x00000009141c0c20 */ /* 0x004fe20008410000 */
[----:B----4-:R-:W-:-:S06]  /*1ca0*/  ULEA UR5, UR8, UR5, 0x18 ;  /* 0x0000000508057291 */ /* 0x010fcc000f8ec0ff */
[----:B---3--:R-:W2:Y:S01]  /*1cb0*/  LDC.64 R8, c[0x0][0x3a0] ;  /* 0x0000e800ff087b82 */ /* 0x008ea20000000a00 */
[----:B0-----:R-:W-:-:S04]  /*1cc0*/  @P0 IMAD.WIDE R12, R29, 0x8, R12 ;  /* 0x000000081d0c0825 */ /* 0x001fc800078e020c */
[----:B------:R-:W-:Y:S01]  /*1cd0*/  @P0 FMUL.FTZ R29, R21, UR9 ;  /* 0x00000009151d0c20 */ /* 0x000fe20008410000 */
[----:B------:R2:W-:Y:S04]  /*1ce0*/  @!P1 STS.64 [UR5+0xc0], R20 ;  /* 0x0000c014ff009988 */ /* 0x0005e80008000a05 */
[----:B------:R-:W-:Y:S01]  /*1cf0*/  @P0 STG.E.64 desc[UR14][R12.64], R28 ;  /* 0x0000001c0c000986 */ /* 0x000fe2000c101b0e */
[C---:B-1----:R-:W-:Y:S01]  /*1d00*/  IMAD.WIDE R10, R0.reuse, 0x4, R10 ;  /* 0x00000004000a7825 */ /* 0x042fe200078e020a */
[----:B------:R-:W-:Y:S03]  /*1d10*/  BAR.SYNC.DEFER_BLOCKING 0x0 ;  /* 0x0000000000007b1d */ /* 0x000fe60000010000 */
[----:B--2---:R-:W-:-:S03]  /*1d20*/  IMAD.WIDE R20, R0, 0x4, R8 ;  /* 0x0000000400147825 */ /* 0x004fc600078e0208 */
        /* <DEDUP_REMOVED lines=22> */
[----:B------:R-:W0:Y:S01]  /*1e90*/  LDCU.64 UR16, c[0x0][0x3e0] ;  /* 0x00007c00ff1077ac */ /* 0x000e220008000a00 */
[----:B------:R-:W-:Y:S01]  /*1ea0*/  MOV R20, R24 ;  /* 0x0000001800147202 */ /* 0x000fe20000000f00 */
[----:B------:R-:W-:Y:S01]  /*1eb0*/  FADD.FTZ R5, -R0, R5 ;  /* 0x0000000500057221 */ /* 0x000fe20000010100 */
[----:B------:R-:W-:Y:S01]  /*1ec0*/  MOV R21, R27 ;  /* 0x0000001b00157202 */ /* 0x000fe20000000f00 */
[----:B------:R-:W2:Y:S01]  /*1ed0*/  LDCU.64 UR8, c[0x0][0x380] ;  /* 0x00007000ff0877ac */ /* 0x000ea20008000a00 */
[----:B0-----:R-:W-:Y:S02]  /*1ee0*/  IMAD R12, R17, UR16, RZ ;  /* 0x00000010110c7c24 */ /* 0x001fe4000f8e02ff */
[----:B------:R-:W-:-:S04]  /*1ef0*/  IMAD.WIDE.U32 R20, R23, UR16, R20 ;  /* 0x0000001017147c25 */ /* 0x000fc8000f8e0014 */
[----:B------:R-:W-:Y:S01]  /*1f00*/  IMAD R13, R23, UR17, R12 ;  /* 0x00000011170d7c24 */ /* 0x000fe2000f8e020c */
[----:B--2---:R-:W-:-:S04]  /*1f10*/  LEA R12, P1, R20, UR8, 0x2 ;  /* 0x00000008140c7c11 */ /* 0x004fc8000f8210ff */
[----:B------:R-:W-:Y:S01]  /*1f20*/  IADD3 R13, PT, PT, R21, R13, RZ ;  /* 0x0000000d150d7210 */ /* 0x000fe20007ffe0ff */
[----:B------:R-:W-:-:S03]  /*1f30*/  FADD.FTZ R21, -R0, R4 ;  /* 0x0000000400157221 */ /* 0x000fc60000010100 */
[----:B------:R-:W-:Y:S01]  /*1f40*/  LEA.HI.X R13, R20, UR9, R13, 0x2, P1 ;  /* 0x00000009140d7c11 */ /* 0x000fe200088f140d */
[-C--:B-1----:R-:W-:Y:S01]  /*1f50*/  FMUL.FTZ R21, R21, R14.reuse ;  /* 0x0000000e15157220 */ /* 0x082fe20000410000 */
[----:B------:R-:W-:-:S03]  /*1f60*/  FMUL.FTZ R20, R5, R14 ;  /* 0x0000000e05147220 */ /* 0x000fc60000410000 */
[----:B-----5:R-:W-:Y:S01]  /*1f70*/  FFMA.FTZ R4, R8, R21, R10 ;  /* 0x0000001508047223 */ /* 0x020fe2000001000a */
[----:B------:R-:W-:-:S05]  /*1f80*/  FFMA.FTZ R5, R9, R20, R11 ;  /* 0x0000001409057223 */ /* 0x000fca000001000b */
[----:B------:R2:W-:Y:S02]  /*1f90*/  STG.E.64 desc[UR14][R12.64], R4 ;  /* 0x000000040c007986 */ /* 0x0005e4000c101b0e */
.L_x_1853:
[----:B------:R-:W-:Y:S05]  /*1fa0*/  BSYNC.RECONVERGENT B1 ;  /* 0x0000000000017941 */ /* 0x000fea0003800200 */
.L_x_1852:
[----:B------:R-:W-:Y:S05]  /*1fb0*/  @P2 BRA `(.L_x_1854) ;  /* 0x0000000400442947 */ /* 0x000fea0003800000 */
[----:B------:R-:W3:Y:S01]  /*1fc0*/  LDCU.64 UR8, c[0x0][0x3e0] ;  /* 0x00007c00ff0877ac */ /* 0x000ee20008000a00 */
[----:B--2---:R-:W-:Y:S01]  /*1fd0*/  MOV R4, R24 ;  /* 0x0000001800047202 */ /* 0x004fe20000000f00 */
[C---:B------:R-:W-:Y:S01]  /*1fe0*/  FADD.FTZ R13, -R0.reuse, R6 ;  /* 0x00000006000d7221 */ /* 0x040fe20000010100 */
[----:B------:R-:W-:Y:S01]  /*1ff0*/  MOV R5, R27 ;  /* 0x0000001b00057202 */ /* 0x000fe20000000f00 */
[----:B------:R-:W2:Y:S01]  /*2000*/  LDCU.64 UR10, c[0x0][0x380] ;  /* 0x00007000ff0a77ac */ /* 0x000ea20008000a00 */
[----:B------:R-:W-:Y:S01]  /*2010*/  FADD.FTZ R7, -R0, R7 ;  /* 0x0000000700077221 */ /* 0x000fe20000010100 */
[----:B-1----:R-:W-:-:S03]  /*2020*/  FMUL.FTZ R13, R13, R14 ;  /* 0x0000000e0d0d7220 */ /* 0x002fc60000410000 */
[----:B------:R-:W-:Y:S01]  /*2030*/  FMUL.FTZ R14, R7, R14 ;  /* 0x0000000e070e7220 */ /* 0x000fe20000410000 */
[----:B-----5:R-:W-:-:S03]  /*2040*/  FFMA.FTZ R8, R8, R13, R10 ;  /* 0x0000000d08087223 */ /* 0x020fc6000001000a */
[----:B------:R-:W-:Y:S01]  /*2050*/  FFMA.FTZ R9, R9, R14, R11 ;  /* 0x0000000e09097223 */ /* 0x000fe2000001000b */
[----:B---3--:R-:W-:Y:S02]  /*2060*/  IMAD R21, R3, UR8, RZ ;  /* 0x0000000803157c24 */ /* 0x008fe4000f8e02ff */
[----:B------:R-:W-:-:S04]  /*2070*/  IMAD.WIDE.U32 R4, R22, UR8, R4 ;  /* 0x0000000816047c25 */ /* 0x000fc8000f8e0004 */
[----:B------:R-:W-:Y:S01]  /*2080*/  IMAD R21, R22, UR9, R21 ;  /* 0x0000000916157c24 */ /* 0x000fe2000f8e0215 */
[----:B--2---:R-:W-:-:S03]  /*2090*/  LEA R6, P1, R4, UR10, 0x2 ;  /* 0x0000000a04067c11 */ /* 0x004fc6000f8210ff */
[----:B------:R-:W-:-:S05]  /*20a0*/  IMAD.IADD R21, R5, 0x1, R21 ;  /* 0x0000000105157824 */ /* 0x000fca00078e0215 */
[----:B------:R-:W-:-:S05]  /*20b0*/  LEA.HI.X R7, R4, UR11, R21, 0x2, P1 ;  /* 0x0000000b04077c11 */ /* 0x000fca00088f1415 */
[----:B------:R3:W-:Y:S01]  /*20c0*/  STG.E.64 desc[UR14][R6.64], R8 ;  /* 0x0000000806007986 */ /* 0x0007e2000c101b0e */
[----:B------:R-:W-:Y:S05]  /*20d0*/  BRA `(.L_x_1854) ;  /* 0x0000000000fc7947 */ /* 0x000fea0003800000 */
.L_x_1851:
        /* <DEDUP_REMOVED lines=11> */
[----:B------:R-:W2:Y:S02]  /*2190*/  LDCU.64 UR16, c[0x0][0x380] ;  /* 0x00007000ff1077ac */ /* 0x000ea40008000a00 */
[----:B-1----:R-:W-:-:S04]  /*21a0*/  FMUL.FTZ R28, R5, R14 ;  /* 0x0000000e051c7220 */ /* 0x002fc80000410000 */
[----:B-----5:R-:W-:-:S04]  /*21b0*/  FFMA.FTZ R5, R9, R28, R11 ;  /* 0x0000001c09057223 */ /* 0x020fc8000001000b */
[----:B------:R-:W-:Y:S01]  /*21c0*/  FMUL.FTZ R28, R5, -1.4426950216293334961 ;  /* 0xbfb8aa3b051c7820 */ /* 0x000fe20000410000 */
[----:B0-----:R-:W-:Y:S02]  /*21d0*/  IMAD R12, R17, UR10, RZ ;  /* 0x0000000a110c7c24 */ /* 0x001fe4000f8e02ff */
[----:B------:R-:W-:-:S03]  /*21e0*/  IMAD.WIDE.U32 R20, R23, UR10, R20 ;  /* 0x0000000a17147c25 */ /* 0x000fc6000f8e0014 */
[----:B------:R-:W0:Y:S01]  /*21f0*/  MUFU.EX2 R28, R28 ;  /* 0x0000001c001c7308 */ /* 0x000e220000000800 */
[----:B------:R-:W-:Y:S01]  /*2200*/  IMAD R13, R23, UR11, R12 ;  /* 0x0000000b170d7c24 */ /* 0x000fe2000f8e020c */
[----:B--2---:R-:W-:-:S04]  /*2210*/  LEA R12, P1, R20, UR16, 0x2 ;  /* 0x00000010140c7c11 */ /* 0x004fc8000f8210ff */
[----:B------:R-:W-:Y:S01]  /*2220*/  IADD3 R13, PT, PT, R21, R13, RZ ;  /* 0x0000000d150d7210 */ /* 0x000fe20007ffe0ff */
[----:B------:R-:W-:-:S03]  /*2230*/  FADD.FTZ R21, -R0, R4 ;  /* 0x0000000400157221 */ /* 0x000fc60000010100 */
[----:B------:R-:W-:Y:S01]  /*2240*/  LEA.HI.X R13, R20, UR17, R13, 0x2, P1 ;  /* 0x00000011140d7c11 */ /* 0x000fe200088f140d */
[----:B------:R-:W-:Y:S01]  /*2250*/  FMUL.FTZ R21, R21, R14 ;  /* 0x0000000e15157220 */ /* 0x000fe20000410000 */
[----:B0-----:R-:W-:-:S03]  /*2260*/  FADD.FTZ R29, R28, 1 ;  /* 0x3f8000001c1d7421 */ /* 0x001fc60000010000 */
[----:B------:R-:W-:-:S03]  /*2270*/  FFMA.FTZ R4, R8, R21, R10 ;  /* 0x0000001508047223 */ /* 0x000fc6000001000a */
[----:B------:R-:W0:Y:S01]  /*2280*/  MUFU.RCP R29, R29 ;  /* 0x0000001d001d7308 */ /* 0x000e220000001000 */
[----:B------:R-:W-:-:S07]  /*2290*/  FMUL.FTZ R20, R4, -1.4426950216293334961 ;  /* 0xbfb8aa3b04147820 */ /* 0x000fce0000410000 */
[----:B------:R-:W1:Y:S01]  /*22a0*/  MUFU.EX2 R20, R20 ;  /* 0x0000001400147308 */ /* 0x000e620000000800 */
[----:B0-----:R-:W-:Y:S01]  /*22b0*/  FMUL.FTZ R5, R5, R29 ;  /* 0x0000001d05057220 */ /* 0x001fe20000410000 */
[----:B-1----:R-:W-:-:S06]  /*22c0*/  FADD.FTZ R21, R20, 1 ;  /* 0x3f80000014157421 */ /* 0x002fcc0000010000 */
[----:B------:R-:W0:Y:S02]  /*22d0*/  MUFU.RCP R21, R21 ;  /* 0x0000001500157308 */ /* 0x000e240000001000 */
[----:B0-----:R-:W-:-:S05]  /*22e0*/  FMUL.FTZ R4, R4, R21 ;  /* 0x0000001504047220 */ /* 0x001fca0000410000 */
[----:B------:R2:W-:Y:S02]  /*22f0*/  STG.E.64 desc[UR14][R12.64], R4 ;  /* 0x000000040c007986 */ /* 0x0005e4000c101b0e */
.L_x_1856:
[----:B------:R-:W-:Y:S05]  /*2300*/  BSYNC.RECONVERGENT B1 ;  /* 0x0000000000017941 */ /* 0x000fea0003800200 */
.L_x_1855:
[----:B------:R-:W-:Y:S05]  /*2310*/  @P2 BRA `(.L_x_1854) ;  /* 0x00000000006c2947 */ /* 0x000fea0003800000 */
[C---:B--2---:R-:W-:Y:S01]  /*2320*/  FADD.FTZ R5, -R0.reuse, R6 ;  /* 0x0000000600057221 */ /* 0x044fe20000010100 */
[----:B------:R-:W-:Y:S01]  /*2330*/  FADD.FTZ R7, -R0, R7 ;  /* 0x0000000700077221 */ /* 0x000fe20000010100 */
[----:B------:R-:W2:Y:S01]  /*2340*/  LDCU.64 UR8, c[0x0][0x3e0] ;  /* 0x00007c00ff0877ac */ /* 0x000ea20008000a00 */
[----:B------:R-:W-:Y:S01]  /*2350*/  MOV R6, R24 ;  /* 0x0000001800067202 */ /* 0x000fe20000000f00 */
[-C--:B-1----:R-:W-:Y:S01]  /*2360*/  FMUL.FTZ R5, R5, R14.reuse ;  /* 0x0000000e05057220 */ /* 0x082fe20000410000 */
[----:B------:R-:W-:Y:S01]  /*2370*/  FMUL.FTZ R14, R7, R14 ;  /* 0x0000000e070e7220 */ /* 0x000fe20000410000 */
[----:B------:R-:W1:Y:S01]  /*2380*/  LDCU.64 UR10, c[0x0][0x380] ;  /* 0x00007000ff0a77ac */ /* 0x000e620008000a00 */
[----:B------:R-:W-:Y:S01]  /*2390*/  MOV R7, R27 ;  /* 0x0000001b00077202 */ /* 0x000fe20000000f00 */
[----:B-----5:R-:W-:Y:S01]  /*23a0*/  FFMA.FTZ R8, R8, R5, R10 ;  /* 0x0000000508087223 */ /* 0x020fe2000001000a */
[----:B------:R-:W-:-:S03]  /*23b0*/  FFMA.FTZ R9, R9, R14, R11 ;  /* 0x0000000e09097223 */ /* 0x000fc6000001000b */
[----:B------:R-:W-:Y:S01]  /*23c0*/  FMUL.FTZ R0, R8, -1.4426950216293334961 ;  /* 0xbfb8aa3b08007820 */ /* 0x000fe20000410000 */
[----:B------:R-:W-:-:S05]  /*23d0*/  FMUL.FTZ R4, R9, -1.4426950216293334961 ;  /* 0xbfb8aa3b09047820 */ /* 0x000fca0000410000 */
[----:B------:R-:W3:Y:S01]  /*23e0*/  MUFU.EX2 R0, R0 ;  /* 0x0000000000007308 */ /* 0x000ee20000000800 */
[----:B--2---:R-:W-:-:S03]  /*23f0*/  IMAD R5, R3, UR8, RZ ;  /* 0x0000000803057c24 */ /* 0x004fc6000f8e02ff */
[----:B------:R-:W0:Y:S01]  /*2400*/  MUFU.EX2 R4, R4 ;  /* 0x0000000400047308 */ /* 0x000e220000000800 */
[----:B------:R-:W-:-:S04]  /*2410*/  IMAD.WIDE.U32 R6, R22, UR8, R6 ;  /* 0x0000000816067c25 */ /* 0x000fc8000f8e0006 */
[----:B------:R-:W-:Y:S02]  /*2420*/  IMAD R5, R22, UR9, R5 ;  /* 0x0000000916057c24 */ /* 0x000fe4000f8e0205 */
[----:B---3--:R-:W-:-:S03]  /*2430*/  FADD.FTZ R10, R0, 1 ;  /* 0x3f800000000a7421 */ /* 0x008fc60000010000 */
[----:B------:R-:W-:Y:S01]  /*2440*/  IADD3 R5, PT, PT, R7, R5, RZ ;  /* 0x0000000507057210 */ /* 0x000fe20007ffe0ff */
[----:B0-----:R-:W-:Y:S01]  /*2450*/  FADD.FTZ R12, R4, 1 ;  /* 0x3f800000040c7421 */ /* 0x001fe20000010000 */
[----:B------:R-:W0:Y:S01]  /*2460*/  MUFU.RCP R11, R10 ;  /* 0x0000000a000b7308 */ /* 0x000e220000001000 */
[----:B-1----:R-:W-:-:S04]  /*2470*/  LEA R4, P1, R6, UR10, 0x2 ;  /* 0x0000000a06047c11 */ /* 0x002fc8000f8210ff */
[----:B------:R-:W-:-:S03]  /*2480*/  LEA.HI.X R5, R6, UR11, R5, 0x2, P1 ;  /* 0x0000000b06057c11 */ /* 0x000fc600088f1405 */
[----:B------:R-:W1:Y:S01]  /*2490*/  MUFU.RCP R12, R12 ;  /* 0x0000000c000c7308 */ /* 0x000e620000001000 */
[----:B0-----:R-:W-:Y:S01]  /*24a0*/  FMUL.FTZ R8, R8, R11 ;  /* 0x0000000b08087220 */ /* 0x001fe20000410000 */
[----:B-1----:R-:W-:-:S05]  /*24b0*/  FMUL.FTZ R9, R9, R12 ;  /* 0x0000000c09097220 */ /* 0x002fca0000410000 */
[----:B------:R4:W-:Y:S02]  /*24c0*/  STG.E.64 desc[UR14][R4.64], R8 ;  /* 0x0000000804007986 */ /* 0x0009e4000c101b0e */
.L_x_1854:
[----:B------:R-:W-:Y:S05]  /*24d0*/  BSYNC.RECONVERGENT B0 ;  /* 0x0000000000007941 */ /* 0x000fea0003800200 */
.L_x_1850:
        /* <DEDUP_REMOVED lines=8> */
.L_x_1858:
        /* <DEDUP_REMOVED lines=10> */
.L_x_2119:


//--------------------- .text._Z35group_norm_nhwc_fwd_one_pass_kernelI11Fp32IOFp32WLi512ELi10ELi640EEv26Group_norm_nhwc_fwd_params --------------------------
	.section	.text._Z35group_norm_nhwc_fwd_one_pass_kernelI11Fp32IOFp32WLi512ELi10ELi640EEv26Group_norm_nhwc_fwd_params,"ax",@progbits
	.align	128
        .global         _Z35group_norm_nhwc_fwd_one_pass_kernelI11Fp32IOFp32WLi512ELi10ELi640EEv26Group_norm_nhwc_fwd_params
        .type           _Z35group_norm_nhwc_fwd_one_pass_kernelI11Fp32IOFp32WLi512ELi10ELi640EEv26Group_norm_nhwc_fwd_params,@function
        .size           _Z35group_norm_nhwc_fwd_one_pass_kernelI11Fp32IOFp32WLi512ELi10ELi640EEv26Group_norm_nhwc_fwd_params,(.L_x_2120 - _Z35group_norm_nhwc_fwd_one_pass_kernelI11Fp32IOFp32WLi512ELi10ELi640EEv26Group_norm_nhwc_fwd_params)
        .other          _Z35group_norm_nhwc_fwd_one_pass_kernelI11Fp32IOFp32WLi512ELi10ELi640EEv26Group_norm_nhwc_fwd_params,@"STO_CUDA_ENTRY STV_DEFAULT"
_Z35group_norm_nhwc_fwd_one_pass_kernelI11Fp32IOFp32WLi512ELi10ELi640EEv26Group_norm_nhwc_fwd_params:
.text._Z35group_norm_nhwc_fwd_one_pass_kernelI11Fp32IOFp32WLi512ELi10ELi640EEv26Group_norm_nhwc_fwd_params:
        /* <DEDUP_REMOVED lines=12> */
[----:B------:R-:W4:Y:S05]  /*00c0*/  LDCU UR21, c[0x0][0x374] ;  /* 0x00006e80ff1577ac */ /* 0x000f2a0008000800 */
[----:B------:R-:W5:Y:S01]  /*00d0*/  LDC R22, c[0x0][0x370] ;  /* 0x0000dc00ff167b82 */ /* 0x000f620000000800 */
[----:B------:R-:W4:Y:S01]  /*00e0*/  LDCU.64 UR10, c[0x0][0x388] ;  /* 0x00007100ff0a77ac */ /* 0x000f220008000a00 */
[----:B------:R-:W1:Y:S06]  /*00f0*/  LDCU.U8 UR9, c[0x0][0x3fc] ;  /* 0x00007f80ff0977ac */ /* 0x000e6c0008000000 */
[----:B------:R-:W3:Y:S01]  /*0100*/  S2UR UR4, SR_CgaCtaId ;  /* 0x00000000000479c3 */ /* 0x000ee20000008800 */
[----:B------:R-:W-:Y:S01]  /*0110*/  UMOV UR8, 0x400 ;  /* 0x0000040000087882 */ /* 0x000fe20000000000 */
[----:B------:R-:W3:Y:S01]  /*0120*/  LDCU.64 UR16, c[0x0][0x358] ;  /* 0x00006b00ff1077ac */ /* 0x000ee20008000a00 */
[----:B--2---:R-:W-:-:S02]  /*0130*/  MOV R3, UR5 ;  /* 0x0000000500037c02 */ /* 0x004fc40008000f00 */
[----:B----4-:R-:W-:Y:S02]  /*0140*/  ISETP.NE.U32.AND P1, PT, RZ, UR10, PT ;  /* 0x0000000aff007c0c */ /* 0x010fe4000bf25070 */
[C---:B0-----:R-:W-:Y:S01]  /*0150*/  LOP3.LUT R0, R4.reuse, 0xffff, RZ, 0xc0, !PT ;  /* 0x0000ffff04007812 */ /* 0x041fe200078ec0ff */
[----:B-1----:R-:W-:Y:S01]  /*0160*/  UISETP.NE.AND UP0, UPT, UR9, URZ, UPT ;  /* 0x000000ff0900728c */ /* 0x002fe2000bf05270 */
[----:B------:R-:W-:Y:S02]  /*0170*/  LOP3.LUT P0, RZ, R4, UR20, RZ, 0xfc, !PT ;  /* 0x0000001404ff7c12 */ /* 0x000fe4000f80fcff */
[----:B------:R-:W-:Y:S01]  /*0180*/  SHF.R.U32.HI R29, RZ, 0x2, R4 ;  /* 0x00000002ff1d7819 */ /* 0x000fe20000011604 */
[----:B------:R-:W-:Y:S01]  /*0190*/  IMAD R0, R0, 0x3334, RZ ;  /* 0x0000333400007824 */ /* 0x000fe200078e02ff */
[----:B------:R-:W-:Y:S01]  /*01a0*/  ISETP.NE.AND.EX P0, PT, RZ, UR11, !P0, P1 ;  /* 0x0000000bff007c0c */ /* 0x000fe2000c705310 */
[----:B------:R-:W-:Y:S01]  /*01b0*/  UMOV UR9, UR6 ;  /* 0x0000000600097c82 */ /* 0x000fe20008000000 */
[----:B------:R-:W-:Y:S01]  /*01c0*/  LOP3.LUT R29, R29, 0xf8, RZ, 0xc0, !PT ;  /* 0x000000f81d1d7812 */ /* 0x000fe200078ec0ff */
[----:B---3--:R-:W-:Y:S01]  /*01d0*/  ULEA UR8, UR4, UR8, 0x18 ;  /* 0x0000000804087291 */ /* 0x008fe2000f8ec0ff */
[----:B------:R-:W-:-:S02]  /*01e0*/  SHF.R.U32.HI R0, RZ, 0x10, R0 ;  /* 0x00000010ff007819 */ /* 0x000fc40000011600 */
[----:B-----5:R-:W-:Y:S01]  /*01f0*/  LOP3.LUT R27, R22, 0x7ffffff8, RZ, 0xc0, !PT ;  /* 0x7ffffff8161b7812 */ /* 0x020fe200078ec0ff */
[----:B------:R-:W-:Y:S01]  /*0200*/  UMOV UR4, URZ ;  /* 0x000000ff00047c82 */ /* 0x000fe20008000000 */
[----:B------:R-:W-:Y:S01]  /*0210*/  PRMT R2, R0, 0x9910, RZ ;  /* 0x0000991000027816 */ /* 0x000fe200000000ff */
[----:B------:R-:W-:-:S04]  /*0220*/  IMAD R0, R3, UR20, R0 ;  /* 0x0000001403007c24 */ /* 0x000fc8000f8e0200 */
[----:B------:R-:W-:Y:S01]  /*0230*/  IMAD R2, R2, 0x5, RZ ;  /* 0x0000000502027824 */ /* 0x000fe200078e02ff */
[----:B------:R-:W-:-:S04]  /*0240*/  IADD3 R23, PT, PT, R0, 0x180, RZ ;  /* 0x0000018000177810 */ /* 0x000fc80007ffe0ff */
[----:B------:R-:W-:-:S04]  /*0250*/  IADD3 R2, PT, PT, RZ, -R2, RZ ;  /* 0x80000002ff027210 */ /* 0x000fc80007ffe0ff */
[----:B------:R-:W-:-:S04]  /*0260*/  PRMT R2, R2, 0x7710, RZ ;  /* 0x0000771002027816 */ /* 0x000fc800000000ff */
[----:B------:R-:W-:-:S04]  /*0270*/  IADD3 R2, PT, PT, R2, R4, RZ ;  /* 0x0000000402027210 */ /* 0x000fc80007ffe0ff */
[----:B------:R-:W-:-:S04]  /*0280*/  SHF.L.U32 R2, R2, 0x1, RZ ;  /* 0x0000000102027819 */ /* 0x000fc800000006ff */
[----:B------:R-:W-:-:S07]  /*0290*/  LOP3.LUT R26, R2, 0xffff, RZ, 0xc0, !PT ;  /* 0x0000ffff021a7812 */ /* 0x000fce00078ec0ff */
.L_x_1886:
[----:B0-----:R-:W0:Y:S01]  /*02a0*/  LDCU UR5, c[0x0][0x3f8] ;  /* 0x00007f00ff0577ac */ /* 0x001e220008000800 */
[----:B------:R-:W-:Y:S02]  /*02b0*/  IABS R8, UR9 ;  /* 0x0000000900087c13 */ /* 0x000fe40008000000 */
[C---:B-1----:R-:W-:Y:S01]  /*02c0*/  IADD3 R9, PT, PT, R0.reuse, 0x80, RZ ;  /* 0x0000008000097810 */ /* 0x042fe20007ffe0ff */
[----:B------:R-:W1:Y:S01]  /*02d0*/  LDCU.64 UR14, c[0x0][0x3f0] ;  /* 0x00007e00ff0e77ac */ /* 0x000e620008000a00 */
[----:B------:R-:W-:-:S04]  /*02e0*/  IADD3 R14, PT, PT, R0, 0x100, RZ ;  /* 0x00000100000e7810 */ /* 0x000fc80007ffe0ff */
[----:B-----5:R-:W-:Y:S02]  /*02f0*/  SHF.R.S32.HI R12, RZ, 0x1f, R14 ;  /* 0x0000001fff0c7819 */ /* 0x020fe4000001140e */
[----:B0--3--:R-:W-:-:S04]  /*0300*/  MOV R2, UR5 ;  /* 0x0000000500027c02 */ /* 0x009fc80008000f00 */
[----:B--2---:R-:W-:-:S04]  /*0310*/  IABS R5, R2 ;  /* 0x0000000200057213 */ /* 0x004fc80000000000 */
[----:B------:R-:W0:Y:S08]  /*0320*/  I2F.RP R4, R5 ;  /* 0x0000000500047306 */ /* 0x000e300000209400 */
[----:B0-----:R-:W0:Y:S02]  /*0330*/  MUFU.RCP R4, R4 ;  /* 0x0000000400047308 */ /* 0x001e240000001000 */
[----:B0-----:R-:W-:-:S06]  /*0340*/  IADD3 R2, PT, PT, R4, 0xffffffe, RZ ;  /* 0x0ffffffe04027810 */ /* 0x001fcc0007ffe0ff */
[----:B------:R0:W2:Y:S02]  /*0350*/  F2I.FTZ.U32.TRUNC.NTZ R3, R2 ;  /* 0x0000000200037305 */ /* 0x0000a4000021f000 */
[----:B0-----:R-:W-:-:S05]  /*0360*/  HFMA2 R2, -RZ, RZ, 0, 0 ;  /* 0x00000000ff027431 */ /* 0x001fca00000001ff */
[----:B------:R-:W-:Y:S02]  /*0370*/  R2UR UR10, R2 ;  /* 0x00000000020a72ca */ /* 0x000fe400000e0000 */
[----:B--2---:R-:W-:Y:S02]  /*0380*/  R2UR UR11, R3 ;  /* 0x00000000030b72ca */ /* 0x004fe400000e0000 */
[----:B------:R-:W-:-:S05]  /*0390*/  IADD3 R6, PT, PT, RZ, -R3, RZ ;  /* 0x80000003ff067210 */ /* 0x000fca0007ffe0ff */
[----:B------:R-:W-:Y:S01]  /*03a0*/  IMAD R7, R6, R5, RZ ;  /* 0x0000000506077224 */ /* 0x000fe200078e02ff */
[----:B------:R-:W-:-:S04]  /*03b0*/  MOV R6, R8 ;  /* 0x0000000800067202 */ /* 0x000fc80000000f00 */
[----:B------:R-:W-:Y:S01]  /*03c0*/  R2UR UR12, R6 ;  /* 0x00000000060c72ca */ /* 0x000fe200000e0000 */
[----:B------:R-:W-:-:S05]  /*03d0*/  IMAD.HI.U32 R7, R3, R7, UR10 ;  /* 0x0000000a03077e27 */ /* 0x000fca000f8e0007 */
[----:B------:R-:W-:Y:S02]  /*03e0*/  R2UR UR10, R7 ;  /* 0x00000000070a72ca */ /* 0x000fe400000e0000 */
[----:B-1----:R-:W-:-:S11]  /*03f0*/  MOV R7, UR14 ;  /* 0x0000000e00077c02 */ /* 0x002fd60008000f00 */
[----:B------:R-:W-:Y:S02]  /*0400*/  UIMAD.WIDE.U32 UR10, UR10, UR12, URZ ;  /* 0x0000000c0a0a72a5 */ /* 0x000fe4000f8e00ff */
[----:B------:R-:W-:-:S04]  /*0410*/  ULOP3.LUT UR10, UR9, UR5, URZ, 0x3c, !UPT ;  /* 0x00000005090a7292 */ /* 0x000fc8000f8e3cff */
[----:B------:R-:W-:-:S05]  /*0420*/  IADD3 R2, PT, PT, RZ, -UR11, RZ ;  /* 0x8000000bff027c10 */ /* 0x000fca000fffe0ff */
[C---:B------:R-:W-:Y:S01]  /*0430*/  IMAD R2, R5.reuse, R2, UR12 ;  /* 0x0000000c05027e24 */ /* 0x040fe2000f8e0202 */
[----:B------:R-:W0:Y:S04]  /*0440*/  LDCU.64 UR12, c[0x0][0x3e8] ;  /* 0x00007d00ff0c77ac */ /* 0x000e280008000a00 */
[----:B------:R-:W-:-:S13]  /*0450*/  ISETP.GT.U32.AND P1, PT, R5, R2, PT ;  /* 0x000000020500720c */ /* 0x000fda0003f24070 */
[----:B------:R-:W-:Y:S01]  /*0460*/  VOTEU.ANY UP1, P1 ;  /* 0x0000000000ff7886 */ /* 0x000fe20000820100 */
[----:B------:R-:W-:Y:S02]  /*0470*/  PLOP3.LUT P1, PT, PT, PT, UP1, 0x80, 0x8 ;  /* 0x000000000008781c */ /* 0x000fe40003f2f018 */
[----:B0-----:R-:W-:Y:S02]  /*0480*/  ISETP.GE.U32.AND P2, PT, R9, UR12, PT ;  /* 0x0000000c09007c0c */ /* 0x001fe4000bf46070 */
[----:B------:R-:W-:Y:S01]  /*0490*/  @!UP1 UIADD3 UR11, UPT, UPT, UR11, 0x1, URZ ;  /* 0x000000010b0b9890 */ /* 0x000fe2000fffe0ff */
[----:B------:R-:W-:Y:S01]  /*04a0*/  ISETP.GE.U32.AND P3, PT, R14, UR12, PT ;  /* 0x0000000c0e007c0c */ /* 0x000fe2000bf66070 */
[----:B------:R-:W-:-:S03]  /*04b0*/  UISETP.GE.AND UP1, UPT, UR10, URZ, UPT ;  /* 0x000000ff0a00728c */ /* 0x000fc6000bf26270 */
[----:B------:R-:W-:-:S04]  /*04c0*/  ISETP.GE.AND.EX P3, PT, R12, UR13, PT, P3 ;  /* 0x0000000d0c007c0c */ /* 0x000fc8000bf66330 */
[----:B------:R-:W-:-:S05]  /*04d0*/  @!P1 IMAD.IADD R2, R2, 0x1, -R5 ;  /* 0x0000000102029824 */ /* 0x000fca00078e0a05 */
[----:B------:R-:W-:Y:S02]  /*04e0*/  ISETP.GE.U32.AND P1, PT, R2, R5, PT ;  /* 0x000000050200720c */ /* 0x000fe40003f26070 */
[----:B------:R-:W-:Y:S02]  /*04f0*/  SHF.R.S32.HI R5, RZ, 0x1f, R9 ;  /* 0x0000001fff057819 */ /* 0x000fe40000011409 */
[----:B------:R-:W0:Y:S02]  /*0500*/  @!P3 LDC.64 R18, c[0x0][0x3e0] ;  /* 0x0000f800ff12bb82 */ /* 0x000e240000000a00 */
[----:B------:R-:W-:-:S07]  /*0510*/  ISETP.GE.AND.EX P2, PT, R5, UR13, PT, P2 ;  /* 0x0000000d05007c0c */ /* 0x000fce000bf46320 */
[----:B------:R-:W-:-:S05]  /*0520*/  VOTEU.ANY UP2, P1 ;  /* 0x0000000000ff7886 */ /* 0x000fca0000840100 */
[----:B------:R-:W-:Y:S01]  /*0530*/  @UP2 UIADD3 UR11, UPT, UPT, UR11, 0x1, URZ ;  /* 0x000000010b0b2890 */ /* 0x000fe2000fffe0ff */
[----:B------:R-:W1:Y:S01]  /*0540*/  @!P2 LDC.64 R10, c[0x0][0x3e0] ;  /* 0x0000f800ff0aab82 */ /* 0x000e620000000a00 */
[----:B------:R-:W-:Y:S02]  /*0550*/  UISETP.NE.AND UP2, UPT, UR5, URZ, UPT ;  /* 0x000000ff0500728c */ /* 0x000fe4000bf45270 */
[----:B------:R-:W-:-:S05]  /*0560*/  @!UP1 UIADD3 UR11, UPT, UPT, -UR11, URZ, URZ ;  /* 0x000000ff0b0b9290 */ /* 0x000fca000fffe1ff */
[----:B------:R-:W2:Y:S01]  /*0570*/  @!P2 LDC.64 R16, c[0x0][0x390] ;  /* 0x0000e400ff10ab82 */ /* 0x000ea20000000a00 */
[----:B0-----:R-:W-:-:S03]  /*0580*/  @!P3 IMAD R12, R12, R18, RZ ;  /* 0x000000120c0cb224 */ /* 0x001fc600078e02ff */
[----:B------:R-:W-:Y:S01]  /*0590*/  @!UP2 ULOP3.LUT UR11, URZ, UR5, URZ, 0x33, !UPT ;  /* 0x00000005ff0ba292 */ /* 0x000fe2000f8e33ff */
[----:B------:R-:W-:-:S03]  /*05a0*/  @!P3 IMAD R15, R14, R19, R12 ;  /* 0x000000130e0fb224 */ /* 0x000fc600078e020c */
[----:B------:R-:W-:-:S04]  /*05b0*/  UIADD3 UR10, UPT, UPT, -UR11, URZ, URZ ;  /* 0x000000ff0b0a7290 */ /* 0x000fc8000fffe1ff */
[----:B------:R-:W-:Y:S02]  /*05c0*/  UIMAD UR10, UR5, UR10, UR9 ;  /* 0x0000000a050a72a4 */ /* 0x000fe4000f8e0209 */
[----:B------:R-:W-:Y:S02]  /*05d0*/  USHF.R.S32.HI UR5, URZ, 0x1f, UR11 ;  /* 0x0000001fff057899 */ /* 0x000fe4000801140b */
[----:B------:R-:W-:Y:S01]  /*05e0*/  UIMAD UR10, UR10, 0xa, URZ ;  /* 0x0000000a0a0a78a4 */ /* 0x000fe2000f8e02ff */
[----:B-1----:R-:W-:Y:S01]  /*05f0*/  @!P2 IMAD R4, R5, R10, RZ ;  /* 0x0000000a0504a224 */ /* 0x002fe200078e02ff */
[----:B------:R-:W-:-:S03]  /*0600*/  UIMAD UR5, UR5, UR14, URZ ;  /* 0x0000000e050572a4 */ /* 0x000fc6000f8e02ff */
[----:B------:R-:W-:Y:S01]  /*0610*/  @!P2 IMAD R13, R9, R11, R4 ;  /* 0x0000000b090da224 */ /* 0x000fe200078e0204 */
[----:B------:R-:W-:Y:S01]  /*0620*/  IADD3 R2, P1, PT, R26, UR10, RZ ;  /* 0x0000000a1a027c10 */ /* 0x000fe2000ff3e0ff */
[----:B------:R-:W-:Y:S01]  /*0630*/  UIMAD UR5, UR11, UR15, UR5 ;  /* 0x0000000f0b0572a4 */ /* 0x000fe2000f8e0205 */
[----:B------:R-:W-:-:S04]  /*0640*/  MOV R3, UR10 ;  /* 0x0000000a00037c02 */ /* 0x000fc80008000f00 */
[----:B------:R-:W-:Y:S02]  /*0650*/  LEA.HI.X.SX32 R3, R3, RZ, 0x1, P1 ;  /* 0x000000ff03037211 */ /* 0x000fe400008f0eff */
[----:B------:R-:W-:Y:S01]  /*0660*/  ISETP.GE.U32.AND P1, PT, R0, UR12, PT ;  /* 0x0000000c00007c0c */ /* 0x000fe2000bf26070 */
[----:B------:R-:W-:Y:S01]  /*0670*/  IMAD.WIDE.U32 R2, R7, UR11, R2 ;  /* 0x0000000b07027c25 */ /* 0x000fe2000f8e0002 */
[----:B------:R-:W-:-:S04]  /*0680*/  SHF.R.S32.HI R7, RZ, 0x1f, R0 ;  /* 0x0000001fff077819 */ /* 0x000fc80000011400 */
[----:B------:R-:W-:Y:S02]  /*0690*/  IADD3 R5, PT, PT, R3, UR5, RZ ;  /* 0x0000000503057c10 */ /* 0x000fe4000fffe0ff */
[-C--:B------:R-:W-:Y:S02]  /*06a0*/  @!P2 MOV R4, R2.reuse ;  /* 0x000000020004a202 */ /* 0x080fe40000000f00 */
[----:B------:R-:W-:Y:S02]  /*06b0*/  ISETP.GE.AND.EX P1, PT, R7, UR13, PT, P1 ;  /* 0x0000000d07007c0c */ /* 0x000fe4000bf26310 */
[----:B------:R-:W-:Y:S01]  /*06c0*/  @!P3 MOV R12, R2 ;  /* 0x00000002000cb202 */ /* 0x000fe20000000f00 */
[----:B------:R-:W-:Y:S02]  /*06d0*/  @!P2 IMAD.WIDE.U32 R10, R9, R10, R4 ;  /* 0x0000000a090aa225 */ /* 0x000fe400078e0004 */
[----:B------:R-:W0:Y:S03]  /*06e0*/  @!P3 LDC.64 R8, c[0x0][0x390] ;  /* 0x0000e400ff08bb82 */ /* 0x000e260000000a00 */
[----:B------:R-:W-:-:S02]  /*06f0*/  @!P2 IADD3 R6, PT, PT, R11, R13, RZ ;  /* 0x0000000d0b06a210 */ /* 0x000fc40007ffe0ff */
[C---:B--2---:R-:W-:Y:S02]  /*0700*/  @!P2 LEA R16, P4, R10.reuse, R16, 0x2 ;  /* 0x000000100a10a211 */ /* 0x044fe400078810ff */
[----:B------:R-:W-:Y:S02]  /*0710*/  @!P3 MOV R13, R5 ;  /* 0x00000005000db202 */ /* 0x000fe40000000f00 */
[----:B------:R-:W-:Y:S02]  /*0720*/  @!P2 LEA.HI.X R17, R10, R17, R6, 0x2, P4 ;  /* 0x000000110a11a211 */ /* 0x000fe400020f1406 */
[----:B------:R-:W1:Y:S01]  /*0730*/  @!P1 LDC.64 R10, c[0x0][0x3e0] ;  /* 0x0000f800ff0a9b82 */ /* 0x000e620000000a00 */
[----:B------:R-:W-:Y:S01]  /*0740*/  SHF.R.S32.HI R6, RZ, 0x1f, R23 ;  /* 0x0000001fff067819 */ /* 0x000fe20000011417 */
[----:B------:R-:W-:Y:S01]  /*0750*/  @!P3 IMAD.WIDE.U32 R18, R14, R18, R12 ;  /* 0x000000120e12b225 */ /* 0x000fe200078e000c */
[----:B------:R-:W-:-:S04]  /*0760*/  ISETP.GE.U32.AND P4, PT, R23, UR12, PT ;  /* 0x0000000c17007c0c */ /* 0x000fc8000bf86070 */
[----:B------:R-:W-:Y:S01]  /*0770*/  ISETP.GE.AND.EX P4, PT, R6, UR13, PT, P4 ;  /* 0x0000000d06007c0c */ /* 0x000fe2000bf86340 */
[----:B------:R-:W2:Y:S01]  /*0780*/  @!P1 LDC.64 R12, c[0x0][0x390] ;  /* 0x0000e400ff0c9b82 */ /* 0x000ea20000000a00 */
[----:B------:R-:W-:Y:S02]  /*0790*/  @!P3 IADD3 R19, PT, PT, R19, R15, RZ ;  /* 0x0000000f1313b210 */ /* 0x000fe40007ffe0ff */
[----:B0-----:R-:W-:-:S04]  /*07a0*/  @!P3 LEA R8, P5, R18, R8, 0x2 ;  /* 0x000000081208b211 */ /* 0x001fc800078a10ff */
[----:B------:R-:W-:Y:S01]  /*07b0*/  @!P3 LEA.HI.X R9, R18, R9, R19, 0x2, P5 ;  /* 0x000000091209b211 */ /* 0x000fe200028f1413 */
[----:B------:R-:W-:Y:S01]  /*07c0*/  @!P1 IMAD.MOV.U32 R18, RZ, RZ, R2 ;  /* 0x000000ffff129224 */ /* 0x000fe200078e0002 */
[----:B------:R-:W-:-:S03]  /*07d0*/  @!P1 MOV R19, R5 ;  /* 0x0000000500139202 */ /* 0x000fc60000000f00 */
[----:B------:R-:W0:Y:S01]  /*07e0*/  @!P4 LDC.64 R14, c[0x0][0x3e0] ;  /* 0x0000f800ff0ecb82 */ /* 0x000e220000000a00 */
[-C--:B-1----:R-:W-:Y:S02]  /*07f0*/  @!P1 IMAD R7, R7, R10.reuse, RZ ;  /* 0x0000000a07079224 */ /* 0x082fe400078e02ff */
[----:B------:R-:W-:-:S04]  /*0800*/  @!P1 IMAD.WIDE.U32 R18, R0, R10, R18 ;  /* 0x0000000a00129225 */ /* 0x000fc800078e0012 */
[----:B------:R-:W-:Y:S02]  /*0810*/  @!P1 IMAD R7, R0, R11, R7 ;  /* 0x0000000b00079224 */ /* 0x000fe400078e0207 */
[----:B------:R-:W1:Y:S01]  /*0820*/  @!P4 LDC.64 R10, c[0x0][0x390] ;  /* 0x0000e400ff0acb82 */ /* 0x000e620000000a00 */
[C---:B--2---:R-:W-:Y:S02]  /*0830*/  @!P1 LEA R12, P5, R18.reuse, R12, 0x2 ;  /* 0x0000000c120c9211 */ /* 0x044fe400078a10ff */
[----:B------:R-:W-:Y:S02]  /*0840*/  @!P1 IADD3 R7, PT, PT, R19, R7, RZ ;  /* 0x0000000713079210 */ /* 0x000fe40007ffe0ff */
[----:B------:R-:W-:Y:S02]  /*0850*/  CS2R R20, SRZ ;  /* 0x0000000000147805 */ /* 0x000fe4000001ff00 */
[----:B------:R-:W-:Y:S02]  /*0860*/  @!P1 LEA.HI.X R13, R18, R13, R7, 0x2, P5 ;  /* 0x0000000d120d9211 */ /* 0x000fe400028f1407 */
[----:B------:R-:W-:-:S02]  /*0870*/  CS2R R18, SRZ ;  /* 0x0000000000127805 */ /* 0x000fc4000001ff00 */
[----:B------:R-:W-:Y:S01]  /*0880*/  @!P4 MOV R7, R5 ;  /* 0x000000050007c202 */ /* 0x000fe20000000f00 */
[----:B0-----:R-:W-:Y:S01]  /*0890*/  @!P4 IMAD R24, R6, R14, RZ ;  /* 0x0000000e0618c224 */ /* 0x001fe200078e02ff */
[----:B------:R-:W-:Y:S01]  /*08a0*/  @!P4 MOV R6, R2 ;  /* 0x000000020006c202 */ /* 0x000fe20000000f00 */
[----:B------:R-:W2:Y:S02]  /*08b0*/  @!P1 LDG.E.64 R20, desc[UR16][R12.64] ;  /* 0x000000100c149981 */ /* 0x000ea4000c1e1b00 */
[C---:B------:R-:W-:Y:S02]  /*08c0*/  @!P4 IMAD R24, R23.reuse, R15, R24 ;  /* 0x0000000f1718c224 */ /* 0x040fe400078e0218 */
[----:B------:R-:W-:Y:S01]  /*08d0*/  @!P4 IMAD.WIDE.U32 R14, R23, R14, R6 ;  /* 0x0000000e170ec225 */ /* 0x000fe200078e0006 */
[----:B------:R0:W3:Y:S01]  /*08e0*/  @!P2 LDG.E.64 R18, desc[UR16][R16.64] ;  /* 0x000000101012a981 */ /* 0x0000e2000c1e1b00 */
[----:B------:R-:W-:-:S03]  /*08f0*/  CS2R R6, SRZ ;  /* 0x0000000000067805 */ /* 0x000fc6000001ff00 */
[----:B------:R-:W-:Y:S02]  /*0900*/  @!P4 IADD3 R24, PT, PT, R15, R24, RZ ;  /* 0x000000180f18c210 */ /* 0x000fe40007ffe0ff */
[C---:B-1----:R-:W-:Y:S02]  /*0910*/  @!P4 LEA R10, P2, R14.reuse, R10, 0x2 ;  /* 0x0000000a0e0ac211 */ /* 0x042fe400078410ff */
[----:B0-----:R-:W-:Y:S02]  /*0920*/  CS2R R16, SRZ ;  /* 0x0000000000107805 */ /* 0x001fe4000001ff00 */
[----:B------:R-:W-:-:S04]  /*0930*/  @!P4 LEA.HI.X R11, R14, R11, R24, 0x2, P2 ;  /* 0x0000000b0e0bc211 */ /* 0x000fc800010f1418 */
[----:B------:R-:W4:Y:S04]  /*0940*/  @!P3 LDG.E.64 R16, desc[UR16][R8.64] ;  /* 0x000000100810b981 */ /* 0x000f28000c1e1b00 */
[----:B------:R-:W5:Y:S01]  /*0950*/  @!P4 LDG.E.64 R6, desc[UR16][R10.64] ;  /* 0x000000100a06c981 */ /* 0x000f62000c1e1b00 */
[C---:B------:R-:W-:Y:S02]  /*0960*/  ISETP.GT.AND P2, PT, R28.reuse, 0x1e, PT ;  /* 0x0000001e1c00780c */ /* 0x040fe40003f44270 */
[----:B------:R-:W-:Y:S01]  /*0970*/  ISETP.GT.AND P3, PT, R28, 0xf, PT ;  /* 0x0000000f1c00780c */ /* 0x000fe20003f64270 */
[----:B------:R-:W-:Y:S01]  /*0980*/  BSSY.RECONVERGENT B0, `(.L_x_1859) ;  /* 0x0000031000007945 */ /* 0x000fe20003800200 */
[----:B--2---:R-:W-:Y:S01]  /*0990*/  FMUL.FTZ R15, R21, R21 ;  /* 0x00000015150f7220 */ /* 0x004fe20000410000 */
[----:B------:R-:W-:-:S03]  /*09a0*/  FADD.FTZ R12, R20, R21 ;  /* 0x00000015140c7221 */ /* 0x000fc60000010000 */
[----:B------:R-:W-:Y:S01]  /*09b0*/  FFMA.FTZ R15, R20, R20, R15 ;  /* 0x00000014140f7223 */ /* 0x000fe2000001000f */
[----:B---3--:R-:W-:Y:S01]  /*09c0*/  FMUL.FTZ R25, R19, R19 ;  /* 0x0000001313197220 */ /* 0x008fe20000410000 */
[C---:B------:R-:W-:Y:S01]  /*09d0*/  FADD.FTZ R13, R18.reuse, R19 ;  /* 0x00000013120d7221 */ /* 0x040fe20000010000 */
[----:B------:R-:W-:Y:S01]  /*09e0*/  FADD.FTZ R12, RZ, R12 ;  /* 0x0000000cff0c7221 */ /* 0x000fe20000010000 */
[----:B------:R-:W-:Y:S01]  /*09f0*/  FADD.FTZ R15, RZ, R15 ;  /* 0x0000000fff0f7221 */ /* 0x000fe20000010000 */
[----:B------:R-:W-:Y:S02]  /*0a00*/  FFMA.FTZ R14, R18, R18, R25 ;  /* 0x00000012120e7223 */ /* 0x000fe40000010019 */
[----:B------:R-:W-:Y:S02]  /*0a10*/  FADD.FTZ R12, R12, R13 ;  /* 0x0000000d0c0c7221 */ /* 0x000fe40000010000 */
[----:B------:R-:W-:Y:S01]  /*0a20*/  FADD.FTZ R14, R15, R14 ;  /* 0x0000000e0f0e7221 */ /* 0x000fe20000010000 */
[----:B----4-:R-:W-:Y:S01]  /*0a30*/  FMUL.FTZ R25, R17, R17 ;  /* 0x0000001111197220 */ /* 0x010fe20000410000 */
[----:B------:R-:W-:-:S03]  /*0a40*/  FADD.FTZ R9, R16, R17 ;  /* 0x0000001110097221 */ /* 0x000fc60000010000 */
[----:B------:R-:W-:Y:S01]  /*0a50*/  FFMA.FTZ R25, R16, R16, R25 ;  /* 0x0000001010197223 */ /* 0x000fe20000010019 */
[----:B-----5:R-:W-:Y:S01]  /*0a60*/  FMUL.FTZ R11, R7, R7 ;  /* 0x00000007070b7220 */ /* 0x020fe20000410000 */
[----:B------:R-:W-:Y:S01]  /*0a70*/  FADD.FTZ R9, R12, R9 ;  /* 0x000000090c097221 */ /* 0x000fe20000010000 */
[----:B------:R-:W-:Y:S01]  /*0a80*/  FADD.FTZ R8, R6, R7 ;  /* 0x0000000706087221 */ /* 0x000fe20000010000 */
[----:B------:R-:W-:Y:S01]  /*0a90*/  FADD.FTZ R14, R14, R25 ;  /* 0x000000190e0e7221 */ /* 0x000fe20000010000 */
[----:B------:R-:W-:Y:S02]  /*0aa0*/  FFMA.FTZ R11, R6, R6, R11 ;  /* 0x00000006060b7223 */ /* 0x000fe4000001000b */
        /* <DEDUP_REMOVED lines=30> */
.L_x_1860:
[----:B------:R-:W-:Y:S05]  /*0c90*/  BSYNC.RECONVERGENT B0 ;  /* 0x0000000000007941 */ /* 0x000fea0003800200 */
.L_x_1859:
[----:B------:R-:W4:Y:S01]  /*0ca0*/  S2R R8, SR_TID.X ;  /* 0x0000000000087919 */ /* 0x000f220000002100 */
[----:B------:R-:W-:Y:S01]  /*0cb0*/  BSSY.RECONVERGENT B0, `(.L_x_1861) ;  /* 0x0000038000007945 */ /* 0x000fe20003800200 */
[----:B------:R-:W-:Y:S01]  /*0cc0*/  BAR.SYNC.DEFER_BLOCKING 0x0 ;  /* 0x0000000000007b1d */ /* 0x000fe20000010000 */
[----:B------:R-:W-:Y:S02]  /*0cd0*/  ISETP.GE.U32.AND P2, PT, R22, 0x2, PT ;  /* 0x000000021600780c */ /* 0x000fe40003f46070 */
[----:B----4-:R-:W-:-:S13]  /*0ce0*/  ISETP.NE.AND P3, PT, R8, RZ, PT ;  /* 0x000000ff0800720c */ /* 0x010fda0003f65270 */
[----:B------:R-:W-:Y:S05]  /*0cf0*/  @P3 BRA `(.L_x_1862) ;  /* 0x0000000000cc3947 */ /* 0x000fea0003800000 */
[----:B------:R-:W4:Y:S01]  /*0d00*/  S2UR UR11, SR_CgaCtaId ;  /* 0x00000000000b79c3 */ /* 0x000f220000008800 */
[----:B------:R-:W-:Y:S02]  /*0d10*/  UMOV UR5, 0x400 ;  /* 0x0000040000057882 */ /* 0x000fe40000000000 */
[----:B----4-:R-:W-:-:S09]  /*0d20*/  ULEA UR5, UR11, UR5, 0x18 ;  /* 0x000000050b057291 */ /* 0x010fd2000f8ec0ff */
[----:B------:R-:W2:Y:S02]  /*0d30*/  LDS.128 R8, [UR5+0x20] ;  /* 0x00002005ff087984 */ /* 0x000ea40008000c00 */
[----:B--2---:R-:W-:Y:S01]  /*0d40*/  FADD.FTZ R15, R12, R8 ;  /* 0x000000080c0f7221 */ /* 0x004fe20000010000 */
[----:B------:R-:W-:-:S03]  /*0d50*/  FADD.FTZ R8, R13, R9 ;  /* 0x000000090d087221 */ /* 0x000fc60000010000 */
[----:B------:R-:W-:Y:S01]  /*0d60*/  FADD.FTZ R9, R15, R10 ;  /* 0x0000000a0f097221 */ /* 0x000fe20000010000 */
[----:B------:R-:W-:Y:S01]  /*0d70*/  FADD.FTZ R8, R8, R11 ;  /* 0x0000000b08087221 */ /* 0x000fe20000010000 */
[----:B01-3--:R-:W0:Y:S02]  /*0d80*/  LDS.128 R12, [UR5+0x30] ;  /* 0x00003005ff0c7984 */ /* 0x00be240008000c00 */
[----:B0-----:R-:W-:Y:S01]  /*0d90*/  FADD.FTZ R9, R9, R12 ;  /* 0x0000000c09097221 */ /* 0x001fe20000010000 */
[----:B------:R-:W-:-:S03]  /*0da0*/  FADD.FTZ R12, R8, R13 ;  /* 0x0000000d080c7221 */ /* 0x000fc60000010000 */
[----:B------:R-:W-:Y:S01]  /*0db0*/  FADD.FTZ R13, R9, R14 ;  /* 0x0000000e090d7221 */ /* 0x000fe20000010000 */
[----:B------:R-:W-:Y:S01]  /*0dc0*/  FADD.FTZ R12, R12, R15 ;  /* 0x0000000f0c0c7221 */ /* 0x000fe20000010000 */
[----:B------:R-:W0:Y:S02]  /*0dd0*/  LDS.128 R8, [UR5+0x40] ;  /* 0x00004005ff087984 */ /* 0x000e240008000c00 */
        /* <DEDUP_REMOVED lines=31> */
[----:B------:R-:W-:Y:S01]  /*0fd0*/  FADD.FTZ R14, R14, R9 ;  /* 0x000000090e0e7221 */ /* 0x000fe20000010000 */
[----:B------:R-:W0:Y:S02]  /*0fe0*/  LDS.64 R12, [UR5+0xb0] ;  /* 0x0000b005ff0c7984 */ /* 0x000e240008000a00 */
[----:B------:R-:W-:Y:S01]  /*0ff0*/  FADD.FTZ R15, R15, R10 ;  /* 0x0000000a0f0f7221 */ /* 0x000fe20000010000 */
[----:B------:R-:W-:-:S03]  /*1000*/  FADD.FTZ R14, R14, R11 ;  /* 0x0000000b0e0e7221 */ /* 0x000fc60000010000 */
[----:B0-----:R-:W-:Y:S01]  /*1010*/  FADD.FTZ R12, R15, R12 ;  /* 0x0000000c0f0c7221 */ /* 0x001fe20000010000 */
[----:B------:R-:W-:-:S07]  /*1020*/  FADD.FTZ R13, R14, R13 ;  /* 0x0000000d0e0d7221 */ /* 0x000fce0000010000 */
.L_x_1862:
[----:B------:R-:W-:Y:S05]  /*1030*/  BSYNC.RECONVERGENT B0 ;  /* 0x0000000000007941 */ /* 0x000fea0003800200 */
.L_x_1861:
        /* <DEDUP_REMOVED lines=17> */
[----:B------:R-:W-:Y:S01]  /*1150*/  MOV R10, UR14 ;  /* 0x0000000e000a7c02 */ /* 0x000fe20008000f00 */
[----:B------:R-:W-:-:S04]  /*1160*/  UIMAD.WIDE.U32 UR12, UR12, 0x8, UR18 ;  /* 0x000000080c0c78a5 */ /* 0x000fc8000f8e0012 */
[----:B------:R-:W-:Y:S01]  /*1170*/  IMAD.U32 R25, RZ, RZ, UR11 ;  /* 0x0000000bff197e24 */ /* 0x000fe2000f8e00ff */
[----:B----4-:R-:W-:Y:S02]  /*1180*/  LEA R8, P4, R11, R8, 0x2 ;  /* 0x000000080b087211 */ /* 0x010fe400078810ff */
[----:B------:R-:W-:Y:S02]  /*1190*/  MOV R11, UR13 ;  /* 0x0000000d000b7c02 */ /* 0x000fe40008000f00 */
[----:B------:R-:W-:Y:S02]  /*11a0*/  LEA.HI.X R9, R10, R9, RZ, 0x2, P4 ;  /* 0x000000090a097211 */ /* 0x000fe400020f14ff */
[----:B------:R-:W-:Y:S02]  /*11b0*/  PLOP3.LUT P4, PT, PT, PT, UP1, 0x80, 0x8 ;  /* 0x000000000008781c */ /* 0x000fe40003f8f018 */
[----:B------:R-:W-:Y:S02]  /*11c0*/  MOV R10, UR12 ;  /* 0x0000000c000a7c02 */ /* 0x000fe40008000f00 */
[----:B--2---:R-:W-:-:S03]  /*11d0*/  SEL R15, R22, RZ, !P4 ;  /* 0x000000ff160f7207 */ /* 0x004fc60006000000 */
[----:B------:R4:W-:Y:S01]  /*11e0*/  STG.E.64 desc[UR16][R10.64], R12 ;  /* 0x0000000c0a007986 */ /* 0x0009e2000c101b10 */
[----:B------:R-:W-:Y:S01]  /*11f0*/  ISETP.NE.AND P4, PT, R15, -0x1, PT ;  /* 0xffffffff0f00780c */ /* 0x000fe20003f85270 */
[----:B------:R-:W-:Y:S06]  /*1200*/  MEMBAR.ALL.GPU ;  /* 0x0000000000007992 */ /* 0x000fec000000a000 */
[----:B------:R-:W-:-:S00]  /*1210*/  ERRBAR ;  /* 0x00000000000079ab */ /* 0x000fc00000000000 */
[----:B------:R-:W-:Y:S06]  /*1220*/  CGAERRBAR ;  /* 0x00000000000075ab */ /* 0x000fec0000000000 */
[----:B------:R4:W-:Y:S01]  /*1230*/  REDG.E.ADD.S32.STRONG.GPU desc[UR16][R8.64], R25 ;  /* 0x000000190800798e */ /* 0x0009e2000c12e310 */
[----:B------:R-:W-:Y:S05]  /*1240*/  @!P4 BRA `(.L_x_1864) ;  /* 0x000000000014c947 */ /* 0x000fea0003800000 */
.L_x_1865:
[----:B----4-:R-:W2:Y:S04]  /*1250*/  LDG.E.STRONG.GPU R10, desc[UR16][R8.64] ;  /* 0x00000010080a7981 */ /* 0x010ea8000c1ef900 */
[----:B--2---:R-:W-:Y:S01]  /*1260*/  CCTL.IVALL ;  /* 0x00000000ff00798f */ /* 0x004fe20002000000 */
[----:B------:R-:W-:Y:S05]  /*1270*/  YIELD ;  /* 0x0000000000007946 */ /* 0x000fea0003800000 */
[----:B------:R-:W-:-:S13]  /*1280*/  ISETP.NE.AND P4, PT, R10, R15, PT ;  /* 0x0000000f0a00720c */ /* 0x000fda0003f85270 */
[----:B------:R-:W-:Y:S05]  /*1290*/  @P4 BRA `(.L_x_1865) ;  /* 0xfffffffc00ec4947 */ /* 0x000fea000383ffff */
.L_x_1864:
[----:B------:R-:W-:Y:S05]  /*12a0*/  WARPSYNC.ALL ;  /* 0x0000000000007948 */ /* 0x000fea0003800000 */
[----:B------:R-:W-:Y:S06]  /*12b0*/  BAR.SYNC.DEFER_BLOCKING 0x0 ;  /* 0x0000000000007b1d */ /* 0x000fec0000010000 */
[----:B------:R-:W-:Y:S01]  /*12c0*/  UMOV UR5, URZ ;  /* 0x000000ff00057c82 */ /* 0x000fe20008000000 */
[----:B------:R-:W-:Y:S05]  /*12d0*/  @!P2 BRA `(.L_x_1866) ;  /* 0x000000040094a947 */ /* 0x000fea0003800000 */
[----:B------:R-:W-:Y:S02]  /*12e0*/  UIMAD UR25, UR21, 0x7, UR6 ;  /* 0x00000007151978a4 */ /* 0x000fe4000f8e0206 */
[----:B------:R-:W-:Y:S02]  /*12f0*/  ULEA UR12, UR21, UR6, 0x1 ;  /* 0x00000006150c7291 */ /* 0x000fe4000f8e08ff */
[----:B------:R-:W-:Y:S02]  /*1300*/  ULEA UR13, UR21, UR6, 0x2 ;  /* 0x00000006150d7291 */ /* 0x000fe4000f8e10ff */
[----:B------:R-:W-:Y:S02]  /*1310*/  UIMAD UR14, UR21, 0x6, UR6 ;  /* 0x00000006150e78a4 */ /* 0x000fe4000f8e0206 */
[----:B------:R-:W-:Y:S02]  /*1320*/  UIMAD UR15, UR21, 0x5, UR6 ;  /* 0x00000005150f78a4 */ /* 0x000fe4000f8e0206 */
[----:B------:R-:W-:-:S02]  /*1330*/  UIMAD UR22, UR21, 0x3, UR6 ;  /* 0x00000003151678a4 */ /* 0x000fc4000f8e0206 */
[----:B------:R-:W-:Y:S02]  /*1340*/  UIADD3 UR23, UPT, UPT, UR6, UR21, URZ ;  /* 0x0000001506177290 */ /* 0x000fe4000fffe0ff */
[----:B------:R-:W-:Y:S01]  /*1350*/  UIADD3 UR24, UPT, UPT, -UR20, URZ, URZ ;  /* 0x000000ff14187290 */ /* 0x000fe2000fffe1ff */
[----:B------:R-:W-:Y:S01]  /*1360*/  UMOV UR5, URZ ;  /* 0x000000ff00057c82 */ /* 0x000fe20008000000 */
[----:B------:R-:W-:-:S10]  /*1370*/  UMOV UR11, UR6 ;  /* 0x00000006000b7c82 */ /* 0x000fd40008000000 */
.L_x_1867:
[----:B------:R-:W-:Y:S01]  /*1380*/  UIADD3 UR26, UPT, UPT, UR5, 0x1, URZ ;  /* 0x00000001051a7890 */ /* 0x000fe2000fffe0ff */
[----:B------:R-:W-:-:S05]  /*1390*/  ISETP.EQ.OR P2, PT, RZ, UR24, P3 ;  /* 0x00000018ff007c0c */ /* 0x000fca0009f42670 */
[----:B----4-:R-:W-:-:S04]  /*13a0*/  MOV R8, UR26 ;  /* 0x0000001a00087c02 */ /* 0x010fc80008000f00 */
        /* <DEDUP_REMOVED lines=12> */
[----:B-1----:R-:W-:Y:S01]  /*1470*/  MOV R14, UR26 ;  /* 0x0000001a000e7c02 */ /* 0x002fe20008000f00 */
        /* <DEDUP_REMOVED lines=8> */
[----:B--2---:R-:W-:Y:S01]  /*1500*/  MOV R15, UR27 ;  /* 0x0000001b000f7c02 */ /* 0x004fe20008000f00 */
[----:B------:R-:W-:-:S05]  /*1510*/  @!UP1 UIMAD.WIDE.U32 UR26, UR22, 0x8, UR18 ;  /* 0x00000008161a98a5 */ /* 0x000fca000f8e0012 */
[----:B------:R-:W2:Y:S01]  /*1520*/  @!P5 LDG.E.64 R14, desc[UR16][R14.64] ;  /* 0x000000100e0ed981 */ /* 0x000ea2000c1e1b00 */
[----:B0--3--:R-:W-:Y:S01]  /*1530*/  @!P2 FADD.FTZ R12, R12, R8 ;  /* 0x000000080c0ca221 */ /* 0x009fe20000010000 */
[----:B------:R-:W-:Y:S01]  /*1540*/  @!P2 FADD.FTZ R13, R13, R9 ;  /* 0x000000090d0da221 */ /* 0x000fe20000010000 */
[----:B------:R-:W-:Y:S01]  /*1550*/  MOV R8, UR26 ;  /* 0x0000001a00087c02 */ /* 0x000fe20008000f00 */
[----:B------:R-:W-:Y:S01]  /*1560*/  IMAD.U32 R9, RZ, RZ, UR27 ;  /* 0x0000001bff097e24 */ /* 0x000fe2000f8e00ff */
[----:B------:R-:W-:Y:S01]  /*1570*/  UIADD3 UR26, UPT, UPT, UR5, 0x4, URZ ;  /* 0x00000004051a7890 */ /* 0x000fe2000fffe0ff */
[----:B----4-:R-:W-:-:S04]  /*1580*/  @!P4 FADD.FTZ R12, R12, R10 ;  /* 0x0000000a0c0cc221 */ /* 0x010fc80000010000 */
        /* <DEDUP_REMOVED lines=58> */
.L_x_1866:
[----:B----4-:R-:W-:-:S04]  /*1930*/  LOP3.LUT R8, R22, 0x7, RZ, 0xc0, !PT ;  /* 0x0000000716087812 */ /* 0x010fc800078ec0ff */
[----:B------:R-:W-:-:S13]  /*1940*/  ISETP.NE.AND P2, PT, R8, RZ, PT ;  /* 0x000000ff0800720c */ /* 0x000fda0003f45270 */
[----:B------:R-:W-:Y:S05]  /*1950*/  @!P2 BRA `(.L_x_1863) ;  /* 0x00000004006ca947 */ /* 0x000fea0003800000 */
[----:B------:R-:W-:-:S04]  /*1960*/  IADD3 R8, PT, PT, R8, -0x1, RZ ;  /* 0xffffffff08087810 */ /* 0x000fc80007ffe0ff */
[----:B------:R-:W-:-:S13]  /*1970*/  ISETP.GE.U32.AND P2, PT, R8, 0x3, PT ;  /* 0x000000030800780c */ /* 0x000fda0003f46070 */
[----:B------:R-:W-:Y:S05]  /*1980*/  @!P2 BRA `(.L_x_1868) ;  /* 0x0000000000b8a947 */ /* 0x000fea0003800000 */
[----:B------:R-:W-:Y:S01]  /*1990*/  MOV R8, UR5 ;  /* 0x0000000500087c02 */ /* 0x000fe20008000f00 */
[----:B------:R-:W-:-:S03]  /*19a0*/  UIADD3 UR11, UPT, UPT, UR5, 0x1, URZ ;  /* 0x00000001050b7890 */ /* 0x000fc6000fffe0ff */
[----:B------:R-:W-:-:S03]  /*19b0*/  ISETP.EQ.OR P2, PT, R8, UR20, P3 ;  /* 0x0000001408007c0c */ /* 0x000fc60009f42670 */
[----:B------:R-:W-:-:S04]  /*19c0*/  MOV R8, UR11 ;  /* 0x0000000b00087c02 */ /* 0x000fc80008000f00 */
[----:B------:R-:W-:-:S06]  /*19d0*/  ISETP.EQ.OR P4, PT, R8, UR20, P3 ;  /* 0x0000001408007c0c */ /* 0x000fcc0009f82670 */
[----:B------:R-:W-:-:S05]  /*19e0*/  VOTEU.ALL UP1, P2 ;  /* 0x0000000000ff7886 */ /* 0x000fca0001020000 */
[----:B------:R-:W-:Y:S02]  /*19f0*/  @!UP1 UIMAD UR12, UR5, UR21, UR6 ;  /* 0x00000015050c92a4 */ /* 0x000fe4000f8e0206 */
[----:B------:R-:W-:Y:S02]  /*1a00*/  VOTEU.ALL UP2, P4 ;  /* 0x0000000000ff7886 */ /* 0x000fe40002040000 */
[----:B------:R-:W-:-:S03]  /*1a10*/  @!UP1 UIMAD.WIDE.U32 UR12, UR12, 0x8, UR18 ;  /* 0x000000080c0c98a5 */ /* 0x000fc6000f8e0012 */
[----:B------:R-:W-:-:S03]  /*1a20*/  @!UP2 UIMAD UR11, UR11, UR21, UR6 ;  /* 0x000000150b0ba2a4 */ /* 0x000fc6000f8e0206 */
[----:B------:R-:W-:Y:S02]  /*1a30*/  MOV R10, UR12 ;  /* 0x0000000c000a7c02 */ /* 0x000fe40008000f00 */
[----:B------:R-:W-:Y:S01]  /*1a40*/  MOV R11, UR13 ;  /* 0x0000000d000b7c02 */ /* 0x000fe20008000f00 */
[----:B------:R-:W-:-:S05]  /*1a50*/  @!UP2 UIMAD.WIDE.U32 UR12, UR11, 0x8, UR18 ;  /* 0x000000080b0ca8a5 */ /* 0x000fca000f8e0012 */
[----:B------:R-:W0:Y:S01]  /*1a60*/  @!P2 LDG.E.64 R10, desc[UR16][R10.64] ;  /* 0x000000100a0aa981 */ /* 0x000e22000c1e1b00 */
[----:B------:R-:W-:Y:S01]  /*1a70*/  MOV R8, UR12 ;  /* 0x0000000c00087c02 */ /* 0x000fe20008000f00 */
[----:B------:R-:W-:Y:S01]  /*1a80*/  UIADD3 UR12, UPT, UPT, UR5, 0x2, URZ ;  /* 0x00000002050c7890 */ /* 0x000fe2000fffe0ff */
[----:B------:R-:W-:Y:S01]  /*1a90*/  MOV R9, UR13 ;  /* 0x0000000d00097c02 */ /* 0x000fe20008000f00 */
[----:B------:R-:W-:-:S04]  /*1aa0*/  UIADD3 UR14, UPT, UPT, UR5, 0x3, URZ ;  /* 0x00000003050e7890 */ /* 0x000fc8000fffe0ff */
[----:B-1----:R-:W-:Y:S01]  /*1ab0*/  MOV R14, UR12 ;  /* 0x0000000c000e7c02 */ /* 0x002fe20008000f00 */
[----:B------:R-:W4:Y:S03]  /*1ac0*/  @!P4 LDG.E.64 R8, desc[UR16][R8.64] ;  /* 0x000000100808c981 */ /* 0x000f26000c1e1b00 */
        /* <DEDUP_REMOVED lines=8> */
[----:B------:R-:W-:-:S06]  /*1b50*/  @!UP2 UIMAD.WIDE.U32 UR14, UR14, 0x8, UR18 ;  /* 0x000000080e0ea8a5 */ /* 0x000fcc000f8e0012 */
[----:B------:R-:W-:Y:S02]  /*1b60*/  MOV R14, UR14 ;  /* 0x0000000e000e7c02 */ /* 0x000fe40008000f00 */
[----:B--2---:R-:W-:-:S06]  /*1b70*/  MOV R15, UR15 ;  /* 0x0000000f000f7c02 */ /* 0x004fcc0008000f00 */
[----:B------:R-:W2:Y:S01]  /*1b80*/  @!P6 LDG.E.64 R14, desc[UR16][R14.64] ;  /* 0x000000100e0ee981 */ /* 0x000ea2000c1e1b00 */
[----:B0--3--:R-:W-:Y:S01]  /*1b90*/  @!P2 FADD.FTZ R12, R12, R10 ;  /* 0x0000000a0c0ca221 */ /* 0x009fe20000010000 */
[----:B------:R-:W-:Y:S01]  /*1ba0*/  @!P2 FADD.FTZ R13, R13, R11 ;  /* 0x0000000b0d0da221 */ /* 0x000fe20000010000 */
[----:B------:R-:W-:Y:S01]  /*1bb0*/  IMAD.U32 R10, RZ, RZ, UR12 ;  /* 0x0000000cff0a7e24 */ /* 0x000fe2000f8e00ff */
[----:B------:R-:W-:-:S06]  /*1bc0*/  MOV R11, UR13 ;  /* 0x0000000d000b7c02 */ /* 0x000fcc0008000f00 */
[----:B------:R-:W3:Y:S01]  /*1bd0*/  @!P5 LDG.E.64 R10, desc[UR16][R10.64] ;  /* 0x000000100a0ad981 */ /* 0x000ee2000c1e1b00 */
[----:B----4-:R-:W-:Y:S01]  /*1be0*/  @!P4 FADD.FTZ R12, R12, R8 ;  /* 0x000000080c0cc221 */ /* 0x010fe20000010000 */
[----:B------:R-:W-:-:S04]  /*1bf0*/  MOV R8, UR5 ;  /* 0x0000000500087c02 */ /* 0x000fc80008000f00 */
[----:B------:R-:W-:Y:S01]  /*1c00*/  IADD3 R8, PT, PT, R8, 0x4, RZ ;  /* 0x0000000408087810 */ /* 0x000fe20007ffe0ff */
[----:B------:R-:W-:-:S03]  /*1c10*/  @!P4 FADD.FTZ R13, R13, R9 ;  /* 0x000000090d0dc221 */ /* 0x000fc60000010000 */
[----:B------:R-:W-:Y:S01]  /*1c20*/  R2UR UR5, R8 ;  /* 0x00000000080572ca */ /* 0x000fe200000e0000 */
[----:B---3--:R-:W-:Y:S01]  /*1c30*/  @!P5 FADD.FTZ R12, R12, R10 ;  /* 0x0000000a0c0cd221 */ /* 0x008fe20000010000 */
[----:B------:R-:W-:-:S03]  /*1c40*/  @!P5 FADD.FTZ R13, R13, R11 ;  /* 0x0000000b0d0dd221 */ /* 0x000fc60000010000 */
[----:B--2---:R-:W-:Y:S01]  /*1c50*/  @!P6 FADD.FTZ R12, R12, R14 ;  /* 0x0000000e0c0ce221 */ /* 0x004fe20000010000 */
[----:B------:R-:W-:-:S09]  /*1c60*/  @!P6 FADD.FTZ R13, R13, R15 ;  /* 0x0000000f0d0de221 */ /* 0x000fd20000010000 */
.L_x_1868:
        /* <DEDUP_REMOVED lines=28> */
.L_x_1869:
        /* <DEDUP_REMOVED lines=13> */
.L_x_1870:
[----:B------:R-:W-:Y:S05]  /*1f00*/  BSYNC.RECONVERGENT B0 ;  /* 0x0000000000007941 */ /* 0x000fea0003800200 */
.L_x_1863:
[----:B------:R-:W4:Y:S01]  /*1f10*/  @P0 LDC.64 R8, c[0x0][0x388] ;  /* 0x0000e200ff080b82 */ /* 0x000f220000000a00 */
[----:B------:R-:W0:Y:S01]  /*1f20*/  LDCU UR12, c[0x0][0x414] ;  /* 0x00008280ff0c77ac */ /* 0x000e220008000800 */
[----:B------:R-:W-:Y:S02]  /*1f30*/  MOV R11, UR9 ;  /* 0x00000009000b7c02 */ /* 0x000fe40008000f00 */
[----:B--2---:R-:W-:Y:S01]  /*1f40*/  IADD3 R15, PT, PT, R26, UR10, RZ ;  /* 0x0000000a1a0f7c10 */ /* 0x004fe2000fffe0ff */
[----:B------:R-:W-:-:S03]  /*1f50*/  UMOV UR5, 0x400 ;  /* 0x0000040000057882 */ /* 0x000fc60000000000 */
[----:B------:R-:W2:Y:S01]  /*1f60*/  S2UR UR11, SR_CgaCtaId ;  /* 0x00000000000b79c3 */ /* 0x000ea20000008800 */
[----:B0-----:R-:W-:Y:S01]  /*1f70*/  @P0 FMUL.FTZ R10, R12, UR12 ;  /* 0x0000000c0c0a0c20 */ /* 0x001fe20008410000 */
[----:B----4-:R-:W-:-:S04]  /*1f80*/  @P0 IMAD.WIDE R8, R11, 0x8, R8 ;  /* 0x000000080b080825 */ /* 0x010fc800078e0208 */
[----:B------:R-:W-:-:S05]  /*1f90*/  @P0 FMUL.FTZ R11, R13, UR12 ;  /* 0x0000000c0d0b0c20 */ /* 0x000fca0008410000 */
[----:B------:R0:W-:Y:S01]  /*1fa0*/  @P0 STG.E.64 desc[UR16][R8.64], R10 ;  /* 0x0000000a08000986 */ /* 0x0001e2000c101b10 */
[----:B--2---:R-:W-:-:S09]  /*1fb0*/  ULEA UR5, UR11, UR5, 0x18 ;  /* 0x000000050b057291 */ /* 0x004fd2000f8ec0ff */
[----:B------:R3:W-:Y:S01]  /*1fc0*/  @!P3 STS.64 [UR5+0xc0], R12 ;  /* 0x0000c00cff00b988 */ /* 0x0007e20008000a05 */
[----:B0-----:R-:W0:Y:S08]  /*1fd0*/  LDC.64 R10, c[0x0][0x398] ;  /* 0x0000e600ff0a7b82 */ /* 0x001e300000000a00 */
[----:B------:R-:W2:Y:S01]  /*1fe0*/  LDC.64 R8, c[0x0][0x3a0] ;  /* 0x0000e800ff087b82 */ /* 0x000ea20000000a00 */
[----:B0-----:R-:W-:-:S07]  /*1ff0*/  IMAD.WIDE R10, R15, 0x4, R10 ;  /* 0x000000040f0a7825 */ /* 0x001fce00078e020a */
[----:B------:R-:W-:Y:S01]  /*2000*/  BAR.SYNC.DEFER_BLOCKING 0x0 ;  /* 0x0000000000007b1d */ /* 0x000fe20000010000 */
[----:B--2---:R-:W-:-:S05]  /*2010*/  IMAD.WIDE R8, R15, 0x4, R8 ;  /* 0x000000040f087825 */ /* 0x004fca00078e0208 */
[----:B------:R-:W5:Y:S04]  /*2020*/  LDG.E.64 R10, desc[UR16][R10.64] ;  /* 0x000000100a0a7981 */ /* 0x000f68000c1e1b00 */
[----:B---3--:R0:W5:Y:S01]  /*2030*/  LDG.E.64 R12, desc[UR16][R8.64] ;  /* 0x00000010080c7981 */ /* 0x008162000c1e1b00 */
[----:B------:R-:W-:Y:S03]  /*2040*/  BSSY.RECONVERGENT B0, `(.L_x_1871) ;  /* 0x00000ea000007945 */ /* 0x000fe60003800200 */
[----:B0-----:R-:W0:Y:S02]  /*2050*/  LDS.64 R8, [UR5+0xc0] ;  /* 0x0000c005ff087984 */ /* 0x001e240008000a00 */
[----:B0-----:R-:W-:-:S04]  /*2060*/  FMUL.FTZ R8, R8, UR12 ;  /* 0x0000000c08087c20 */ /* 0x001fc80008410000 */
[----:B-1----:R-:W-:-:S04]  /*2070*/  FMUL.FTZ R14, R8, R8 ;  /* 0x00000008080e7220 */ /* 0x002fc80000410000 */
[----:B------:R-:W-:Y:S01]  /*2080*/  FFMA.FTZ R14, R9, UR12, -R14 ;  /* 0x0000000c090e7c23 */ /* 0x000fe2000801080e */
[----:B------:R-:W-:-:S04]  /*2090*/  MOV R9, 0x3f800000 ;  /* 0x3f80000000097802 */ /* 0x000fc80000000f00 */
[----:B------:R-:W-:-:S13]  /*20a0*/  FSETP.GTU.FTZ.AND P2, PT, R14, RZ, PT ;  /* 0x000000ff0e00720b */ /* 0x000fda0003f5c000 */
[----:B------:R-:W0:Y:S02]  /*20b0*/  @P2 LDC R15, c[0x0][0x3a8] ;  /* 0x0000ea00ff0f2b82 */ /* 0x000e240000000800 */
[----:B0-----:R-:W-:-:S04]  /*20c0*/  @P2 FADD.FTZ R14, R14, R15 ;  /* 0x0000000f0e0e2221 */ /* 0x001fc80000010000 */
[----:B------:R0:W1:Y:S01]  /*20d0*/  @P2 MUFU.RSQ R9, R14 ;  /* 0x0000000e00092308 */ /* 0x0000620000001400 */
[----:B------:R-:W-:Y:S05]  /*20e0*/  BRA.U UP0, `(.L_x_1872) ;  /* 0x0000000500747547 */ /* 0x000fea000b800000 */
[----:B------:R-:W2:Y:S01]  /*20f0*/  LDCU.64 UR12, c[0x0][0x3e8] ;  /* 0x00007d00ff0c77ac */ /* 0x000ea20008000a00 */
[----:B------:R-:W-:Y:S01]  /*2100*/  SHF.R.S32.HI R24, RZ, 0x1f, R0 ;  /* 0x0000001fff187819 */ /* 0x000fe20000011400 */
[----:B------:R-:W-:Y:S01]  /*2110*/  BSSY.RECONVERGENT B1, `(.L_x_1873) ;  /* 0x0000015000017945 */ /* 0x000fe20003800200 */
[----:B--2---:R-:W-:-:S04]  /*2120*/  ISETP.GE.U32.AND P1, PT, R0, UR12, PT ;  /* 0x0000000c00007c0c */ /* 0x004fc8000bf26070 */
[----:B------:R-:W-:-:S13]  /*2130*/  ISETP.GE.AND.EX P1, PT, R24, UR13, PT, P1 ;  /* 0x0000000d18007c0c */ /* 0x000fda000bf26310 */
[----:B------:R-:W-:Y:S05]  /*2140*/  @P1 BRA `(.L_x_1874) ;  /* 0x0000000000441947 */ /* 0x000fea0003800000 */
[----:B------:R-:W2:Y:S01]  /*2150*/  LDCU.64 UR14, c[0x0][0x3e0] ;  /* 0x00007c00ff0e77ac */ /* 0x000ea20008000a00 */
[----:B0-----:R-:W-:Y:S01]  /*2160*/  MOV R14, R2 ;  /* 0x00000002000e7202 */ /* 0x001fe20000000f00 */
[----:B------:R-:W-:Y:S01]  /*2170*/  FADD.FTZ R20, -R8, R20 ;  /* 0x0000001408147221 */ /* 0x000fe20000010100 */
[----:B------:R-:W-:Y:S01]  /*2180*/  MOV R15, R5 ;  /* 0x00000005000f7202 */ /* 0x000fe20000000f00 */
[----:B------:R-:W0:Y:S01]  /*2190*/  LDCU.64 UR10, c[0x0][0x380] ;  /* 0x00007000ff0a77ac */ /* 0x000e220008000a00 */
[----:B--2---:R-:W-:Y:S02]  /*21a0*/  IMAD R24, R24, UR14, RZ ;  /* 0x0000000e18187c24 */ /* 0x004fe4000f8e02ff */
[----:B------:R-:W-:-:S04]  /*21b0*/  IMAD.WIDE.U32 R14, R0, UR14, R14 ;  /* 0x0000000e000e7c25 */ /* 0x000fc8000f8e000e */
[----:B------:R-:W-:Y:S01]  /*21c0*/  IMAD R25, R0, UR15, R24 ;  /* 0x0000000f00197c24 */ /* 0x000fe2000f8e0218 */
[----:B0-----:R-:W-:-:S03]  /*21d0*/  LEA R24, P1, R14, UR10, 0x2 ;  /* 0x0000000a0e187c11 */ /* 0x001fc6000f8210ff */
[----:B------:R-:W-:-:S05]  /*21e0*/  IMAD.IADD R15, R15, 0x1, R25 ;  /* 0x000000010f0f7824 */ /* 0x000fca00078e0219 */
[----:B------:R-:W-:Y:S01]  /*21f0*/  LEA.HI.X R25, R14, UR11, R15, 0x2, P1 ;  /* 0x0000000b0e197c11 */ /* 0x000fe200088f140f */
[----:B------:R-:W-:Y:S01]  /*2200*/  FADD.FTZ R14, -R8, R21 ;  /* 0x00000015080e7221 */ /* 0x000fe20000010100 */
[----:B-1----:R-:W-:-:S03]  /*2210*/  FMUL.FTZ R15, R20, R9 ;  /* 0x00000009140f7220 */ /* 0x002fc60000410000 */
[----:B------:R-:W-:Y:S01]  /*2220*/  FMUL.FTZ R20, R14, R9 ;  /* 0x000000090e147220 */ /* 0x000fe20000410000 */
[----:B-----5:R-:W-:-:S03]  /*2230*/  FFMA.FTZ R14, R10, R15, R12 ;  /* 0x0000000f0a0e7223 */ /* 0x020fc6000001000c */
[----:B------:R-:W-:-:S05]  /*2240*/  FFMA.FTZ R15, R11, R20, R13 ;  /* 0x000000140b0f7223 */ /* 0x000fca000001000d */
[----:B------:R2:W-:Y:S02]  /*2250*/  STG.E.64 desc[UR16][R24.64], R14 ;  /* 0x0000000e18007986 */ /* 0x0005e4000c101b10 */
.L_x_1874:
[----:B------:R-:W-:Y:S05]  /*2260*/  BSYNC.RECONVERGENT B1 ;  /* 0x0000000000017941 */ /* 0x000fea0003800200 */
.L_x_1873:
[----:B--2---:R-:W-:Y:S01]  /*2270*/  IADD3 R25, PT, PT, R0, 0x80, RZ ;  /* 0x0000008000197810 */ /* 0x004fe20007ffe0ff */
[----:B------:R-:W-:Y:S03]  /*2280*/  BSSY.RECONVERGENT B1, `(.L_x_1875) ;  /* 0x0000016000017945 */ /* 0x000fe60003800200 */
[----:B------:R-:W-:Y:S02]  /*2290*/  ISETP.GE.U32.AND P1, PT, R25, UR12, PT ;  /* 0x0000000c19007c0c */ /* 0x000fe4000bf26070 */
[----:B0-----:R-:W-:-:S04]  /*22a0*/  SHF.R.S32.HI R14, RZ, 0x1f, R25 ;  /* 0x0000001fff0e7819 */ /* 0x001fc80000011419 */
[----:B------:R-:W-:-:S13]  /*22b0*/  ISETP.GE.AND.EX P1, PT, R14, UR13, PT, P1 ;  /* 0x0000000d0e007c0c */ /* 0x000fda000bf26310 */
[----:B------:R-:W-:Y:S05]  /*22c0*/  @P1 BRA `(.L_x_1876) ;  /* 0x0000000000441947 */ /* 0x000fea0003800000 */
[----:B------:R-:W0:Y:S01]  /*22d0*/  LDCU.64 UR10, c[0x0][0x3e0] ;  /* 0x00007c00ff0a77ac */ /* 0x000e220008000a00 */
[----:B------:R-:W-:Y:S01]  /*22e0*/  MOV R15, R5 ;  /* 0x00000005000f7202 */ /* 0x000fe20000000f00 */
[----:B------:R-:W-:Y:S01]  /*22f0*/  FADD.FTZ R18, -R8, R18 ;  /* 0x0000001208127221 */ /* 0x000fe20000010100 */
[----:B------:R-:W2:Y:S01]  /*2300*/  LDCU.64 UR14, c[0x0][0x380] ;  /* 0x00007000ff0e77ac */ /* 0x000ea20008000a00 */
[----:B0-----:R-:W-:-:S04]  /*2310*/  IMAD R14, R14, UR10, RZ ;  /* 0x0000000a0e0e7c24 */ /* 0x001fc8000f8e02ff */
[----:B------:R-:W-:Y:S01]  /*2320*/  IMAD R21, R25, UR11, R14 ;  /* 0x0000000b19157c24 */ /* 0x000fe2000f8e020e */
[----:B------:R-:W-:-:S05]  /*2330*/  MOV R14, R2 ;  /* 0x00000002000e7202 */ /* 0x000fca0000000f00 */
[----:B------:R-:W-:-:S05]  /*2340*/  IMAD.WIDE.U32 R14, R25, UR10, R14 ;  /* 0x0000000a190e7c25 */ /* 0x000fca000f8e000e */
[----:B------:R-:W-:Y:S01]  /*2350*/  IADD3 R21, PT, PT, R15, R21, RZ ;  /* 0x000000150f157210 */ /* 0x000fe20007ffe0ff */
[----:B-1----:R-:W-:Y:S01]  /*2360*/  FMUL.FTZ R15, R18, R9 ;  /* 0x00000009120f7220 */ /* 0x002fe20000410000 */
[----:B--2---:R-:W-:-:S04]  /*2370*/  LEA R20, P1, R14, UR14, 0x2 ;  /* 0x0000000e0e147c11 */ /* 0x004fc8000f8210ff */
[----:B------:R-:W-:Y:S01]  /*2380*/  LEA.HI.X R21, R14, UR15, R21, 0x2, P1 ;  /* 0x0000000f0e157c11 */ /* 0x000fe200088f1415 */
[----:B------:R-:W-:-:S04]  /*2390*/  FADD.FTZ R14, -R8, R19 ;  /* 0x00000013080e7221 */ /* 0x000fc80000010100 */
[----:B------:R-:W-:Y:S01]  /*23a0*/  FMUL.FTZ R18, R14, R9 ;  /* 0x000000090e127220 */ /* 0x000fe20000410000 */
[----:B-----5:R-:W-:-:S03]  /*23b0*/  FFMA.FTZ R14, R10, R15, R12 ;  /* 0x0000000f0a0e7223 */ /* 0x020fc6000001000c */
[----:B------:R-:W-:-:S05]  /*23c0*/  FFMA.FTZ R15, R11, R18, R13 ;  /* 0x000000120b0f7223 */ /* 0x000fca000001000d */
[----:B------:R0:W-:Y:S02]  /*23d0*/  STG.E.64 desc[UR16][R20.64], R14 ;  /* 0x0000000e14007986 */ /* 0x0001e4000c101b10 */
.L_x_1876:
[----:B------:R-:W-:Y:S05]  /*23e0*/  BSYNC.RECONVERGENT B1 ;  /* 0x0000000000017941 */ /* 0x000fea0003800200 */
.L_x_1875:
[----:B0-----:R-:W-:Y:S01]  /*23f0*/  IADD3 R21, PT, PT, R0, 0x100, RZ ;  /* 0x0000010000157810 */ /* 0x001fe20007ffe0ff */
[----:B------:R-:W-:Y:S01]  /*2400*/  BSSY.RECONVERGENT B1, `(.L_x_1877) ;  /* 0x0000019000017945 */ /* 0x000fe20003800200 */
[----:B------:R-:W-:Y:S02]  /*2410*/  SHF.R.S32.HI R20, RZ, 0x1f, R23 ;  /* 0x0000001fff147819 */ /* 0x000fe40000011417 */
[----:B------:R-:W-:Y:S02]  /*2420*/  ISETP.GE.U32.AND P1, PT, R21, UR12, PT ;  /* 0x0000000c15007c0c */ /* 0x000fe4000bf26070 */
[----:B------:R-:W-:Y:S02]  /*2430*/  SHF.R.S32.HI R14, RZ, 0x1f, R21 ;  /* 0x0000001fff0e7819 */ /* 0x000fe40000011415 */
[----:B------:R-:W-:Y:S02]  /*2440*/  ISETP.GE.U32.AND P2, PT, R23, UR12, PT ;  /* 0x0000000c17007c0c */ /* 0x000fe4000bf46070 */
[----:B------:R-:W-:-:S02]  /*2450*/  ISETP.GE.AND.EX P1, PT, R14, UR13, PT, P1 ;  /* 0x0000000d0e007c0c */ /* 0x000fc4000bf26310 */
[----:B------:R-:W-:-:S11]  /*2460*/  ISETP.GE.AND.EX P2, PT, R20, UR13, PT, P2 ;  /* 0x0000000d14007c0c */ /* 0x000fd6000bf46320 */
        /* <DEDUP_REMOVED lines=18> */
.L_x_1878:
[----:B------:R-:W-:Y:S05]  /*2590*/  BSYNC.RECONVERGENT B1 ;  /* 0x0000000000017941 */ /* 0x000fea0003800200 */
.L_x_1877:
[----:B------:R-:W-:Y:S05]  /*25a0*/  @P2 BRA `(.L_x_1879) ;  /* 0x00000008004c2947 */ /* 0x000fea0003800000 */
[----:B------:R-:W2:Y:S01]  /*25b0*/  LDCU.64 UR10, c[0x0][0x3e0] ;  /* 0x00007c00ff0a77ac */ /* 0x000ea20008000a00 */
[----:B------:R-:W-:Y:S01]  /*25c0*/  MOV R3, R5 ;  /* 0x0000000500037202 */ /* 0x000fe20000000f00 */
[C---:B------:R-:W-:Y:S01]  /*25d0*/  FADD.FTZ R6, -R8.reuse, R6 ;  /* 0x0000000608067221 */ /* 0x040fe20000010100 */
[----:B------:R-:W-:Y:S01]  /*25e0*/  FADD.FTZ R8, -R8, R7 ;  /* 0x0000000708087221 */ /* 0x000fe20000010100 */
[----:B------:R-:W3:Y:S02]  /*25f0*/  LDCU.64 UR12, c[0x0][0x380] ;  /* 0x00007000ff0c77ac */ /* 0x000ee40008000a00 */
[-C--:B-1----:R-:W-:Y:S01]  /*2600*/  FMUL.FTZ R5, R6, R9.reuse ;  /* 0x0000000906057220 */ /* 0x082fe20000410000 */
[----:B------:R-:W-:-:S03]  /*2610*/  FMUL.FTZ R8, R8, R9 ;  /* 0x0000000908087220 */ /* 0x000fc60000410000 */
[----:B-----5:R-:W-:Y:S01]  /*2620*/  FFMA.FTZ R10, R10, R5, R12 ;  /* 0x000000050a0a7223 */ /* 0x020fe2000001000c */
[----:B------:R-:W-:Y:S01]  /*2630*/  FFMA.FTZ R11, R11, R8, R13 ;  /* 0x000000080b0b7223 */ /* 0x000fe2000001000d */
[----:B--2---:R-:W-:Y:S02]  /*2640*/  IMAD R20, R20, UR10, RZ ;  /* 0x0000000a14147c24 */ /* 0x004fe4000f8e02ff */
[----:B------:R-:W-:-:S04]  /*2650*/  IMAD.WIDE.U32 R2, R23, UR10, R2 ;  /* 0x0000000a17027c25 */ /* 0x000fc8000f8e0002 */
[----:B0-----:R-:W-:Y:S01]  /*2660*/  IMAD R15, R23, UR11, R20 ;  /* 0x0000000b170f7c24 */ /* 0x001fe2000f8e0214 */
[----:B---3--:R-:W-:-:S04]  /*2670*/  LEA R4, P1, R2, UR12, 0x2 ;  /* 0x0000000c02047c11 */ /* 0x008fc8000f8210ff */
[----:B------:R-:W-:-:S04]  /*2680*/  IADD3 R15, PT, PT, R3, R15, RZ ;  /* 0x0000000f030f7210 */ /* 0x000fc80007ffe0ff */
[----:B------:R-:W-:-:S05]  /*2690*/  LEA.HI.X R5, R2, UR13, R15, 0x2, P1 ;  /* 0x0000000d02057c11 */ /* 0x000fca00088f140f */
[----:B------:R2:W-:Y:S01]  /*26a0*/  STG.E.64 desc[UR16][R4.64], R10 ;  /* 0x0000000a04007986 */ /* 0x0005e2000c101b10 */
[----:B------:R-:W-:Y:S05]  /*26b0*/  BRA `(.L_x_1879) ;  /* 0x0000000800087947 */ /* 0x000fea0003800000 */
.L_x_1872:
[----:B------:R-:W2:Y:S01]  /*26c0*/  LDCU.64 UR14, c[0x0][0x3e8] ;  /* 0x00007d00ff0e77ac */ /* 0x000ea20008000a00 */
[----:B------:R-:W-:Y:S04]  /*26d0*/  BSSY.RECONVERGENT B1, `(.L_x_1880) ;  /* 0x000001e000017945 */ /* 0x000fe80003800200 */
[----:B------:R-:W-:Y:S05]  /*26e0*/  @P1 BRA `(.L_x_1881) ;  /* 0x0000000000701947 */ /* 0x000fea0003800000 */
[----:B------:R-:W3:Y:S01]  /*26f0*/  LDCU.64 UR10, c[0x0][0x3e0] ;  /* 0x00007c00ff0a77ac */ /* 0x000ee20008000a00 */
[----:B------:R-:W-:Y:S01]  /*2700*/  SHF.R.S32.HI R24, RZ, 0x1f, R0 ;  /* 0x0000001fff187819 */ /* 0x000fe20000011400 */
[----:B------:R-:W-:Y:S01]  /*2710*/  IMAD.MOV.U32 R15, RZ, RZ, R5 ;  /* 0x000000ffff0f7224 */ /* 0x000fe200078e0005 */
[----:B0-----:R-:W-:Y:S01]  /*2720*/  MOV R14, R2 ;  /* 0x00000002000e7202 */ /* 0x001fe20000000f00 */
[----:B------:R-:W0:Y:S01]  /*2730*/  LDCU.64 UR12, c[0x0][0x380] ;  /* 0x00007000ff0c77ac */ /* 0x000e220008000a00 */
[C---:B------:R-:W-:Y:S01]  /*2740*/  FADD.FTZ R20, -R8.reuse, R20 ;  /* 0x0000001408147221 */ /* 0x040fe20000010100 */
[----:B------:R-:W-:-:S04]  /*2750*/  FADD.FTZ R21, -R8, R21 ;  /* 0x0000001508157221 */ /* 0x000fc80000010100 */
[----:B-1----:R-:W-:Y:S01]  /*2760*/  FMUL.FTZ R21, R21, R9 ;  /* 0x0000000915157220 */ /* 0x002fe20000410000 */
[----:B---3--:R-:W-:Y:S02]  /*2770*/  IMAD R24, R24, UR10, RZ ;  /* 0x0000000a18187c24 */ /* 0x008fe4000f8e02ff */
[----:B------:R-:W-:-:S04]  /*2780*/  IMAD.WIDE.U32 R14, R0, UR10, R14 ;  /* 0x0000000a000e7c25 */ /* 0x000fc8000f8e000e */
[----:B------:R-:W-:Y:S01]  /*2790*/  IMAD R25, R0, UR11, R24 ;  /* 0x0000000b00197c24 */ /* 0x000fe2000f8e0218 */
[----:B0-----:R-:W-:-:S04]  /*27a0*/  LEA R24, P1, R14, UR12, 0x2 ;  /* 0x0000000c0e187c11 */ /* 0x001fc8000f8210ff */
[----:B------:R-:W-:-:S04]  /*27b0*/  IADD3 R15, PT, PT, R15, R25, RZ ;  /* 0x000000190f0f7210 */ /* 0x000fc80007ffe0ff */
[----:B------:R-:W-:Y:S01]  /*27c0*/  LEA.HI.X R25, R14, UR13, R15, 0x2, P1 ;  /* 0x0000000d0e197c11 */ /* 0x000fe200088f140f */
[----:B------:R-:W-:-:S04]  /*27d0*/  FMUL.FTZ R15, R20, R9 ;  /* 0x00000009140f7220 */ /* 0x000fc80000410000 */
[----:B-----5:R-:W-:-:S04]  /*27e0*/  FFMA.FTZ R14, R10, R15, R12 ;  /* 0x0000000f0a0e7223 */ /* 0x020fc8000001000c */
[----:B------:R-:W-:-:S06]  /*27f0*/  FMUL.FTZ R15, R14, -1.4426950216293334961 ;  /* 0xbfb8aa3b0e0f7820 */ /* 0x000fcc0000410000 */
[----:B------:R-:W0:Y:S02]  /*2800*/  MUFU.EX2 R15, R15 ;  /* 0x0000000f000f7308 */ /* 0x000e240000000800 */
[----:B0-----:R-:W-:-:S04]  /*2810*/  FADD.FTZ R20, R15, 1 ;  /* 0x3f8000000f147421 */ /* 0x001fc80000010000 */
[----:B------:R0:W1:Y:S02]  /*2820*/  MUFU.RCP R15, R20 ;  /* 0x00000014000f7308 */ /* 0x0000640000001000 */
[----:B0-----:R-:W-:-:S04]  /*2830*/  FFMA.FTZ R20, R11, R21, R13 ;  /* 0x000000150b147223 */ /* 0x001fc8000001000d */
[----:B------:R-:W-:Y:S01]  /*2840*/  FMUL.FTZ R21, R20, -1.4426950216293334961 ;  /* 0xbfb8aa3b14157820 */ /* 0x000fe20000410000 */
[----:B-1----:R-:W-:-:S05]  /*2850*/  FMUL.FTZ R14, R14, R15 ;  /* 0x0000000f0e0e7220 */ /* 0x002fca0000410000 */
[----:B------:R-:W0:Y:S02]  /*2860*/  MUFU.EX2 R21, R21 ;  /* 0x0000001500157308 */ /* 0x000e240000000800 */
[----:B0-----:R-:W-:-:S04]  /*2870*/  FADD.FTZ R21, R21, 1 ;  /* 0x3f80000015157421 */ /* 0x001fc80000010000 */
[----:B------:R-:W0:Y:S02]  /*2880*/  MUFU.RCP R15, R21 ;  /* 0x00000015000f7308 */ /* 0x000e240000001000 */
[----:B0-----:R-:W-:-:S05]  /*2890*/  FMUL.FTZ R15, R20, R15 ;  /* 0x0000000f140f7220 */ /* 0x001fca0000410000 */
[----:B------:R3:W-:Y:S02]  /*28a0*/  STG.E.64 desc[UR16][R24.64], R14 ;  /* 0x0000000e18007986 */ /* 0x0007e4000c101b10 */
.L_x_1881:
[----:B--2---:R-:W-:Y:S05]  /*28b0*/  BSYNC.RECONVERGENT B1 ;  /* 0x0000000000017941 */ /* 0x004fea0003800200 */
.L_x_1880:
[----:B---3--:R-:W-:Y:S01]  /*28c0*/  IADD3 R25, PT, PT, R0, 0x80, RZ ;  /* 0x0000008000197810 */ /* 0x008fe20007ffe0ff */
[----:B------:R-:W-:Y:S03]  /*28d0*/  BSSY.RECONVERGENT B1, `(.L_x_1882) ;  /* 0x0000020000017945 */ /* 0x000fe60003800200 */
[----:B------:R-:W-:Y:S02]  /*28e0*/  ISETP.GE.U32.AND P1, PT, R25, UR14, PT ;  /* 0x0000000e19007c0c */ /* 0x000fe4000bf26070 */
[----:B0-----:R-:W-:-:S04]  /*28f0*/  SHF.R.S32.HI R14, RZ, 0x1f, R25 ;  /* 0x0000001fff0e7819 */ /* 0x001fc80000011419 */
[----:B------:R-:W-:-:S13]  /*2900*/  ISETP.GE.AND.EX P1, PT, R14, UR15, PT, P1 ;  /* 0x0000000f0e007c0c */ /* 0x000fda000bf26310 */
[----:B------:R-:W-:Y:S05]  /*2910*/  @P1 BRA `(.L_x_1883) ;  /* 0x00000000006c1947 */ /* 0x000fea0003800000 */
[----:B------:R-:W0:Y:S01]  /*2920*/  LDCU.64 UR10, c[0x0][0x3e0] ;  /* 0x00007c00ff0a77ac */ /* 0x000e220008000a00 */
[----:B------:R-:W-:Y:S01]  /*2930*/  MOV R15, R5 ;  /* 0x00000005000f7202 */ /* 0x000fe20000000f00 */
[C---:B------:R-:W-:Y:S01]  /*2940*/  FADD.FTZ R18, -R8.reuse, R18 ;  /* 0x0000001208127221 */ /* 0x040fe20000010100 */
[----:B------:R-:W-:Y:S01]  /*2950*/  FADD.FTZ R24, -R8, R19 ;  /* 0x0000001308187221 */ /* 0x000fe20000010100 */
[----:B------:R-:W2:Y:S03]  /*2960*/  LDCU.64 UR12, c[0x0][0x380] ;  /* 0x00007000ff0c77ac */ /* 0x000ea60008000a00 */
[----:B-1----:R-:W-:Y:S01]  /*2970*/  FMUL.FTZ R24, R24, R9 ;  /* 0x0000000918187220 */ /* 0x002fe20000410000 */
[----:B0-----:R-:W-:-:S04]  /*2980*/  IMAD R14, R14, UR10, RZ ;  /* 0x0000000a0e0e7c24 */ /* 0x001fc8000f8e02ff */
[----:B------:R-:W-:Y:S01]  /*2990*/  IMAD R21, R25, UR11, R14 ;  /* 0x0000000b19157c24 */ /* 0x000fe2000f8e020e */
[----:B------:R-:W-:-:S05]  /*29a0*/  MOV R14, R2 ;  /* 0x00000002000e7202 */ /* 0x000fca0000000f00 */
[----:B------:R-:W-:-:S05]  /*29b0*/  IMAD.WIDE.U32 R14, R25, UR10, R14 ;  /* 0x0000000a190e7c25 */ /* 0x000fca000f8e000e */
[----:B------:R-:W-:Y:S01]  /*29c0*/  IADD3 R21, PT, PT, R15, R21, RZ ;  /* 0x000000150f157210 */ /* 0x000fe20007ffe0ff */
[----:B------:R-:W-:Y:S01]  /*29d0*/  FMUL.FTZ R15, R18, R9 ;  /* 0x00000009120f7220 */ /* 0x000fe20000410000 */
[----:B--2---:R-:W-:-:S04]  /*29e0*/  LEA R20, P1, R14, UR12, 0x2 ;  /* 0x0000000c0e147c11 */ /* 0x004fc8000f8210ff */
[----:B------:R-:W-:Y:S01]  /*29f0*/  LEA.HI.X R21, R14, UR13, R21, 0x2, P1 ;  /* 0x0000000d0e157c11 */ /* 0x000fe200088f1415 */
        /* <DEDUP_REMOVED lines=10> */
[----:B0-----:R-:W-:Y:S01]  /*2aa0*/  FMUL.FTZ R14, R14, R25 ;  /* 0x000000190e0e7220 */ /* 0x001fe20000410000 */
[----:B-1----:R-:W-:-:S05]  /*2ab0*/  FMUL.FTZ R15, R15, R24 ;  /* 0x000000180f0f7220 */ /* 0x002fca0000410000 */
[----:B------:R0:W-:Y:S02]  /*2ac0*/  STG.E.64 desc[UR16][R20.64], R14 ;  /* 0x0000000e14007986 */ /* 0x0001e4000c101b10 */
.L_x_1883:
[----:B------:R-:W-:Y:S05]  /*2ad0*/  BSYNC.RECONVERGENT B1 ;  /* 0x0000000000017941 */ /* 0x000fea0003800200 */
.L_x_1882:
        /* <DEDUP_REMOVED lines=19> */
[----:B------:R-:W-:Y:S01]  /*2c10*/  FADD.FTZ R16, -R8, R17 ;  /* 0x0000001108107221 */ /* 0x000fe20000010100 */
[----:B--2---:R-:W-:-:S03]  /*2c20*/  LEA R18, P1, R14, UR12, 0x2 ;  /* 0x0000000c0e127c11 */ /* 0x004fc6000f8210ff */
[----:B------:R-:W-:Y:S01]  /*2c30*/  FMUL.FTZ R24, R16, R9 ;  /* 0x0000000910187220 */ /* 0x000fe20000410000 */
[----:B------:R-:W-:Y:S01]  /*2c40*/  LEA.HI.X R19, R14, UR13, R19, 0x2, P1 ;  /* 0x0000000d0e137c11 */ /* 0x000fe200088f1413 */
[----:B-----5:R-:W-:Y:S02]  /*2c50*/  FFMA.FTZ R14, R10, R15, R12 ;  /* 0x0000000f0a0e7223 */ /* 0x020fe4000001000c */
[----:B------:R-:W-:Y:S02]  /*2c60*/  FFMA.FTZ R15, R11, R24, R13 ;  /* 0x000000180b0f7223 */ /* 0x000fe4000001000d */
[----:B------:R-:W-:Y:S02]  /*2c70*/  FMUL.FTZ R16, R14, -1.4426950216293334961 ;  /* 0xbfb8aa3b0e107820 */ /* 0x000fe40000410000 */
[----:B------:R-:W-:-:S04]  /*2c80*/  FMUL.FTZ R21, R15, -1.4426950216293334961 ;  /* 0xbfb8aa3b0f157820 */ /* 0x000fc80000410000 */
        /* <DEDUP_REMOVED lines=9> */
.L_x_1885:
[----:B------:R-:W-:Y:S05]  /*2d20*/  BSYNC.RECONVERGENT B1 ;  /* 0x0000000000017941 */ /* 0x000fea0003800200 */
.L_x_1884:
[----:B------:R-:W-:Y:S05]  /*2d30*/  @P2 BRA `(.L_x_1879) ;  /* 0x0000000000682947 */ /* 0x000fea0003800000 */
[C---:B------:R-:W-:Y:S01]  /*2d40*/  FADD.FTZ R6, -R8.reuse, R6 ;  /* 0x0000000608067221 */ /* 0x040fe20000010100 */
[----:B------:R-:W-:Y:S01]  /*2d50*/  FADD.FTZ R8, -R8, R7 ;  /* 0x0000000708087221 */ /* 0x000fe20000010100 */
[----:B------:R-:W2:Y:S01]  /*2d60*/  LDCU.64 UR10, c[0x0][0x3e0] ;  /* 0x00007c00ff0a77ac */ /* 0x000ea20008000a00 */
        /* <DEDUP_REMOVED lines=8> */
[----:B------:R-:W3:Y:S01]  /*2df0*/  MUFU.EX2 R3, R3 ;  /* 0x0000000300037308 */ /* 0x000ee20000000800 */
[----:B--2---:R-:W-:-:S03]  /*2e00*/  IMAD R20, R20, UR10, RZ ;  /* 0x0000000a14147c24 */ /* 0x004fc6000f8e02ff */
[----:B------:R-:W2:Y:S01]  /*2e10*/  MUFU.EX2 R8, R8 ;  /* 0x0000000800087308 */ /* 0x000ea20000000800 */
[----:B------:R-:W-:-:S03]  /*2e20*/  IMAD.WIDE.U32 R4, R23, UR10, R4 ;  /* 0x0000000a17047c25 */ /* 0x000fc6000f8e0004 */
[----:B-1----:R-:W-:Y:S01]  /*2e30*/  LEA R2, P1, R4, UR12, 0x2 ;  /* 0x0000000c04027c11 */ /* 0x002fe2000f8210ff */
[----:B---3--:R-:W-:Y:S01]  /*2e40*/  FADD.FTZ R6, R3, 1 ;  /* 0x3f80000003067421 */ /* 0x008fe20000010000 */
[----:B------:R-:W-:Y:S02]  /*2e50*/  IMAD R3, R23, UR11, R20 ;  /* 0x0000000b17037c24 */ /* 0x000fe4000f8e0214 */
[----:B--2---:R-:W-:Y:S01]  /*2e60*/  FADD.FTZ R9, R8, 1 ;  /* 0x3f80000008097421 */ /* 0x004fe20000010000 */
[----:B------:R-:W1:Y:S02]  /*2e70*/  MUFU.RCP R7, R6 ;  /* 0x0000000600077308 */ /* 0x000e640000001000 */
[----:B------:R-:W-:-:S04]  /*2e80*/  IADD3 R3, PT, PT, R5, R3, RZ ;  /* 0x0000000305037210 */ /* 0x000fc80007ffe0ff */
[----:B------:R-:W-:Y:S02]  /*2e90*/  LEA.HI.X R3, R4, UR13, R3, 0x2, P1 ;  /* 0x0000000d04037c11 */ /* 0x000fe400088f1403 */
[----:B------:R-:W2:Y:S01]  /*2ea0*/  MUFU.RCP R12, R9 ;  /* 0x00000009000c7308 */ /* 0x000ea20000001000 */
[----:B-1----:R-:W-:Y:S01]  /*2eb0*/  FMUL.FTZ R10, R10, R7 ;  /* 0x000000070a0a7220 */ /* 0x002fe20000410000 */
[----:B--2---:R-:W-:-:S05]  /*2ec0*/  FMUL.FTZ R11, R11, R12 ;  /* 0x0000000c0b0b7220 */ /* 0x004fca0000410000 */
[----:B------:R3:W-:Y:S02]  /*2ed0*/  STG.E.64 desc[UR16][R2.64], R10 ;  /* 0x0000000a02007986 */ /* 0x0007e4000c101b10 */
.L_x_1879:
[----:B------:R-:W-:Y:S05]  /*2ee0*/  BSYNC.RECONVERGENT B0 ;  /* 0x0000000000007941 */ /* 0x000fea0003800200 */
.L_x_1871:
[----:B------:R-:W-:Y:S02]  /*2ef0*/  UIADD3 UR9, UPT, UPT, UR21, UR9, URZ ;  /* 0x0000000915097290 */ /* 0x000fe4000fffe0ff */
[----:B------:R-:W-:Y:S02]  /*2f00*/  UIADD3 UR4, UPT, UPT, UR4, 0x1, URZ ;  /* 0x0000000104047890 */ /* 0x000fe4000fffe0ff */
[----:B------:R-:W-:-:S09]  /*2f10*/  UISETP.GE.AND UP1, UPT, UR9, UR7, UPT ;  /* 0x000000070900728c */ /* 0x000fd2000bf26270 */
[----:B------:R-:W-:Y:S05]  /*2f20*/  BRA.U !UP1, `(.L_x_1886) ;  /* 0xffffffd109dc7547 */ /* 0x000fea000b83ffff */
[----:B------:R-:W-:Y:S05]  /*2f30*/  EXIT ;  /* 0x000000000000794d */ /* 0x000fea0003800000 */
.L_x_1887:
        /* <DEDUP_REMOVED lines=12> */
.L_x_2120:


//--------------------- .text._Z35group_norm_nhwc_fwd_one_pass_kernelI11Fp32IOBf16WLi64ELi10ELi640EEv26Group_norm_nhwc_fwd_params --------------------------
	.section	.text._Z35group_norm_nhwc_fwd_one_pass_kernelI11Fp32IOBf16WLi64ELi10ELi640EEv26Group_norm_nhwc_fwd_params,"ax",@progbits
	.align	128
        .global         _Z35group_norm_nhwc_fwd_one_pass_kernelI11Fp32IOBf16WLi64ELi10ELi640EEv26Group_norm_nhwc_fwd_params
        .type           _Z35group_norm_nhwc_fwd_one_pass_kernelI11Fp32IOBf16WLi64ELi10ELi640EEv26Group_norm_nhwc_fwd_params,@function
        .size           _Z35group_norm_nhwc_fwd_one_pass_kernelI11Fp32IOBf16WLi64ELi10ELi640EEv26Group_norm_nhwc_fwd_params,(.L_x_2121 - _Z35group_norm_nhwc_fwd_one_pass_kernelI11Fp32IOBf16WLi64ELi10ELi640EEv26Group_norm_nhwc_fwd_params)
        .other          _Z35group_norm_nhwc_fwd_one_pass_kernelI11Fp32IOBf16WLi64ELi10ELi640EEv26Group_norm_nhwc_fwd_params,@"STO_CUDA_ENTRY STV_DEFAULT"
_Z35group_norm_nhwc_fwd_one_pass_kernelI11Fp32IOBf16WLi64ELi10ELi640EEv26Group_norm_nhwc_fwd_params:
.text._Z35group_norm_nhwc_fwd_one_pass_kernelI11Fp32IOBf16WLi64ELi10ELi640EEv26Group_norm_nhwc_fwd_params:
        /* <DEDUP_REMOVED lines=35> */
.L_x_1903:
        /* <DEDUP_REMOVED lines=93> */
.L_x_1889:
[----:B------:R-:W-:Y:S05]  /*0800*/  BSYNC.RECONVERGENT B0 ;  /* 0x0000000000007941 */ /* 0x000fea0003800200 */
.L_x_1888:
        /* <DEDUP_REMOVED lines=56> */
.L_x_1891:
[----:B------:R-:W-:Y:S05]  /*0b90*/  BSYNC.RECONVERGENT B0 ;  /* 0x0000000000007941 */ /* 0x000fea0003800200 */
.L_x_1890:
        /* <DEDUP_REMOVED lines=31> */
.L_x_1894:
[----:B---3--:R-:W3:Y:S04]  /*0d90*/  LDG.E.STRONG.GPU R10, desc[UR16][R8.64] ;  /* 0x00000010080a7981 */ /* 0x008ee8000c1ef900 */
[----:B---3--:R-:W-:Y:S01]  /*0da0*/  CCTL.IVALL ;  /* 0x00000000ff00798f */ /* 0x008fe20002000000 */
[----:B------:R-:W-:Y:S05]  /*0db0*/  YIELD ;  /* 0x0000000000007946 */ /* 0x000fea0003800000 */
[----:B------:R-:W-:-:S13]  /*0dc0*/  ISETP.NE.AND P2, PT, R10, R13, PT ;  /* 0x0000000d0a00720c */ /* 0x000fda0003f45270 */
[----:B------:R-:W-:Y:S05]  /*0dd0*/  @P2 BRA `(.L_x_1894) ;  /* 0xfffffffc00ec2947 */ /* 0x000fea000383ffff */
.L_x_1893:
        /* <DEDUP_REMOVED lines=15> */
.L_x_1896:
        /* <DEDUP_REMOVED lines=91> */
.L_x_1895:
        /* <DEDUP_REMOVED lines=56> */
.L_x_1897:
        /* <DEDUP_REMOVED lines=29> */
.L_x_1898:
        /* <DEDUP_REMOVED lines=14> */
.L_x_1899:
[----:B------:R-:W-:Y:S05]  /*1ab0*/  BSYNC.RECONVERGENT B0 ;  /* 0x0000000000007941 */ /* 0x000fea0003800200 */
.L_x_1892:
        /* <DEDUP_REMOVED lines=19> */
[----:B--2---:R-:W2:Y:S04]  /*1bf0*/  LDG.E.U16 R16, desc[UR16][R10.64] ;  /* 0x000000100a107981 */ /* 0x004ea8000c1e1500 */
[----:B------:R-:W3:Y:S04]  /*1c00*/  LDG.E.U16 R0, desc[UR16][R8.64] ;  /* 0x0000001008007981 */ /* 0x000ee8000c1e1500 */
[----:B------:R1:W4:Y:S04]  /*1c10*/  LDG.E.U16 R25, desc[UR16][R8.64+0x2] ;  /* 0x0000021008197981 */ /* 0x000328000c1e1500 */
[----:B------:R2:W5:Y:S04]  /*1c20*/  LDG.E.U16 R10, desc[UR16][R10.64+0x2] ;  /* 0x000002100a0a7981 */ /* 0x000568000c1e1500 */
[----:B------:R-:W0:Y:S01]  /*1c30*/  LDS.64 R18, [UR5+0xc0] ;  /* 0x0000c005ff127984 */ /* 0x000e220008000a00 */
[----:B------:R-:W1:Y:S01]  /*1c40*/  LDCU.U8 UR5, c[0x0][0x3fc] ;  /* 0x00007f80ff0577ac */ /* 0x000e620008000000 */
[----:B0-----:R-:W-:-:S04]  /*1c50*/  FMUL.FTZ R18, R18, UR10 ;  /* 0x0000000a12127c20 */ /* 0x001fc80008410000 */
[----:B------:R-:W-:-:S04]  /*1c60*/  FMUL.FTZ R12, R18, R18 ;  /* 0x00000012120c7220 */ /* 0x000fc80000410000 */
[----:B------:R-:W-:Y:S01]  /*1c70*/  FFMA.FTZ R19, R19, UR10, -R12 ;  /* 0x0000000a13137c23 */ /* 0x000fe2000801080c */
[----:B------:R-:W0:Y:S04]  /*1c80*/  LDCU.64 UR10, c[0x0][0x3e8] ;  /* 0x00007d00ff0a77ac */ /* 0x000e280008000a00 */
[----:B------:R-:W-:-:S13]  /*1c90*/  FSETP.GTU.FTZ.AND P1, PT, R19, RZ, PT ;  /* 0x000000ff1300720b */ /* 0x000fda0003f3c000 */
[----:B------:R-:W0:Y:S01]  /*1ca0*/  @P1 LDC R12, c[0x0][0x3a8] ;  /* 0x0000ea00ff0c1b82 */ /* 0x000e220000000800 */
[----:B-1----:R-:W-:Y:S01]  /*1cb0*/  UISETP.NE.AND UP0, UPT, UR5, URZ, UPT ;  /* 0x000000ff0500728c */ /* 0x002fe2000bf05270 */
[C---:B------:R-:W-:Y:S01]  /*1cc0*/  FADD.FTZ R9, -R18.reuse, R4 ;  /* 0x0000000412097221 */ /* 0x040fe20000010100 */
[----:B------:R-:W-:Y:S01]  /*1cd0*/  FADD.FTZ R5, -R18, R5 ;  /* 0x0000000512057221 */ /* 0x000fe20000010100 */
[----:B0-----:R-:W-:Y:S01]  /*1ce0*/  @P1 FADD.FTZ R19, R19, R12 ;  /* 0x0000000c13131221 */ /* 0x001fe20000010000 */
[----:B------:R-:W-:-:S06]  /*1cf0*/  MOV R12, 0x3f800000 ;  /* 0x3f800000000c7802 */ /* 0x000fcc0000000f00 */
[----:B------:R-:W0:Y:S01]  /*1d00*/  @P1 MUFU.RSQ R12, R19 ;  /* 0x00000013000c1308 */ /* 0x000e220000001400 */
[----:B------:R-:W-:-:S04]  /*1d10*/  ISETP.GE.U32.AND P1, PT, R24, UR10, PT ;  /* 0x0000000a18007c0c */ /* 0x000fc8000bf26070 */
[----:B------:R-:W-:Y:S01]  /*1d20*/  ISETP.GE.AND.EX P1, PT, R3, UR11, PT, P1 ;  /* 0x0000000b03007c0c */ /* 0x000fe2000bf26310 */
[-C--:B0-----:R-:W-:Y:S01]  /*1d30*/  FMUL.FTZ R9, R9, R12.reuse ;  /* 0x0000000c09097220 */ /* 0x081fe20000410000 */
[----:B------:R-:W-:Y:S01]  /*1d40*/  FMUL.FTZ R5, R5, R12 ;  /* 0x0000000c05057220 */ /* 0x000fe20000410000 */
[----:B--2---:R-:W-:Y:S01]  /*1d50*/  IMAD.U32 R11, R16, 0x10000, RZ ;  /* 0x00010000100b7824 */ /* 0x004fe200078e00ff */
[----:B---3--:R-:W-:Y:S02]  /*1d60*/  SHF.L.U32 R0, R0, 0x10, RZ ;  /* 0x0000001000007819 */ /* 0x008fe400000006ff */
[----:B----4-:R-:W-:Y:S02]  /*1d70*/  SHF.L.U32 R8, R25, 0x10, RZ ;  /* 0x0000001019087819 */ /* 0x010fe400000006ff */
[----:B-----5:R-:W-:Y:S01]  /*1d80*/  SHF.L.U32 R13, R10, 0x10, RZ ;  /* 0x000000100a0d7819 */ /* 0x020fe200000006ff */
[----:B------:R-:W-:-:S04]  /*1d90*/  FFMA.FTZ R4, R0, R9, R11 ;  /* 0x0000000900047223 */ /* 0x000fc8000001000b */
        /* <DEDUP_REMOVED lines=12> */
.L_x_1900:
[----:B------:R-:W-:Y:S04]  /*1e60*/  BSSY.RECONVERGENT B0, `(.L_x_1901) ;  /* 0x000000c000007945 */ /* 0x000fe80003800200 */
[----:B------:R-:W-:Y:S05]  /*1e70*/  @P1 BRA `(.L_x_1902) ;  /* 0x0000000000281947 */ /* 0x000fea0003800000 */
[----:B------:R-:W0:Y:S01]  /*1e80*/  LDCU.64 UR12, c[0x0][0x3e0] ;  /* 0x00007c00ff0c77ac */ /* 0x000e220008000a00 */
[----:B------:R-:W-:Y:S01]  /*1e90*/  MOV R27, R29 ;  /* 0x0000001d001b7202 */ /* 0x000fe20000000f00 */
[----:B------:R-:W1:Y:S01]  /*1ea0*/  LDCU.64 UR10, c[0x0][0x380] ;  /* 0x00007000ff0a77ac */ /* 0x000e620008000a00 */
[----:B0-----:R-:W-:Y:S02]  /*1eb0*/  IMAD R9, R3, UR12, RZ ;  /* 0x0000000c03097c24 */ /* 0x001fe4000f8e02ff */
[----:B------:R-:W-:-:S04]  /*1ec0*/  IMAD.WIDE.U32 R26, R24, UR12, R26 ;  /* 0x0000000c181a7c25 */ /* 0x000fc8000f8e001a */
[----:B------:R-:W-:Y:S01]  /*1ed0*/  IMAD R9, R24, UR13, R9 ;  /* 0x0000000d18097c24 */ /* 0x000fe2000f8e0209 */
[----:B-1----:R-:W-:-:S04]  /*1ee0*/  LEA R8, P1, R26, UR10, 0x2 ;  /* 0x0000000a1a087c11 */ /* 0x002fc8000f8210ff */
[----:B------:R-:W-:-:S04]  /*1ef0*/  IADD3 R9, PT, PT, R27, R9, RZ ;  /* 0x000000091b097210 */ /* 0x000fc80007ffe0ff */
[----:B------:R-:W-:-:S05]  /*1f00*/  LEA.HI.X R9, R26, UR11, R9, 0x2, P1 ;  /* 0x0000000b1a097c11 */ /* 0x000fca00088f1409 */
[----:B------:R0:W-:Y:S02]  /*1f10*/  STG.E.64 desc[UR16][R8.64], R4 ;  /* 0x0000000408007986 */ /* 0x0001e4000c101b10 */
.L_x_1902:
[----:B------:R-:W-:Y:S05]  /*1f20*/  BSYNC.RECONVERGENT B0 ;  /* 0x0000000000007941 */ /* 0x000fea0003800200 */
.L_x_1901:
[----:B------:R-:W-:Y:S02]  /*1f30*/  UIADD3 UR8, UPT, UPT, UR20, UR8, URZ ;  /* 0x0000000814087290 */ /* 0x000fe4000fffe0ff */
[----:B------:R-:W-:Y:S02]  /*1f40*/  UIADD3 UR4, UPT, UPT, UR4, 0x1, URZ ;  /* 0x0000000104047890 */ /* 0x000fe4000fffe0ff */
[----:B------:R-:W-:-:S09]  /*1f50*/  UISETP.GE.AND UP0, UPT, UR8, UR7, UPT ;  /* 0x000000070800728c */ /* 0x000fd2000bf06270 */
[----:B------:R-:W-:Y:S05]  /*1f60*/  BRA.U !UP0, `(.L_x_1903) ;  /* 0xffffffe108b07547 */ /* 0x000fea000b83ffff */
[----:B------:R-:W-:Y:S05]  /*1f70*/  EXIT ;  /* 0x000000000000794d */ /* 0x000fea0003800000 */
.L_x_1904:
        /* <DEDUP_REMOVED lines=16> */
.L_x_2121:


//--------------------- .text._Z35group_norm_nhwc_fwd_one_pass_kernelI11Fp32IOBf16WLi128ELi10ELi640EEv26Group_norm_nhwc_fwd_params --------------------------
	.section	.text._Z35group_norm_nhwc_fwd_one_pass_kernelI11Fp32IOBf16WLi128ELi10ELi640EEv26Group_norm_nhwc_fwd_params,"ax",@progbits
	.align	128
        .global         _Z35group_norm_nhwc_fwd_one_pass_kernelI11Fp32IOBf16WLi128ELi10ELi640EEv26Group_norm_nhwc_fwd_params
        .type           _Z35group_norm_nhwc_fwd_one_pass_kernelI11Fp32IOBf16WLi128ELi10ELi640EEv26Group_norm_nhwc_fwd_params,@function
        .size           _Z35group_norm_nhwc_fwd_one_pass_kernelI11Fp32IOBf16WLi128ELi10ELi640EEv26Group_norm_nhwc_fwd_params,(.L_x_2122 - _Z35group_norm_nhwc_fwd_one_pass_kernelI11Fp32IOBf16WLi128ELi10ELi640EEv26Group_norm_nhwc_fwd_params)
        .other          _Z35group_norm_nhwc_fwd_one_pass_kernelI11Fp32IOBf16WLi128ELi10ELi640EEv26Group_norm_nhwc_fwd_params,@"STO_CUDA_ENTRY STV_DEFAULT"
_Z35group_norm_nhwc_fwd_one_pass_kernelI11Fp32IOBf16WLi128ELi10ELi640EEv26Group_norm_nhwc_fwd_params:
.text._Z35group_norm_nhwc_fwd_one_pass_kernelI11Fp32IOBf16WLi128ELi10ELi640EEv26Group_norm_nhwc_fwd_params:
        /* <DEDUP_REMOVED lines=35> */
.L_x_1920:
        /* <DEDUP_REMOVED lines=93> */
.L_x_1906:
[----:B------:R-:W-:Y:S05]  /*0800*/  BSYNC.RECONVERGENT B0 ;  /* 0x0000000000007941 */ /* 0x000fea0003800200 */
.L_x_1905:
        /* <DEDUP_REMOVED lines=56> */
.L_x_1908:
[----:B------:R-:W-:Y:S05]  /*0b90*/  BSYNC.RECONVERGENT B0 ;  /* 0x0000000000007941 */ /* 0x000fea0003800200 */
.L_x_1907:
        /* <DEDUP_REMOVED lines=31> */
.L_x_1911:
[----:B---3--:R-:W3:Y:S04]  /*0d90*/  LDG.E.STRONG.GPU R10, desc[UR16][R8.64] ;  /* 0x00000010080a7981 */ /* 0x008ee8000c1ef900 */
[----:B---3--:R-:W-:Y:S01]  /*0da0*/  CCTL.IVALL ;  /* 0x00000000ff00798f */ /* 0x008fe20002000000 */
[----:B------:R-:W-:Y:S05]  /*0db0*/  YIELD ;  /* 0x0000000000007946 */ /* 0x000fea0003800000 */
[----:B------:R-:W-:-:S13]  /*0dc0*/  ISETP.NE.AND P2, PT, R10, R13, PT ;  /* 0x0000000d0a00720c */ /* 0x000fda0003f45270 */
[----:B------:R-:W-:Y:S05]  /*0dd0*/  @P2 BRA `(.L_x_1911) ;  /* 0xfffffffc00ec2947 */ /* 0x000fea000383ffff */
.L_x_1910:
        /* <DEDUP_REMOVED lines=15> */
.L_x_1913:
        /* <DEDUP_REMOVED lines=91> */
.L_x_1912:
        /* <DEDUP_REMOVED lines=56> */
.L_x_1914:
        /* <DEDUP_REMOVED lines=29> */
.L_x_1915:
        /* <DEDUP_REMOVED lines=14> */
.L_x_1916:
[----:B------:R-:W-:Y:S05]  /*1ab0*/  BSYNC.RECONVERGENT B0 ;  /* 0x0000000000007941 */ /* 0x000fea0003800200 */
.L_x_1909:
        /* <DEDUP_REMOVED lines=58> */
.L_x_1917:
        /* <DEDUP_REMOVED lines=12> */
.L_x_1919:
[----:B------:R-:W-:Y:S05]  /*1f20*/  BSYNC.RECONVERGENT B0 ;  /* 0x0000000000007941 */ /* 0x000fea0003800200 */
.L_x_1918:
[----:B------:R-:W-:Y:S02]  /*1f30*/  UIADD3 UR8, UPT, UPT, UR20, UR8, URZ ;  /* 0x0000000814087290 */ /* 0x000fe4000fffe0ff */
[----:B------:R-:W-:Y:S02]  /*1f40*/  UIADD3 UR4, UPT, UPT, UR4, 0x1, URZ ;  /* 0x0000000104047890 */ /* 0x000fe4000fffe0ff */
[----:B------:R-:W-:-:S09]  /*1f50*/  UISETP.GE.AND UP0, UPT, UR8, UR7, UPT ;  /* 0x000000070800728c */ /* 0x000fd2000bf06270 */
[----:B------:R-:W-:Y:S05]  /*1f60*/  BRA.U !UP0, `(.L_x_1920) ;  /* 0xffffffe108b07547 */ /* 0x000fea000b83ffff */
[----:B------:R-:W-:Y:S05]  /*1f70*/  EXIT ;  /* 0x000000000000794d */ /* 0x000fea0003800000 */
.L_x_1921:
        /* <DEDUP_REMOVED lines=16> */
.L_x_2122:


//--------------------- .text._Z35group_norm_nhwc_fwd_one_pass_kernelI11Fp32IOBf16WLi256ELi10ELi640EEv26Group_norm_nhwc_fwd_params --------------------------
	.section	.text._Z35group_norm_nhwc_fwd_one_pass_kernelI11Fp32IOBf16WLi256ELi10ELi640EEv26Group_norm_nhwc_fwd_params,"ax",@progbits
	.align	128
        .global         _Z35group_norm_nhwc_fwd_one_pass_kernelI11Fp32IOBf16WLi256ELi10ELi640EEv26Group_norm_nhwc_fwd_params
        .type           _Z35group_norm_nhwc_fwd_one_pass_kernelI11Fp32IOBf16WLi256ELi10ELi640EEv26Group_norm_nhwc_fwd_params,@function
        .size           _Z35group_norm_nhwc_fwd_one_pass_kernelI11Fp32IOBf16WLi256ELi10ELi640EEv26Group_norm_nhwc_fwd_params,(.L_x_2123 - _Z35group_norm_nhwc_fwd_one_pass_kernelI11Fp32IOBf16WLi256ELi10ELi640EEv26Group_norm_nhwc_fwd_params)
        .other          _Z35group_norm_nhwc_fwd_one_pass_kernelI11Fp32IOBf16WLi256ELi10ELi640EEv26Group_norm_nhwc_fwd_params,@"STO_CUDA_ENTRY STV_DEFAULT"
_Z35group_norm_nhwc_fwd_one_pass_kernelI11Fp32IOBf16WLi256ELi10ELi640EEv26Group_norm_nhwc_fwd_params:
.text._Z35group_norm_nhwc_fwd_one_pass_kernelI11Fp32IOBf16WLi256ELi10ELi640EEv26Group_norm_nhwc_fwd_params:
        /* <DEDUP_REMOVED lines=36> */
.L_x_1941:
[----:B0-----:R-:W0:Y:S01]  /*0240*/  LDC R0, c[0x0][0x3f8] ;  /* 0x0000fe00ff007b82 */ /* 0x001e220000000800 */
[----:B-1----:R-:W1:Y:S01]  /*0250*/  LDCU.64 UR8, c[0x0][0x3e8] ;  /* 0x00007d00ff0877ac */ /* 0x002e620008000a00 */
[----:B0-----:R-:W-:Y:S02]  /*0260*/  IABS R7, R0 ;  /* 0x0000000000077213 */ /* 0x001fe40000000000 */
[----:B------:R-:W-:Y:S02]  /*0270*/  ISETP.NE.AND P3, PT, R0, RZ, PT ;  /* 0x000000ff0000720c */ /* 0x000fe40003f65270 */
[----:B------:R-:W0:Y:S08]  /*0280*/  I2F.RP R6, R7 ;  /* 0x0000000700067306 */ /* 0x000e300000209400 */
[----:B0-----:R-:W0:Y:S02]  /*0290*/  MUFU.RCP R6, R6 ;  /* 0x0000000600067308 */ /* 0x001e240000001000 */
[----:B0-2---:R-:W-:-:S06]  /*02a0*/  VIADD R4, R6, 0xffffffe ;  /* 0x0ffffffe06047836 */ /* 0x005fcc0000000000 */
        /* <DEDUP_REMOVED lines=18> */
[----:B------:R-:W-:Y:S01]  /*03d0*/  ISETP.GE.U32.AND P1, PT, R23, UR8, PT ;  /* 0x0000000817007c0c */ /* 0x000fe2000bf26070 */
[----:B------:R-:W0:Y:S01]  /*03e0*/  @!P2 LDC.64 R8, c[0x0][0x3e0] ;  /* 0x0000f800ff08ab82 */ /* 0x000e220000000a00 */
[----:B------:R-:W-:Y:S02]  /*03f0*/  MOV R13, R5 ;  /* 0x00000005000d7202 */ /* 0x000fe40000000f00 */
        /* <DEDUP_REMOVED lines=9> */
[----:B-1----:R-:W-:Y:S02]  /*0490*/  IMAD R12, R6, UR8, RZ ;  /* 0x00000008060c7c24 */ /* 0x002fe4000f8e02ff */
[----:B------:R-:W1:Y:S01]  /*04a0*/  @!P2 LDC.64 R6, c[0x0][0x390] ;  /* 0x0000e400ff06ab82 */ /* 0x000e620000000a00 */
[----:B------:R-:W-:Y:S01]  /*04b0*/  IADD3 R24, P3, PT, R0, R11, RZ ;  /* 0x0000000b00187210 */ /* 0x000fe20007f7e0ff */
[----:B------:R-:W-:-:S03]  /*04c0*/  IMAD R27, R13, UR9, R12 ;  /* 0x000000090d1b7c24 */ /* 0x000fc6000f8e020c */
[----:B------:R-:W-:-:S03]  /*04d0*/  LEA.HI.X.SX32 R25, R0, RZ, 0x1, P3 ;  /* 0x000000ff00197211 */ /* 0x000fc600018f0eff */
[----:B------:R-:W3:Y:S01]  /*04e0*/  @!P1 LDC.64 R10, c[0x0][0x390] ;  /* 0x0000e400ff0a9b82 */ /* 0x000ee20000000a00 */
[----:B------:R-:W-:-:S04]  /*04f0*/  IMAD.WIDE.U32 R24, R13, UR8, R24 ;  /* 0x000000080d187c25 */ /* 0x000fc8000f8e0018 */
[----:B------:R-:W-:Y:S01]  /*0500*/  IMAD.IADD R27, R25, 0x1, R27 ;  /* 0x00000001191b7824 */ /* 0x000fe200078e021b */
[----:B------:R-:W-:Y:S01]  /*0510*/  @!P1 MOV R26, R24 ;  /* 0x00000018001a9202 */ /* 0x000fe20000000f00 */
[----:B--2---:R-:W-:Y:S02]  /*0520*/  @!P1 IMAD R12, R17, R4, RZ ;  /* 0x00000004110c9224 */ /* 0x004fe400078e02ff */
[----:B0-----:R-:W-:Y:S02]  /*0530*/  @!P2 IMAD R13, R3, R8, RZ ;  /* 0x00000008030da224 */ /* 0x001fe400078e02ff */
[C---:B------:R-:W-:Y:S01]  /*0540*/  @!P1 IMAD R15, R23.reuse, R5, R12 ;  /* 0x00000005170f9224 */ /* 0x040fe200078e020c */
[----:B------:R-:W-:Y:S01]  /*0550*/  @!P2 MOV R12, R24 ;  /* 0x00000018000ca202 */ /* 0x000fe20000000f00 */
[----:B------:R-:W-:Y:S01]  /*0560*/  @!P2 IMAD R9, R22, R9, R13 ;  /* 0x000000091609a224 */ /* 0x000fe200078e020d */
[----:B------:R-:W-:Y:S01]  /*0570*/  @!P2 MOV R13, R27 ;  /* 0x0000001b000da202 */ /* 0x000fe20000000f00 */
[----:B------:R-:W-:-:S04]  /*0580*/  @!P1 IMAD.WIDE.U32 R4, R23, R4, R26 ;  /* 0x0000000417049225 */ /* 0x000fc800078e001a */
[----:B------:R-:W-:Y:S01]  /*0590*/  @!P2 IMAD.WIDE.U32 R12, R22, R8, R12 ;  /* 0x00000008160ca225 */ /* 0x000fe200078e000c */
[----:B------:R-:W-:Y:S02]  /*05a0*/  @!P1 IADD3 R5, PT, PT, R5, R15, RZ ;  /* 0x0000000f05059210 */ /* 0x000fe40007ffe0ff */
[----:B---3--:R-:W-:Y:S02]  /*05b0*/  @!P1 LEA R10, P3, R4, R10, 0x2 ;  /* 0x0000000a040a9211 */ /* 0x008fe400078610ff */
[----:B------:R-:W-:Y:S02]  /*05c0*/  @!P2 IADD3 R9, PT, PT, R13, R9, RZ ;  /* 0x000000090d09a210 */ /* 0x000fe40007ffe0ff */
[----:B-1----:R-:W-:Y:S02]  /*05d0*/  @!P2 LEA R8, P4, R12, R6, 0x2 ;  /* 0x000000060c08a211 */ /* 0x002fe400078810ff */
[----:B------:R-:W-:Y:S01]  /*05e0*/  @!P1 LEA.HI.X R11, R4, R11, R5, 0x2, P3 ;  /* 0x0000000b040b9211 */ /* 0x000fe200018f1405 */
[----:B------:R-:W-:-:S02]  /*05f0*/  IMAD.MOV.U32 R5, RZ, RZ, RZ ;  /* 0x000000ffff057224 */ /* 0x000fc400078e00ff */
[----:B------:R-:W-:Y:S01]  /*0600*/  HFMA2 R4, -RZ, RZ, 0, 0 ;  /* 0x00000000ff047431 */ /* 0x000fe200000001ff */
[----:B------:R-:W-:Y:S02]  /*0610*/  @!P2 LEA.HI.X R9, R12, R7, R9, 0x2, P4 ;  /* 0x000000070c09a211 */ /* 0x000fe400020f1409 */
[----:B------:R-:W-:-:S03]  /*0620*/  CS2R R6, SRZ ;  /* 0x0000000000067805 */ /* 0x000fc6000001ff00 */
        /* <DEDUP_REMOVED lines=49> */
.L_x_1923:
[----:B------:R-:W-:Y:S05]  /*0940*/  BSYNC.RECONVERGENT B0 ;  /* 0x0000000000007941 */ /* 0x000fea0003800200 */
.L_x_1922:
        /* <DEDUP_REMOVED lines=56> */
.L_x_1925:
[----:B------:R-:W-:Y:S05]  /*0cd0*/  BSYNC.RECONVERGENT B0 ;  /* 0x0000000000007941 */ /* 0x000fea0003800200 */
.L_x_1924:
        /* <DEDUP_REMOVED lines=31> */
.L_x_1928:
[----:B---3--:R-:W3:Y:S04]  /*0ed0*/  LDG.E.STRONG.GPU R8, desc[UR14][R10.64] ;  /* 0x0000000e0a087981 */ /* 0x008ee8000c1ef900 */
[----:B---3--:R-:W-:Y:S01]  /*0ee0*/  CCTL.IVALL ;  /* 0x00000000ff00798f */ /* 0x008fe20002000000 */
[----:B------:R-:W-:Y:S05]  /*0ef0*/  YIELD ;  /* 0x0000000000007946 */ /* 0x000fea0003800000 */
[----:B------:R-:W-:-:S13]  /*0f00*/  ISETP.NE.AND P2, PT, R8, R13, PT ;  /* 0x0000000d0800720c */ /* 0x000fda0003f45270 */
[----:B------:R-:W-:Y:S05]  /*0f10*/  @P2 BRA `(.L_x_1928) ;  /* 0xfffffffc00ec2947 */ /* 0x000fea000383ffff */
.L_x_1927:
        /* <DEDUP_REMOVED lines=15> */
.L_x_1930:
        /* <DEDUP_REMOVED lines=15> */
[----:B------:R-:W-:Y:S01]  /*1100*/  MOV R12, UR24 ;  /* 0x00000018000c7c02 */ /* 0x000fe20008000f00 */
[----:B------:R-:W-:Y:S01]  /*1110*/  IMAD.U32 R13, RZ, RZ, UR25 ;  /* 0x00000019ff0d7e24 */ /* 0x000fe2000f8e00ff */
[----:B------:R-:W-:-:S05]  /*1120*/  MOV R10, UR23 ;  /* 0x00000017000a7c02 */ /* 0x000fca0008000f00 */
        /* <DEDUP_REMOVED lines=27> */
[----:B------:R-:W-:Y:S01]  /*12e0*/  ISETP.EQ.OR P2, PT, R12, UR13, P1 ;  /* 0x0000000d0c007c0c */ /* 0x000fe20008f42670 */
[----:B------:R-:W-:-:S04]  /*12f0*/  IMAD.U32 R12, RZ, RZ, UR24 ;  /* 0x00000018ff0c7e24 */ /* 0x000fc8000f8e00ff */
        /* <DEDUP_REMOVED lines=16> */
[----:B------:R-:W-:Y:S02]  /*1400*/  MOV R10, UR24 ;  /* 0x00000018000a7c02 */ /* 0x000fe40008000f00 */
[----:B------:R-:W-:Y:S01]  /*1410*/  MOV R11, UR25 ;  /* 0x00000019000b7c02 */ /* 0x000fe20008000f00 */
[----:B------:R-:W-:-:S05]  /*1420*/  @!UP0 UIMAD.WIDE.U32 UR24, UR19, 0x8, UR16 ;  /* 0x00000008131888a5 */ /* 0x000fca000f8e0010 */
[----:B------:R-:W4:Y:S01]  /*1430*/  @!P2 LDG.E.64 R10, desc[UR14][R10.64] ;  /* 0x0000000e0a0aa981 */ /* 0x000f22000c1e1b00 */
[----:B------:R-:W-:Y:S01]  /*1440*/  MOV R14, UR24 ;  /* 0x00000018000e7c02 */ /* 0x000fe20008000f00 */
[----:B------:R-:W-:-:S06]  /*1450*/  IMAD.U32 R15, RZ, RZ, UR25 ;  /* 0x00000019ff0f7e24 */ /* 0x000fcc000f8e00ff */
        /* <DEDUP_REMOVED lines=22> */
.L_x_1929:
        /* <DEDUP_REMOVED lines=38> */
[----:B------:R-:W-:Y:S01]  /*1820*/  MOV R13, UR11 ;  /* 0x0000000b000d7c02 */ /* 0x000fe20008000f00 */
[----:B------:R-:W3:Y:S02]  /*1830*/  @!P2 LDG.E.64 R10, desc[UR14][R10.64] ;  /* 0x0000000e0a0aa981 */ /* 0x000ee4000c1e1b00 */
[----:B-1----:R-:W-:Y:S02]  /*1840*/  MOV R14, UR8 ;  /* 0x00000008000e7c02 */ /* 0x002fe40008000f00 */
[----:B------:R-:W-:Y:S01]  /*1850*/  MOV R15, UR9 ;  /* 0x00000009000f7c02 */ /* 0x000fe20008000f00 */
[----:B------:R-:W4:Y:S05]  /*1860*/  @!P3 LDG.E.64 R12, desc[UR14][R12.64] ;  /* 0x0000000e0c0cb981 */ /* 0x000f2a000c1e1b00 */
[----:B------:R-:W5:Y:S01]  /*1870*/  @!P4 LDG.E.64 R14, desc[UR14][R14.64] ;  /* 0x0000000e0e0ec981 */ /* 0x000f62000c1e1b00 */
[----:B0-----:R-:W-:Y:S01]  /*1880*/  @!P1 FADD.FTZ R20, R20, R8 ;  /* 0x0000000814149221 */ /* 0x001fe20000010000 */
[----:B------:R-:W-:Y:S01]  /*1890*/  MOV R8, UR5 ;  /* 0x0000000500087c02 */ /* 0x000fe20008000f00 */
[----:B------:R-:W-:-:S04]  /*18a0*/  @!P1 FADD.FTZ R21, R21, R9 ;  /* 0x0000000915159221 */ /* 0x000fc80000010000 */
[----:B------:R-:W-:-:S05]  /*18b0*/  VIADD R8, R8, 0x4 ;  /* 0x0000000408087836 */ /* 0x000fca0000000000 */
[----:B------:R-:W-:Y:S01]  /*18c0*/  R2UR UR5, R8 ;  /* 0x00000000080572ca */ /* 0x000fe200000e0000 */
[----:B---3--:R-:W-:Y:S01]  /*18d0*/  @!P2 FADD.FTZ R20, R20, R10 ;  /* 0x0000000a1414a221 */ /* 0x008fe20000010000 */
[----:B------:R-:W-:-:S03]  /*18e0*/  @!P2 FADD.FTZ R21, R21, R11 ;  /* 0x0000000b1515a221 */ /* 0x000fc60000010000 */
[----:B----4-:R-:W-:Y:S01]  /*18f0*/  @!P3 FADD.FTZ R20, R20, R12 ;  /* 0x0000000c1414b221 */ /* 0x010fe20000010000 */
[----:B------:R-:W-:-:S03]  /*1900*/  @!P3 FADD.FTZ R21, R21, R13 ;  /* 0x0000000d1515b221 */ /* 0x000fc60000010000 */
[----:B-----5:R-:W-:Y:S01]  /*1910*/  @!P4 FADD.FTZ R20, R20, R14 ;  /* 0x0000000e1414c221 */ /* 0x020fe20000010000 */
[----:B------:R-:W-:-:S07]  /*1920*/  @!P4 FADD.FTZ R21, R21, R15 ;  /* 0x0000000f1515c221 */ /* 0x000fce0000010000 */
.L_x_1931:
        /* <DEDUP_REMOVED lines=23> */
[----:B------:R-:W-:-:S05]  /*1aa0*/  IMAD.U32 R12, RZ, RZ, UR5 ;  /* 0x00000005ff0c7e24 */ /* 0x000fca000f8e00ff */
[----:B------:R-:W-:-:S04]  /*1ab0*/  IADD3 R12, PT, PT, R12, 0x2, RZ ;  /* 0x000000020c0c7810 */ /* 0x000fc80007ffe0ff */
[----:B------:R-:W-:Y:S01]  /*1ac0*/  R2UR UR5, R12 ;  /* 0x000000000c0572ca */ /* 0x000fe200000e0000 */
[----:B0-----:R-:W-:Y:S01]  /*1ad0*/  @!P2 FADD.FTZ R20, R20, R8 ;  /* 0x000000081414a221 */ /* 0x001fe20000010000 */
[----:B------:R-:W-:-:S03]  /*1ae0*/  @!P2 FADD.FTZ R21, R21, R9 ;  /* 0x000000091515a221 */ /* 0x000fc60000010000 */
[----:B---3--:R-:W-:Y:S01]  /*1af0*/  @!P1 FADD.FTZ R20, R20, R10 ;  /* 0x0000000a14149221 */ /* 0x008fe20000010000 */
[----:B------:R-:W-:-:S09]  /*1b00*/  @!P1 FADD.FTZ R21, R21, R11 ;  /* 0x0000000b15159221 */ /* 0x000fd20000010000 */
.L_x_1932:
        /* <DEDUP_REMOVED lines=14> */
.L_x_1933:
[----:B------:R-:W-:Y:S05]  /*1bf0*/  BSYNC.RECONVERGENT B0 ;  /* 0x0000000000007941 */ /* 0x000fea0003800200 */
.L_x_1926:
[----:B------:R-:W4:Y:S01]  /*1c00*/  S2UR UR8, SR_CgaCtaId ;  /* 0x00000000000879c3 */ /* 0x000f220000008800 */
[----:B------:R-:W5:Y:S01]  /*1c10*/  LDCU UR9, c[0x0][0x414] ;  /* 0x00008280ff0977ac */ /* 0x000f620008000800 */
[----:B------:R-:W-:Y:S02]  /*1c20*/  ISETP.NE.AND P1, PT, R18, RZ, PT ;  /* 0x000000ff1200720c */ /* 0x000fe40003f25270 */
[----:B------:R-:W-:Y:S01]  /*1c30*/  MOV R13, UR7 ;  /* 0x00000007000d7c02 */ /* 0x000fe20008000f00 */
[----:B------:R-:W-:Y:S01]  /*1c40*/  UMOV UR5, 0x400 ;  /* 0x0000040000057882 */ /* 0x000fe20000000000 */
[----:B------:R-:W-:Y:S02]  /*1c50*/  LOP3.LUT R11, R19, 0xffff, RZ, 0xc0, !PT ;  /* 0x0000ffff130b7812 */ /* 0x000fe400078ec0ff */
[----:B--2---:R-:W2:Y:S03]  /*1c60*/  @P0 LDC.64 R28, c[0x0][0x388] ;  /* 0x0000e200ff1c0b82 */ /* 0x004ea60000000a00 */
[----:B------:R-:W-:-:S05]  /*1c70*/  IMAD.IADD R0, R0, 0x1, R11 ;  /* 0x0000000100007824 */ /* 0x000fca00078e020b */
[----:B-1----:R-:W1:Y:S01]  /*1c80*/  LDC.64 R14, c[0x0][0x398] ;  /* 0x0000e600ff0e7b82 */ /* 0x002e620000000a00 */
[----:B-----5:R-:W-:Y:S01]  /*1c90*/  @P0 FMUL.FTZ R12, R20, UR9 ;  /* 0x00000009140c0c20 */ /* 0x020fe20008410000 */
[----:B----4-:R-:W-:-:S06]  /*1ca0*/  ULEA UR5, UR8, UR5, 0x18 ;  /* 0x0000000508057291 */ /* 0x010fcc000f8ec0ff */
[----:B---3--:R-:W0:Y:S01]  /*1cb0*/  LDC.64 R8, c[0x0][0x3a0] ;  /* 0x0000e800ff087b82 */ /* 0x008e220000000a00 */
        /* <DEDUP_REMOVED lines=25> */
[----:B-----5:R-:W-:Y:S02]  /*1e50*/  SHF.L.U32 R13, R14, 0x10, RZ ;  /* 0x000000100e0d7819 */ /* 0x020fe400000006ff */
[----:B----4-:R-:W-:Y:S01]  /*1e60*/  SHF.L.U32 R14, R29, 0x10, RZ ;  /* 0x000000101d0e7819 */ /* 0x010fe200000006ff */
        /* <DEDUP_REMOVED lines=11> */
[----:B------:R-:W-:Y:S01]  /*1f20*/  FADD.FTZ R5, -R0, R5 ;  /* 0x0000000500057221 */ /* 0x000fe20000010100 */
[----:B------:R-:W1:Y:S03]  /*1f30*/  LDCU.64 UR8, c[0x0][0x380] ;  /* 0x00007000ff0877ac */ /* 0x000e660008000a00 */
[----:B------:R-:W-:-:S04]  /*1f40*/  FMUL.FTZ R5, R5, R10 ;  /* 0x0000000a05057220 */ /* 0x000fc80000410000 */
[----:B------:R-:W-:Y:S01]  /*1f50*/  FFMA.FTZ R5, R13, R5, R14 ;  /* 0x000000050d057223 */ /* 0x000fe2000001000e */
[----:B0-----:R-:W-:Y:S02]  /*1f60*/  IMAD R8, R17, UR16, RZ ;  /* 0x0000001011087c24 */ /* 0x001fe4000f8e02ff */
[----:B------:R-:W-:-:S04]  /*1f70*/  IMAD.WIDE.U32 R20, R23, UR16, R20 ;  /* 0x0000001017147c25 */ /* 0x000fc8000f8e0014 */
[----:B------:R-:W-:Y:S01]  /*1f80*/  IMAD R9, R23, UR17, R8 ;  /* 0x0000001117097c24 */ /* 0x000fe2000f8e0208 */
[----:B-1----:R-:W-:-:S04]  /*1f90*/  LEA R8, P1, R20, UR8, 0x2 ;  /* 0x0000000814087c11 */ /* 0x002fc8000f8210ff */
[----:B------:R-:W-:Y:S01]  /*1fa0*/  IADD3 R9, PT, PT, R21, R9, RZ ;  /* 0x0000000915097210 */ /* 0x000fe20007ffe0ff */
[----:B------:R-:W-:-:S03]  /*1fb0*/  FADD.FTZ R21, -R0, R4 ;  /* 0x0000000400157221 */ /* 0x000fc60000010100 */
[----:B------:R-:W-:Y:S01]  /*1fc0*/  LEA.HI.X R9, R20, UR9, R9, 0x2, P1 ;  /* 0x0000000914097c11 */ /* 0x000fe200088f1409 */
[----:B------:R-:W-:-:S04]  /*1fd0*/  FMUL.FTZ R4, R21, R10 ;  /* 0x0000000a15047220 */ /* 0x000fc80000410000 */
[----:B------:R-:W-:-:S05]  /*1fe0*/  FFMA.FTZ R4, R12, R4, R15 ;  /* 0x000000040c047223 */ /* 0x000fca000001000f */
[----:B------:R0:W-:Y:S02]  /*1ff0*/  STG.E.64 desc[UR14][R8.64], R4 ;  /* 0x0000000408007986 */ /* 0x0001e4000c101b0e */
.L_x_1937:
[----:B------:R-:W-:Y:S05]  /*2000*/  BSYNC.RECONVERGENT B1 ;  /* 0x0000000000017941 */ /* 0x000fea0003800200 */
.L_x_1936:
[----:B------:R-:W-:Y:S05]  /*2010*/  @P2 BRA `(.L_x_1938) ;  /* 0x0000000400442947 */ /* 0x000fea0003800000 */
[----:B------:R-:W1:Y:S01]  /*2020*/  LDCU.64 UR8, c[0x0][0x3e0] ;  /* 0x00007c00ff0877ac */ /* 0x000e620008000a00 */
[----:B0-----:R-:W-:Y:S01]  /*2030*/  MOV R4, R24 ;  /* 0x0000001800047202 */ /* 0x001fe20000000f00 */
[C---:B------:R-:W-:Y:S01]  /*2040*/  FADD.FTZ R9, -R0.reuse, R6 ;  /* 0x0000000600097221 */ /* 0x040fe20000010100 */
[----:B------:R-:W-:Y:S01]  /*2050*/  MOV R5, R27 ;  /* 0x0000001b00057202 */ /* 0x000fe20000000f00 */
[----:B------:R-:W0:Y:S01]  /*2060*/  LDCU.64 UR10, c[0x0][0x380] ;  /* 0x00007000ff0a77ac */ /* 0x000e220008000a00 */
[----:B------:R-:W-:Y:S01]  /*2070*/  FADD.FTZ R7, -R0, R7 ;  /* 0x0000000700077221 */ /* 0x000fe20000010100 */
[----:B------:R-:W-:-:S03]  /*2080*/  FMUL.FTZ R9, R9, R10 ;  /* 0x0000000a09097220 */ /* 0x000fc60000410000 */
[----:B------:R-:W-:Y:S01]  /*2090*/  FMUL.FTZ R10, R7, R10 ;  /* 0x0000000a070a7220 */ /* 0x000fe20000410000 */
[----:B------:R-:W-:-:S03]  /*20a0*/  FFMA.FTZ R12, R12, R9, R15 ;  /* 0x000000090c0c7223 */ /* 0x000fc6000001000f */
[----:B------:R-:W-:Y:S01]  /*20b0*/  FFMA.FTZ R13, R13, R10, R14 ;  /* 0x0000000a0d0d7223 */ /* 0x000fe2000001000e */
[----:B-1----:R-:W-:Y:S02]  /*20c0*/  IMAD R21, R3, UR8, RZ ;  /* 0x0000000803157c24 */ /* 0x002fe4000f8e02ff */
[----:B------:R-:W-:-:S04]  /*20d0*/  IMAD.WIDE.U32 R4, R22, UR8, R4 ;  /* 0x0000000816047c25 */ /* 0x000fc8000f8e0004 */
[----:B------:R-:W-:Y:S01]  /*20e0*/  IMAD R21, R22, UR9, R21 ;  /* 0x0000000916157c24 */ /* 0x000fe2000f8e0215 */
[----:B0-----:R-:W-:-:S04]  /*20f0*/  LEA R6, P1, R4, UR10, 0x2 ;  /* 0x0000000a04067c11 */ /* 0x001fc8000f8210ff */
[----:B------:R-:W-:-:S04]  /*2100*/  IADD3 R21, PT, PT, R5, R21, RZ ;  /* 0x0000001505157210 */ /* 0x000fc80007ffe0ff */
[----:B------:R-:W-:-:S05]  /*2110*/  LEA.HI.X R7, R4, UR11, R21, 0x2, P1 ;  /* 0x0000000b04077c11 */ /* 0x000fca00088f1415 */
[----:B------:R1:W-:Y:S01]  /*2120*/  STG.E.64 desc[UR14][R6.64], R12 ;  /* 0x0000000c06007986 */ /* 0x0003e2000c101b0e */
[----:B------:R-:W-:Y:S05]  /*2130*/  BRA `(.L_x_1938) ;  /* 0x0000000000fc7947 */ /* 0x000fea0003800000 */
.L_x_1935:
        /* <DEDUP_REMOVED lines=13> */
[----:B------:R-:W-:-:S04]  /*2210*/  FFMA.FTZ R5, R13, R5, R14 ;  /* 0x000000050d057223 */ /* 0x000fc8000001000e */
[----:B------:R-:W-:Y:S01]  /*2220*/  FMUL.FTZ R28, R5, -1.4426950216293334961 ;  /* 0xbfb8aa3b051c7820 */ /* 0x000fe20000410000 */
[----:B0-----:R-:W-:Y:S02]  /*2230*/  IMAD R8, R17, UR10, RZ ;  /* 0x0000000a11087c24 */ /* 0x001fe4000f8e02ff */
[----:B------:R-:W-:-:S03]  /*2240*/  IMAD.WIDE.U32 R20, R23, UR10, R20 ;  /* 0x0000000a17147c25 */ /* 0x000fc6000f8e0014 */
[----:B------:R-:W0:Y:S01]  /*2250*/  MUFU.EX2 R28, R28 ;  /* 0x0000001c001c7308 */ /* 0x000e220000000800 */
[----:B------:R-:W-:Y:S01]  /*2260*/  IMAD R9, R23, UR11, R8 ;  /* 0x0000000b17097c24 */ /* 0x000fe2000f8e0208 */
[----:B-1----:R-:W-:-:S04]  /*2270*/  LEA R8, P1, R20, UR16, 0x2 ;  /* 0x0000001014087c11 */ /* 0x002fc8000f8210ff */
        /* <DEDUP_REMOVED lines=14> */
.L_x_1940:
[----:B------:R-:W-:Y:S05]  /*2360*/  BSYNC.RECONVERGENT B1 ;  /* 0x0000000000017941 */ /* 0x000fea0003800200 */
.L_x_1939:
[----:B------:R-:W-:Y:S05]  /*2370*/  @P2 BRA `(.L_x_1938) ;  /* 0x00000000006c2947 */ /* 0x000fea0003800000 */
[C---:B------:R-:W-:Y:S01]  /*2380*/  FADD.FTZ R7, -R0.reuse, R7 ;  /* 0x0000000700077221 */ /* 0x040fe20000010100 */
[----:B0-----:R-:W-:Y:S01]  /*2390*/  FADD.FTZ R5, -R0, R6 ;  /* 0x0000000600057221 */ /* 0x001fe20000010100 */
        /* <DEDUP_REMOVED lines=15> */
[----:B--2---:R-:W-:Y:S01]  /*2490*/  FADD.FTZ R10, R4, 1 ;  /* 0x3f800000040a7421 */ /* 0x004fe20000010000 */
[----:B-1----:R-:W-:Y:S02]  /*24a0*/  LEA R4, P1, R6, UR10, 0x2 ;  /* 0x0000000a06047c11 */ /* 0x002fe4000f8210ff */
[----:B------:R-:W-:Y:S01]  /*24b0*/  IADD3 R5, PT, PT, R7, R5, RZ ;  /* 0x0000000507057210 */ /* 0x000fe20007ffe0ff */
[----:B0-----:R-:W-:Y:S02]  /*24c0*/  FADD.FTZ R8, R0, 1 ;  /* 0x3f80000000087421 */ /* 0x001fe40000010000 */
[----:B------:R-:W0:Y:S01]  /*24d0*/  MUFU.RCP R10, R10 ;  /* 0x0000000a000a7308 */ /* 0x000e220000001000 */
[----:B------:R-:W-:-:S07]  /*24e0*/  LEA.HI.X R5, R6, UR11, R5, 0x2, P1 ;  /* 0x0000000b06057c11 */ /* 0x000fce00088f1405 */
[----:B------:R-:W1:Y:S01]  /*24f0*/  MUFU.RCP R9, R8 ;  /* 0x0000000800097308 */ /* 0x000e620000001000 */
[----:B0-----:R-:W-:Y:S01]  /*2500*/  FMUL.FTZ R13, R13, R10 ;  /* 0x0000000a0d0d7220 */ /* 0x001fe20000410000 */
[----:B-1----:R-:W-:-:S05]  /*2510*/  FMUL.FTZ R12, R12, R9 ;  /* 0x000000090c0c7220 */ /* 0x002fca0000410000 */
[----:B------:R2:W-:Y:S02]  /*2520*/  STG.E.64 desc[UR14][R4.64], R12 ;  /* 0x0000000c04007986 */ /* 0x0005e4000c101b0e */
.L_x_1938:
[----:B------:R-:W-:Y:S05]  /*2530*/  BSYNC.RECONVERGENT B0 ;  /* 0x0000000000007941 */ /* 0x000fea0003800200 */
.L_x_1934:
        /* <DEDUP_REMOVED lines=8> */
.L_x_1942:
        /* <DEDUP_REMOVED lines=12> */
.L_x_2123:


//--------------------- .text._Z35group_norm_nhwc_fwd_one_pass_kernelI11Fp32IOBf16WLi512ELi10ELi640EEv26Group_norm_nhwc_fwd_params --------------------------
	.section	.text._Z35group_norm_nhwc_fwd_one_pass_kernelI11Fp32IOBf16WLi512ELi10ELi640EEv26Group_norm_nhwc_fwd_params,"ax",@progbits
	.align	128
        .global         _Z35group_norm_nhwc_fwd_one_pass_kernelI11Fp32IOBf16WLi512ELi10ELi640EEv26Group_norm_nhwc_fwd_params
        .type           _Z35group_norm_nhwc_fwd_one_pass_kernelI11Fp32IOBf16WLi512ELi10ELi640EEv26Group_norm_nhwc_fwd_params,@function
        .size           _Z35group_norm_nhwc_fwd_one_pass_kernelI11Fp32IOBf16WLi512ELi10ELi640EEv26Group_norm_nhwc_fwd_params,(.L_x_2124 - _Z35group_norm_nhwc_fwd_one_pass_kernelI11Fp32IOBf16WLi512ELi10ELi640EEv26Group_norm_nhwc_fwd_params)
        .other          _Z35group_norm_nhwc_fwd_one_pass_kernelI11Fp32IOBf16WLi512ELi10ELi640EEv26Group_norm_nhwc_fwd_params,@"STO_CUDA_ENTRY STV_DEFAULT"
_Z35group_norm_nhwc_fwd_one_pass_kernelI11Fp32IOBf16WLi512ELi10ELi640EEv26Group_norm_nhwc_fwd_params:
.text._Z35group_norm_nhwc_fwd_one_pass_kernelI11Fp32IOBf16WLi512ELi10ELi640EEv26Group_norm_nhwc_fwd_params:
        /* <DEDUP_REMOVED lines=16> */
[----:B------:R-:W-:Y:S01]  /*0100*/  UMOV UR8, 0x400 ;  /* 0x0000040000087882 */ /* 0x000fe20000000000 */
[----:B------:R-:W0:Y:S01]  /*0110*/  LDCU.64 UR16, c[0x0][0x358] ;  /* 0x00006b00ff1077ac */ /* 0x000e220008000a00 */
[----:B-1----:R-:W-:-:S02]  /*0120*/  MOV R5, UR5 ;  /* 0x0000000500057c02 */ /* 0x002fc40008000f00 */
[----:B-----5:R-:W-:Y:S02]  /*0130*/  ISETP.NE.U32.AND P1, PT, RZ, UR10, PT ;  /* 0x0000000aff007c0c */ /* 0x020fe4000bf25070 */
[C---:B0-----:R-:W-:Y:S01]  /*0140*/  LOP3.LUT R0, R28.reuse, 0xffff, RZ, 0xc0, !PT ;  /* 0x0000ffff1c007812 */ /* 0x041fe200078ec0ff */
[----:B----4-:R-:W-:Y:S01]  /*0150*/  ULEA UR8, UR4, UR8, 0x18 ;  /* 0x0000000804087291 */ /* 0x010fe2000f8ec0ff */
[----:B------:R-:W-:Y:S01]  /*0160*/  LOP3.LUT P0, RZ, R28, UR20, RZ, 0xfc, !PT ;  /* 0x000000141cff7c12 */ /* 0x000fe2000f80fcff */
[----:B---3--:R-:W-:Y:S01]  /*0170*/  UISETP.NE.AND UP0, UPT, UR9, URZ, UPT ;  /* 0x000000ff0900728c */ /* 0x008fe2000bf05270 */
[----:B------:R-:W-:Y:S01]  /*0180*/  SHF.R.U32.HI R31, RZ, 0x2, R28 ;  /* 0x00000002ff1f7819 */ /* 0x000fe2000001161c */
[----:B------:R-:W-:Y:S01]  /*0190*/  IMAD R0, R0, 0x3334, RZ ;  /* 0x0000333400007824 */ /* 0x000fe200078e02ff */
[----:B------:R-:W-:Y:S01]  /*01a0*/  ISETP.NE.AND.EX P0, PT, RZ, UR11, !P0, P1 ;  /* 0x0000000bff007c0c */ /* 0x000fe2000c705310 */
[----:B------:R-:W-:Y:S01]  /*01b0*/  UMOV UR4, URZ ;  /* 0x000000ff00047c82 */ /* 0x000fe20008000000 */
[----:B------:R-:W-:Y:S01]  /*01c0*/  LOP3.LUT R31, R31, 0xf8, RZ, 0xc0, !PT ;  /* 0x000000f81f1f7812 */ /* 0x000fe200078ec0ff */
        /* <DEDUP_REMOVED lines=10> */
[----:B------:R-:W-:Y:S02]  /*0270*/  SHF.L.U32 R2, R2, 0x1, RZ ;  /* 0x0000000102027819 */ /* 0x000fe400000006ff */
[----:B0-----:R-:W-:Y:S02]  /*0280*/  LOP3.LUT R29, R0, 0x7ffffff8, RZ, 0xc0, !PT ;  /* 0x7ffffff8001d7812 */ /* 0x001fe400078ec0ff */
[----:B--2---:R-:W-:-:S07]  /*0290*/  LOP3.LUT R2, R2, 0xffff, RZ, 0xc0, !PT ;  /* 0x0000ffff02027812 */ /* 0x004fce00078ec0ff */
.L_x_1970:
[----:B0-----:R-:W0:Y:S01]  /*02a0*/  LDCU UR5, c[0x0][0x3f8] ;  /* 0x00007f00ff0577ac */ /* 0x001e220008000800 */
[----:B---3--:R-:W-:Y:S02]  /*02b0*/  IABS R10, UR9 ;  /* 0x00000009000a7c13 */ /* 0x008fe40008000000 */
[C---:B------:R-:W-:Y:S01]  /*02c0*/  IADD3 R23, PT, PT, R32.reuse, 0x80, RZ ;  /* 0x0000008020177810 */ /* 0x040fe20007ffe0ff */
[----:B-1----:R-:W1:Y:S01]  /*02d0*/  LDCU.64 UR14, c[0x0][0x3e8] ;  /* 0x00007d00ff0e77ac */ /* 0x002e620008000a00 */
[----:B------:R-:W-:Y:S02]  /*02e0*/  IADD3 R33, PT, PT, R32, 0x100, RZ ;  /* 0x0000010020217810 */ /* 0x000fe40007ffe0ff */
[----:B------:R-:W-:Y:S02]  /*02f0*/  SHF.R.S32.HI R25, RZ, 0x1f, R23 ;  /* 0x0000001fff197819 */ /* 0x000fe40000011417 */
[----:B------:R-:W-:Y:S02]  /*0300*/  SHF.R.S32.HI R27, RZ, 0x1f, R33 ;  /* 0x0000001fff1b7819 */ /* 0x000fe40000011421 */
[----:B------:R-:W-:-:S02]  /*0310*/  SHF.R.S32.HI R21, RZ, 0x1f, R32 ;  /* 0x0000001fff157819 */ /* 0x000fc40000011420 */
[----:B------:R-:W-:Y:S02]  /*0320*/  SHF.R.S32.HI R19, RZ, 0x1f, R30 ;  /* 0x0000001fff137819 */ /* 0x000fe4000001141e */
[----:B0---4-:R-:W-:-:S04]  /*0330*/  MOV R4, UR5 ;  /* 0x0000000500047c02 */ /* 0x011fc80008000f00 */
[----:B--2---:R-:W-:Y:S02]  /*0340*/  IABS R7, R4 ;  /* 0x0000000400077213 */ /* 0x004fe40000000000 */
[----:B-1----:R-:W-:Y:S02]  /*0350*/  ISETP.GE.U32.AND P2, PT, R23, UR14, PT ;  /* 0x0000000e17007c0c */ /* 0x002fe4000bf46070 */
[----:B------:R-:W0:Y:S01]  /*0360*/  I2F.RP R6, R7 ;  /* 0x0000000700067306 */ /* 0x000e220000209400 */
[----:B------:R-:W-:Y:S02]  /*0370*/  ISETP.GE.U32.AND P3, PT, R33, UR14, PT ;  /* 0x0000000e21007c0c */ /* 0x000fe4000bf66070 */
[----:B------:R-:W-:Y:S02]  /*0380*/  ISETP.GE.AND.EX P2, PT, R25, UR15, PT, P2 ;  /* 0x0000000f19007c0c */ /* 0x000fe4000bf46320 */
[----:B------:R-:W-:Y:S02]  /*0390*/  ISETP.GE.AND.EX P3, PT, R27, UR15, PT, P3 ;  /* 0x0000000f1b007c0c */ /* 0x000fe4000bf66330 */
[----:B------:R-:W-:-:S04]  /*03a0*/  ISETP.GE.U32.AND P4, PT, R30, UR14, PT ;  /* 0x0000000e1e007c0c */ /* 0x000fc8000bf86070 */
[----:B------:R-:W-:Y:S01]  /*03b0*/  ISETP.GE.AND.EX P4, PT, R19, UR15, PT, P4 ;  /* 0x0000000f13007c0c */ /* 0x000fe2000bf86340 */
[----:B0-----:R-:W0:Y:S04]  /*03c0*/  MUFU.RCP R6, R6 ;  /* 0x0000000600067308 */ /* 0x001e280000001000 */
[----:B------:R-:W1:Y:S08]  /*03d0*/  @!P2 LDC.64 R16, c[0x0][0x3e0] ;  /* 0x0000f800ff10ab82 */ /* 0x000e700000000a00 */
[----:B------:R-:W2:Y:S08]  /*03e0*/  @!P2 LDC.64 R12, c[0x0][0x390] ;  /* 0x0000e400ff0cab82 */ /* 0x000eb00000000a00 */
[----:B------:R-:W3:Y:S01]  /*03f0*/  @!P3 LDC.64 R14, c[0x0][0x390] ;  /* 0x0000e400ff0ebb82 */ /* 0x000ee20000000a00 */
[----:B0-----:R-:W-:-:S04]  /*0400*/  IADD3 R4, PT, PT, R6, 0xffffffe, RZ ;  /* 0x0ffffffe06047810 */ /* 0x001fc80007ffe0ff */
[----:B------:R0:W4:Y:S01]  /*0410*/  F2I.FTZ.U32.TRUNC.NTZ R5, R4 ;  /* 0x0000000400057305 */ /* 0x000122000021f000 */
[----:B-1----:R-:W-:-:S04]  /*0420*/  @!P2 IMAD R18, R25, R16, RZ ;  /* 0x000000101912a224 */ /* 0x002fc800078e02ff */
[----:B------:R-:W-:Y:S02]  /*0430*/  @!P2 IMAD R25, R23, R17, R18 ;  /* 0x000000111719a224 */ /* 0x000fe400078e0212 */
[----:B0-----:R-:W-:-:S05]  /*0440*/  HFMA2 R4, -RZ, RZ, 0, 0 ;  /* 0x00000000ff047431 */ /* 0x001fca00000001ff */
[----:B------:R-:W-:Y:S02]  /*0450*/  R2UR UR10, R4 ;  /* 0x00000000040a72ca */ /* 0x000fe400000e0000 */
[----:B----4-:R-:W-:Y:S02]  /*0460*/  R2UR UR11, R5 ;  /* 0x00000000050b72ca */ /* 0x010fe400000e0000 */
[----:B------:R-:W-:-:S05]  /*0470*/  IADD3 R8, PT, PT, RZ, -R5, RZ ;  /* 0x80000005ff087210 */ /* 0x000fca0007ffe0ff */
[----:B------:R-:W-:Y:S02]  /*0480*/  IMAD R9, R8, R7, RZ ;  /* 0x0000000708097224 */ /* 0x000fe400078e02ff */
[----:B------:R-:W-:-:S04]  /*0490*/  IMAD.MOV.U32 R8, RZ, RZ, R10 ;  /* 0x000000ffff087224 */ /* 0x000fc800078e000a */
[----:B------:R-:W-:Y:S01]  /*04a0*/  IMAD.HI.U32 R9, R5, R9, UR10 ;  /* 0x0000000a05097e27 */ /* 0x000fe2000f8e0009 */
[----:B------:R-:W-:-:S04]  /*04b0*/  R2UR UR12, R8 ;  /* 0x00000000080c72ca */ /* 0x000fc800000e0000 */
[----:B------:R-:W-:Y:S02]  /*04c0*/  R2UR UR10, R9 ;  /* 0x00000000090a72ca */ /* 0x000fe400000e0000 */
[----:B------:R-:W0:Y:S11]  /*04d0*/  @!P4 LDC.64 R8, c[0x0][0x3e0] ;  /* 0x0000f800ff08cb82 */ /* 0x000e360000000a00 */
[----:B------:R-:W-:-:S02]  /*04e0*/  UIMAD.WIDE.U32 UR10, UR10, UR12, URZ ;  /* 0x0000000c0a0a72a5 */ /* 0x000fc4000f8e00ff */
[----:B------:R-:W-:-:S04]  /*04f0*/  ULOP3.LUT UR10, UR9, UR5, URZ, 0x3c, !UPT ;  /* 0x00000005090a7292 */ /* 0x000fc8000f8e3cff */
[----:B------:R-:W-:-:S05]  /*0500*/  IADD3 R4, PT, PT, RZ, -UR11, RZ ;  /* 0x8000000bff047c10 */ /* 0x000fca000fffe0ff */
[----:B------:R-:W-:Y:S01]  /*0510*/  IMAD R4, R7, R4, UR12 ;  /* 0x0000000c07047e24 */ /* 0x000fe2000f8e0204 */
[----:B------:R-:W1:Y:S01]  /*0520*/  LDCU.64 UR12, c[0x0][0x3f0] ;  /* 0x00007e00ff0c77ac */ /* 0x000e620008000a00 */
[----:B0-----:R-:W-:-:S03]  /*0530*/  @!P4 IMAD R19, R19, R8, RZ ;  /* 0x000000081313c224 */ /* 0x001fc600078e02ff */
[----:B------:R-:W-:-:S13]  /*0540*/  ISETP.GT.U32.AND P1, PT, R7, R4, PT ;  /* 0x000000040700720c */ /* 0x000fda0003f24070 */
[----:B------:R-:W-:Y:S01]  /*0550*/  VOTEU.ANY UP2, P1 ;  /* 0x0000000000ff7886 */ /* 0x000fe20000840100 */
[----:B------:R-:W-:Y:S02]  /*0560*/  PLOP3.LUT P1, PT, PT, PT, UP2, 0x80, 0x8 ;  /* 0x000000000008781c */ /* 0x000fe40003f2f028 */
[----:B-1----:R-:W-:Y:S02]  /*0570*/  MOV R5, UR12 ;  /* 0x0000000c00057c02 */ /* 0x002fe40008000f00 */
        /* <DEDUP_REMOVED lines=11> */
[----:B0-----:R-:W-:-:S04]  /*0630*/  @!P3 IMAD R20, R27, R6, RZ ;  /* 0x000000061b14b224 */ /* 0x001fc800078e02ff */
[----:B------:R-:W-:-:S04]  /*0640*/  @!P3 IMAD R27, R33, R7, R20 ;  /* 0x00000007211bb224 */ /* 0x000fc800078e0214 */
[----:B------:R-:W-:Y:S01]  /*0650*/  @!UP1 ULOP3.LUT UR11, URZ, UR5, URZ, 0x33, !UPT ;  /* 0x00000005ff0b9292 */ /* 0x000fe2000f8e33ff */
[----:B------:R-:W0:Y:S03]  /*0660*/  @!P1 LDC.64 R10, c[0x0][0x3e0] ;  /* 0x0000f800ff0a9b82 */ /* 0x000e260000000a00 */
        /* <DEDUP_REMOVED lines=8> */
[----:B------:R-:W-:Y:S01]  /*06f0*/  LEA.HI.X.SX32 R37, R4, RZ, 0x1, P5 ;  /* 0x000000ff04257211 */ /* 0x000fe200028f0eff */
[----:B0-----:R-:W-:Y:S02]  /*0700*/  @!P1 IMAD R18, R21, R10, RZ ;  /* 0x0000000a15129224 */ /* 0x001fe400078e02ff */
[----:B------:R-:W-:Y:S02]  /*0710*/  IMAD.WIDE.U32 R36, R5, UR11, R36 ;  /* 0x0000000b05247c25 */ /* 0x000fe4000f8e0024 */
[----:B------:R-:W0:Y:S02]  /*0720*/  @!P1 LDC.64 R4, c[0x0][0x390] ;  /* 0x0000e400ff049b82 */ /* 0x000e240000000a00 */
[----:B------:R-:W-:Y:S01]  /*0730*/  @!P3 IMAD.MOV.U32 R20, RZ, RZ, R36 ;  /* 0x000000ffff14b224 */ /* 0x000fe200078e0024 */
[----:B------:R-:W-:Y:S02]  /*0740*/  IADD3 R35, PT, PT, R37, UR5, RZ ;  /* 0x0000000525237c10 */ /* 0x000fe4000fffe0ff */
[----:B------:R-:W-:-:S02]  /*0750*/  @!P2 MOV R34, R36 ;  /* 0x000000240022a202 */ /* 0x000fc40000000f00 */
[----:B------:R-:W-:-:S03]  /*0760*/  @!P3 MOV R21, R35 ;  /* 0x000000230015b202 */ /* 0x000fc60000000f00 */
[----:B------:R-:W-:-:S04]  /*0770*/  @!P2 IMAD.WIDE.U32 R16, R23, R16, R34 ;  /* 0x000000101710a225 */ /* 0x000fc800078e0022 */
[----:B------:R-:W-:Y:S01]  /*0780*/  @!P3 IMAD.WIDE.U32 R6, R33, R6, R20 ;  /* 0x000000062106b225 */ /* 0x000fe200078e0014 */
[----:B------:R-:W-:Y:S02]  /*0790*/  @!P1 MOV R20, R36 ;  /* 0x0000002400149202 */ /* 0x000fe40000000f00 */
[----:B------:R-:W-:Y:S01]  /*07a0*/  @!P1 MOV R21, R35 ;  /* 0x0000002300159202 */ /* 0x000fe20000000f00 */
[----:B------:R-:W-:Y:S01]  /*07b0*/  @!P1 IMAD R23, R32, R11, R18 ;  /* 0x0000000b20179224 */ /* 0x000fe200078e0212 */
[----:B------:R-:W-:Y:S02]  /*07c0*/  @!P2 IADD3 R17, PT, PT, R17, R25, RZ ;  /* 0x000000191111a210 */ /* 0x000fe40007ffe0ff */
[----:B--2---:R-:W-:Y:S01]  /*07d0*/  @!P2 LEA R12, P5, R16, R12, 0x2 ;  /* 0x0000000c100ca211 */ /* 0x004fe200078a10ff */
[----:B------:R-:W-:Y:S01]  /*07e0*/  @!P1 IMAD.WIDE.U32 R20, R32, R10, R20 ;  /* 0x0000000a20149225 */ /* 0x000fe200078e0014 */
[----:B------:R-:W-:Y:S01]  /*07f0*/  @!P3 IADD3 R7, PT, PT, R7, R27, RZ ;  /* 0x0000001b0707b210 */ /* 0x000fe20007ffe0ff */
[----:B------:R-:W1:Y:S01]  /*0800*/  @!P4 LDC.64 R10, c[0x0][0x390] ;  /* 0x0000e400ff0acb82 */ /* 0x000e620000000a00 */
[----:B------:R-:W-:-:S02]  /*0810*/  @!P2 LEA.HI.X R13, R16, R13, R17, 0x2, P5 ;  /* 0x0000000d100da211 */ /* 0x000fc400028f1411 */
[----:B---3--:R-:W-:Y:S02]  /*0820*/  @!P3 LEA R14, P6, R6, R14, 0x2 ;  /* 0x0000000e060eb211 */ /* 0x008fe400078c10ff */
[----:B------:R-:W-:Y:S01]  /*0830*/  @!P1 IADD3 R17, PT, PT, R21, R23, RZ ;  /* 0x0000001715119210 */ /* 0x000fe20007ffe0ff */
[----:B------:R-:W-:Y:S01]  /*0840*/  @!P4 IMAD R21, R30, R9, R19 ;  /* 0x000000091e15c224 */ /* 0x000fe200078e0213 */
[----:B0-----:R-:W-:Y:S01]  /*0850*/  @!P1 LEA R16, P5, R20, R4, 0x2 ;  /* 0x0000000414109211 */ /* 0x001fe200078a10ff */
[----:B------:R-:W-:Y:S01]  /*0860*/  @!P4 IMAD.MOV.U32 R19, RZ, RZ, R35 ;  /* 0x000000ffff13c224 */ /* 0x000fe200078e0023 */
[----:B------:R-:W-:Y:S02]  /*0870*/  @!P4 MOV R18, R36 ;  /* 0x000000240012c202 */ /* 0x000fe40000000f00 */
[----:B------:R-:W-:Y:S02]  /*0880*/  @!P3 LEA.HI.X R15, R6, R15, R7, 0x2, P6 ;  /* 0x0000000f060fb211 */ /* 0x000fe400030f1407 */
[----:B------:R-:W-:-:S02]  /*0890*/  CS2R R6, SRZ ;  /* 0x0000000000067805 */ /* 0x000fc4000001ff00 */
[----:B------:R-:W-:Y:S01]  /*08a0*/  @!P1 LEA.HI.X R17, R20, R5, R17, 0x2, P5 ;  /* 0x0000000514119211 */ /* 0x000fe200028f1411 */
[----:B------:R-:W-:Y:S01]  /*08b0*/  HFMA2 R5, -RZ, RZ, 0, 0 ;  /* 0x00000000ff057431 */ /* 0x000fe200000001ff */
[----:B------:R-:W-:Y:S01]  /*08c0*/  MOV R4, RZ ;  /* 0x000000ff00047202 */ /* 0x000fe20000000f00 */
[----:B------:R-:W-:Y:S02]  /*08d0*/  @!P4 IMAD.WIDE.U32 R18, R30, R8, R18 ;  /* 0x000000081e12c225 */ /* 0x000fe400078e0012 */
[----:B------:R-:W2:Y:S01]  /*08e0*/  @!P1 LDG.E.64 R6, desc[UR16][R16.64] ;  /* 0x0000001010069981 */ /* 0x000ea2000c1e1b00 */
[----:B------:R-:W-:Y:S02]  /*08f0*/  CS2R R8, SRZ ;  /* 0x0000000000087805 */ /* 0x000fe4000001ff00 */
[----:B------:R-:W-:Y:S01]  /*0900*/  @!P4 IADD3 R19, PT, PT, R19, R21, RZ ;  /* 0x000000151313c210 */ /* 0x000fe20007ffe0ff */
[----:B------:R2:W3:Y:S01]  /*0910*/  @!P2 LDG.E.64 R4, desc[UR16][R12.64] ;  /* 0x000000100c04a981 */ /* 0x0004e2000c1e1b00 */
[----:B-1----:R-:W-:-:S03]  /*0920*/  @!P4 LEA R20, P2, R18, R10, 0x2 ;  /* 0x0000000a1214c211 */ /* 0x002fc600078410ff */
[----:B------:R-:W4:Y:S01]  /*0930*/  @!P3 LDG.E.64 R8, desc[UR16][R14.64] ;  /* 0x000000100e08b981 */ /* 0x000f22000c1e1b00 */
[----:B------:R-:W-:Y:S02]  /*0940*/  @!P4 LEA.HI.X R21, R18, R11, R19, 0x2, P2 ;  /* 0x0000000b1215c211 */ /* 0x000fe400010f1413 */
[----:B------:R-:W-:-:S06]  /*0950*/  CS2R R10, SRZ ;  /* 0x00000000000a7805 */ /* 0x000fcc000001ff00 */
[----:B------:R-:W5:Y:S01]  /*0960*/  @!P4 LDG.E.64 R10, desc[UR16][R20.64] ;  /* 0x00000010140ac981 */ /* 0x000f62000c1e1b00 */
[C---:B------:R-:W-:Y:S02]  /*0970*/  ISETP.GT.AND P2, PT, R3.reuse, 0x1e, PT ;  /* 0x0000001e0300780c */ /* 0x040fe40003f44270 */
[----:B------:R-:W-:Y:S01]  /*0980*/  ISETP.GT.AND P3, PT, R3, 0xf, PT ;  /* 0x0000000f0300780c */ /* 0x000fe20003f64270 */
[----:B------:R-:W-:Y:S01]  /*0990*/  BSSY.RECONVERGENT B0, `(.L_x_1943) ;  /* 0x0000031000007945 */ /* 0x000fe20003800200 */
[----:B--2---:R-:W-:Y:S01]  /*09a0*/  FMUL.FTZ R13, R7, R7 ;  /* 0x00000007070d7220 */ /* 0x004fe20000410000 */
[C---:B------:R-:W-:Y:S01]  /*09b0*/  FADD.FTZ R12, R6.reuse, R7 ;  /* 0x00000007060c7221 */ /* 0x040fe20000010000 */
[----:B---3--:R-:W-:Y:S02]  /*09c0*/  FMUL.FTZ R19, R5, R5 ;  /* 0x0000000505137220 */ /* 0x008fe40000410000 */
[----:B------:R-:W-:Y:S01]  /*09d0*/  FFMA.FTZ R13, R6, R6, R13 ;  /* 0x00000006060d7223 */ /* 0x000fe2000001000d */
[C---:B------:R-:W-:Y:S01]  /*09e0*/  FADD.FTZ R17, R4.reuse, R5 ;  /* 0x0000000504117221 */ /* 0x040fe20000010000 */
[----:B------:R-:W-:Y:S01]  /*09f0*/  FADD.FTZ R12, RZ, R12 ;  /* 0x0000000cff0c7221 */ /* 0x000fe20000010000 */
[----:B------:R-:W-:Y:S01]  /*0a00*/  FFMA.FTZ R16, R4, R4, R19 ;  /* 0x0000000404107223 */ /* 0x000fe20000010013 */
[----:B------:R-:W-:Y:S01]  /*0a10*/  FADD.FTZ R13, RZ, R13 ;  /* 0x0000000dff0d7221 */ /* 0x000fe20000010000 */
[----:B----4-:R-:W-:Y:S01]  /*0a20*/  FMUL.FTZ R19, R9, R9 ;  /* 0x0000000909137220 */ /* 0x010fe20000410000 */
[----:B------:R-:W-:Y:S01]  /*0a30*/  FADD.FTZ R12, R12, R17 ;  /* 0x000000110c0c7221 */ /* 0x000fe20000010000 */
[C---:B------:R-:W-:Y:S01]  /*0a40*/  FADD.FTZ R15, R8.reuse, R9 ;  /* 0x00000009080f7221 */ /* 0x040fe20000010000 */
[----:B------:R-:W-:Y:S01]  /*0a50*/  FADD.FTZ R13, R13, R16 ;  /* 0x000000100d0d7221 */ /* 0x000fe20000010000 */
[----:B------:R-:W-:Y:S01]  /*0a60*/  FFMA.FTZ R14, R8, R8, R19 ;  /* 0x00000008080e7223 */ /* 0x000fe20000010013 */
[----:B-----5:R-:W-:Y:S01]  /*0a70*/  FMUL.FTZ R17, R11, R11 ;  /* 0x0000000b0b117220 */ /* 0x020fe20000410000 */
[----:B------:R-:W-:-:S02]  /*0a80*/  FADD.FTZ R12, R12, R15 ;  /* 0x0000000f0c0c7221 */ /* 0x000fc40000010000 */
        /* <DEDUP_REMOVED lines=33> */
.L_x_1944:
[----:B------:R-:W-:Y:S05]  /*0ca0*/  BSYNC.RECONVERGENT B0 ;  /* 0x0000000000007941 */ /* 0x000fea0003800200 */
.L_x_1943:
        /* <DEDUP_REMOVED lines=12> */
[----:B------:R-:W-:-:S03]  /*0d70*/  FADD.FTZ R16, R15, R17 ;  /* 0x000000110f107221 */ /* 0x000fc60000010000 */
[----:B------:R-:W-:Y:S01]  /*0d80*/  FADD.FTZ R17, R13, R18 ;  /* 0x000000120d117221 */ /* 0x000fe20000010000 */
[----:B------:R-:W-:Y:S01]  /*0d90*/  FADD.FTZ R16, R16, R19 ;  /* 0x0000001310107221 */ /* 0x000fe20000010000 */
[----:B0--3--:R-:W0:Y:S02]  /*0da0*/  LDS.128 R12, [UR5+0x50] ;  /* 0x00005005ff0c7984 */ /* 0x009e240008000c00 */
        /* <DEDUP_REMOVED lines=8> */
[----:B------:R-:W-:Y:S01]  /*0e30*/  FADD.FTZ R24, R24, R27 ;  /* 0x0000001b18187221 */ /* 0x000fe20000010000 */
[----:B------:R-:W2:Y:S02]  /*0e40*/  LDS.128 R16, [UR5+0x70] ;  /* 0x00007005ff107984 */ /* 0x000ea40008000c00 */
        /* <DEDUP_REMOVED lines=13> */
[----:B------:R-:W-:Y:S01]  /*0f20*/  FADD.FTZ R18, R16, R19 ;  /* 0x0000001310127221 */ /* 0x000fe20000010000 */
[----:B------:R-:W2:Y:S02]  /*0f30*/  LDS.128 R20, [UR5+0xa0] ;  /* 0x0000a005ff147984 */ /* 0x000ea40008000c00 */
[----:B0-----:R-:W-:Y:S01]  /*0f40*/  FADD.FTZ R19, R17, R24 ;  /* 0x0000001811137221 */ /* 0x001fe20000010000 */
[----:B------:R-:W-:Y:S01]  /*0f50*/  FADD.FTZ R18, R18, R25 ;  /* 0x0000001912127221 */ /* 0x000fe20000010000 */
[----:B------:R-:W0:Y:S02]  /*0f60*/  LDS.64 R16, [UR5+0xb0] ;  /* 0x0000b005ff107984 */ /* 0x000e240008000a00 */
        /* <DEDUP_REMOVED lines=12> */
.L_x_1946:
[----:B------:R-:W-:Y:S05]  /*1030*/  BSYNC.RECONVERGENT B0 ;  /* 0x0000000000007941 */ /* 0x000fea0003800200 */
.L_x_1945:
        /* <DEDUP_REMOVED lines=33> */
.L_x_1949:
[----:B------:R-:W2:Y:S04]  /*1250*/  LDG.E.STRONG.GPU R16, desc[UR16][R12.64] ;  /* 0x000000100c107981 */ /* 0x000ea8000c1ef900 */
[----:B--2---:R-:W-:Y:S01]  /*1260*/  CCTL.IVALL ;  /* 0x00000000ff00798f */ /* 0x004fe20002000000 */
[----:B------:R-:W-:Y:S05]  /*1270*/  YIELD ;  /* 0x0000000000007946 */ /* 0x000fea0003800000 */
[----:B------:R-:W-:-:S13]  /*1280*/  ISETP.NE.AND P4, PT, R16, R19, PT ;  /* 0x000000131000720c */ /* 0x000fda0003f85270 */
[----:B------:R-:W-:Y:S05]  /*1290*/  @P4 BRA `(.L_x_1949) ;  /* 0xfffffffc00ec4947 */ /* 0x000fea000383ffff */
.L_x_1948:
        /* <DEDUP_REMOVED lines=14> */
.L_x_1951:
[----:B------:R-:W-:Y:S01]  /*1380*/  UIADD3 UR26, UPT, UPT, UR5, 0x1, URZ ;  /* 0x00000001051a7890 */ /* 0x000fe2000fffe0ff */
[----:B------:R-:W-:Y:S01]  /*1390*/  ISETP.EQ.OR P2, PT, RZ, UR24, P3 ;  /* 0x00000018ff007c0c */ /* 0x000fe20009f42670 */
[----:B------:R-:W-:-:S04]  /*13a0*/  UIADD3 UR27, UPT, UPT, UR5, 0x2, URZ ;  /* 0x00000002051b7890 */ /* 0x000fc8000fffe0ff */
[----:B------:R-:W-:Y:S01]  /*13b0*/  MOV R12, UR26 ;  /* 0x0000001a000c7c02 */ /* 0x000fe20008000f00 */
[----:B------:R-:W-:Y:S01]  /*13c0*/  UIADD3 UR26, UPT, UPT, UR5, 0x3, URZ ;  /* 0x00000003051a7890 */ /* 0x000fe2000fffe0ff */
[----:B------:R-:W-:Y:S02]  /*13d0*/  MOV R13, UR27 ;  /* 0x0000001b000d7c02 */ /* 0x000fe40008000f00 */
[----:B------:R-:W-:Y:S02]  /*13e0*/  ISETP.EQ.OR P4, PT, R12, UR20, P3 ;  /* 0x000000140c007c0c */ /* 0x000fe40009f82670 */
[----:B------:R-:W-:Y:S01]  /*13f0*/  ISETP.EQ.OR P6, PT, R13, UR20, P3 ;  /* 0x000000140d007c0c */ /* 0x000fe20009fc2670 */
[----:B------:R-:W-:Y:S01]  /*1400*/  IMAD.U32 R12, RZ, RZ, UR26 ;  /* 0x0000001aff0c7e24 */ /* 0x000fe2000f8e00ff */
[----:B------:R-:W-:-:S04]  /*1410*/  VOTEU.ALL UP1, P2 ;  /* 0x0000000000ff7886 */ /* 0x000fc80001020000 */
[----:B------:R-:W-:Y:S01]  /*1420*/  ISETP.EQ.OR P5, PT, R12, UR20, P3 ;  /* 0x000000140c007c0c */ /* 0x000fe20009fa2670 */
[----:B------:R-:W-:-:S04]  /*1430*/  @!UP1 UIMAD.WIDE.U32 UR26, UR11, 0x8, UR18 ;  /* 0x000000080b1a98a5 */ /* 0x000fc8000f8e0012 */
[----:B------:R-:W-:Y:S02]  /*1440*/  VOTEU.ALL UP1, P4 ;  /* 0x0000000000ff7886 */ /* 0x000fe40002020000 */
[----:B------:R-:W-:Y:S01]  /*1450*/  MOV R12, UR26 ;  /* 0x0000001a000c7c02 */ /* 0x000fe20008000f00 */
[----:B------:R-:W-:Y:S01]  /*1460*/  VOTEU.ALL UP2, P6 ;  /* 0x0000000000ff7886 */ /* 0x000fe20003040000 */
[----:B------:R-:W-:Y:S01]  /*1470*/  MOV R13, UR27 ;  /* 0x0000001b000d7c02 */ /* 0x000fe20008000f00 */
[----:B------:R-:W-:-:S03]  /*1480*/  @!UP1 UIMAD.WIDE.U32 UR26, UR23, 0x8, UR18 ;  /* 0x00000008171a98a5 */ /* 0x000fc6000f8e0012 */
[----:B------:R-:W-:Y:S01]  /*1490*/  VOTEU.ALL UP1, P5 ;  /* 0x0000000000ff7886 */ /* 0x000fe20002820000 */
[----:B------:R-:W-:Y:S01]  /*14a0*/  @!UP2 UIMAD.WIDE.U32 UR28, UR12, 0x8, UR18 ;  /* 0x000000080c1ca8a5 */ /* 0x000fe2000f8e0012 */
[----:B------:R-:W0:Y:S01]  /*14b0*/  @!P2 LDG.E.64 R12, desc[UR16][R12.64] ;  /* 0x000000100c0ca981 */ /* 0x000e22000c1e1b00 */
[----:B------:R-:W-:Y:S02]  /*14c0*/  MOV R16, UR26 ;  /* 0x0000001a00107c02 */ /* 0x000fe40008000f00 */
[----:B------:R-:W-:Y:S01]  /*14d0*/  MOV R17, UR27 ;  /* 0x0000001b00117c02 */ /* 0x000fe20008000f00 */
[----:B------:R-:W-:Y:S01]  /*14e0*/  @!UP1 UIMAD.WIDE.U32 UR26, UR22, 0x8, UR18 ;  /* 0x00000008161a98a5 */ /* 0x000fe2000f8e0012 */
[----:B-1----:R-:W-:Y:S02]  /*14f0*/  MOV R18, UR28 ;  /* 0x0000001c00127c02 */ /* 0x002fe40008000f00 */
[----:B--2---:R-:W-:Y:S02]  /*1500*/  MOV R19, UR29 ;  /* 0x0000001d00137c02 */ /* 0x004fe40008000f00 */
[----:B------:R-:W2:Y:S01]  /*1510*/  @!P4 LDG.E.64 R16, desc[UR16][R16.64] ;  /* 0x000000101010c981 */ /* 0x000ea2000c1e1b00 */
[----:B------:R-:W-:-:S02]  /*1520*/  MOV R20, UR26 ;  /* 0x0000001a00147c02 */ /* 0x000fc40008000f00 */
[----:B------:R-:W-:Y:S01]  /*1530*/  MOV R21, UR27 ;  /* 0x0000001b00157c02 */ /* 0x000fe20008000f00 */
[----:B------:R-:W4:Y:S05]  /*1540*/  @!P6 LDG.E.64 R18, desc[UR16][R18.64] ;  /* 0x000000101212e981 */ /* 0x000f2a000c1e1b00 */
[----:B------:R-:W5:Y:S01]  /*1550*/  @!P5 LDG.E.64 R20, desc[UR16][R20.64] ;  /* 0x000000101414d981 */ /* 0x000f62000c1e1b00 */
[----:B------:R-:W-:Y:S02]  /*1560*/  UIADD3 UR26, UPT, UPT, UR5, 0x4, URZ ;  /* 0x00000004051a7890 */ /* 0x000fe4000fffe0ff */
[----:B------:R-:W-:-:S04]  /*1570*/  UIADD3 UR27, UPT, UPT, UR5, 0x5, URZ ;  /* 0x00000005051b7890 */ /* 0x000fc8000fffe0ff */
[----:B------:R-:W-:Y:S01]  /*1580*/  MOV R22, UR26 ;  /* 0x0000001a00167c02 */ /* 0x000fe20008000f00 */
[----:B------:R-:W-:Y:S01]  /*1590*/  UIADD3 UR26, UPT, UPT, UR5, 0x6, URZ ;  /* 0x00000006051a7890 */ /* 0x000fe2000fffe0ff */
[----:B0--3--:R-:W-:Y:S01]  /*15a0*/  @!P2 FADD.FTZ R14, R14, R12 ;  /* 0x0000000c0e0ea221 */ /* 0x009fe20000010000 */
[----:B------:R-:W-:Y:S01]  /*15b0*/  @!P2 FADD.FTZ R15, R15, R13 ;  /* 0x0000000d0f0fa221 */ /* 0x000fe20000010000 */
[----:B------:R-:W-:Y:S01]  /*15c0*/  ISETP.EQ.OR P2, PT, R22, UR20, P3 ;  /* 0x0000001416007c0c */ /* 0x000fe20009f42670 */
[----:B------:R-:W-:Y:S01]  /*15d0*/  IMAD.U32 R12, RZ, RZ, UR27 ;  /* 0x0000001bff0c7e24 */ /* 0x000fe2000f8e00ff */
[----:B------:R-:W-:Y:S01]  /*15e0*/  UIADD3 UR27, UPT, UPT, UR5, 0x7, URZ ;  /* 0x00000007051b7890 */ /* 0x000fe2000fffe0ff */
[----:B--2---:R-:W-:Y:S01]  /*15f0*/  @!P4 FADD.FTZ R14, R14, R16 ;  /* 0x000000100e0ec221 */ /* 0x004fe20000010000 */
[----:B------:R-:W-:Y:S02]  /*1600*/  @!P4 FADD.FTZ R15, R15, R17 ;  /* 0x000000110f0fc221 */ /* 0x000fe40000010000 */
[----:B------:R-:W-:-:S02]  /*1610*/  ISETP.EQ.OR P4, PT, R12, UR20, P3 ;  /* 0x000000140c007c0c */ /* 0x000fc40009f82670 */
[----:B------:R-:W-:Y:S01]  /*1620*/  MOV R12, UR26 ;  /* 0x0000001a000c7c02 */ /* 0x000fe20008000f00 */
[----:B----4-:R-:W-:Y:S01]  /*1630*/  @!P6 FADD.FTZ R14, R14, R18 ;  /* 0x000000120e0ee221 */ /* 0x010fe20000010000 */
[----:B------:R-:W-:Y:S01]  /*1640*/  @!P6 FADD.FTZ R15, R15, R19 ;  /* 0x000000130f0fe221 */ /* 0x000fe20000010000 */
[----:B------:R-:W-:Y:S02]  /*1650*/  MOV R13, UR27 ;  /* 0x0000001b000d7c02 */ /* 0x000fe40008000f00 */
[----:B------:R-:W-:Y:S01]  /*1660*/  VOTEU.ALL UP1, P2 ;  /* 0x0000000000ff7886 */ /* 0x000fe20001020000 */
[----:B------:R-:W-:Y:S01]  /*1670*/  ISETP.EQ.OR P6, PT, R12, UR20, P3 ;  /* 0x000000140c007c0c */ /* 0x000fe20009fc2670 */
[----:B-----5:R-:W-:Y:S01]  /*1680*/  @!P5 FADD.FTZ R14, R14, R20 ;  /* 0x000000140e0ed221 */ /* 0x020fe20000010000 */
[----:B------:R-:W-:Y:S01]  /*1690*/  @!P5 FADD.FTZ R15, R15, R21 ;  /* 0x000000150f0fd221 */ /* 0x000fe20000010000 */
[----:B------:R-:W-:Y:S01]  /*16a0*/  ISETP.EQ.OR P5, PT, R13, UR20, P3 ;  /* 0x000000140d007c0c */ /* 0x000fe20009fa2670 */
[----:B------:R-:W-:Y:S01]  /*16b0*/  @!UP1 UIMAD.WIDE.U32 UR26, UR13, 0x8, UR18 ;  /* 0x000000080d1a98a5 */ /* 0x000fe2000f8e0012 */
[----:B------:R-:W-:-:S05]  /*16c0*/  VOTEU.ALL UP2, P4 ;  /* 0x0000000000ff7886 */ /* 0x000fca0002040000 */
[----:B------:R-:W-:Y:S01]  /*16d0*/  MOV R12, UR26 ;  /* 0x0000001a000c7c02 */ /* 0x000fe20008000f00 */
[----:B------:R-:W-:Y:S01]  /*16e0*/  @!UP2 UIMAD.WIDE.U32 UR28, UR15, 0x8, UR18 ;  /* 0x000000080f1ca8a5 */ /* 0x000fe2000f8e0012 */
[----:B------:R-:W-:Y:S01]  /*16f0*/  MOV R13, UR27 ;  /* 0x0000001b000d7c02 */ /* 0x000fe20008000f00 */
[----:B------:R-:W-:-:S03]  /*1700*/  VOTEU.ALL UP1, P6 ;  /* 0x0000000000ff7886 */ /* 0x000fc60003020000 */
[----:B------:R-:W-:Y:S01]  /*1710*/  VOTEU.ALL UP2, P5 ;  /* 0x0000000000ff7886 */ /* 0x000fe20002840000 */
[----:B------:R-:W-:Y:S01]  /*1720*/  MOV R16, UR28 ;  /* 0x0000001c00107c02 */ /* 0x000fe20008000f00 */
[----:B------:R-:W-:Y:S01]  /*1730*/  @!UP1 UIMAD.WIDE.U32 UR26, UR14, 0x8, UR18 ;  /* 0x000000080e1a98a5 */ /* 0x000fe2000f8e0012 */
[----:B------:R-:W2:Y:S01]  /*1740*/  @!P2 LDG.E.64 R12, desc[UR16][R12.64] ;  /* 0x000000100c0ca981 */ /* 0x000ea2000c1e1b00 */
[----:B------:R-:W-:Y:S01]  /*1750*/  MOV R17, UR29 ;  /* 0x0000001d00117c02 */ /* 0x000fe20008000f00 */
[----:B------:R-:W-:-:S03]  /*1760*/  @!UP2 UIMAD.WIDE.U32 UR28, UR25, 0x8, UR18 ;  /* 0x00000008191ca8a5 */ /* 0x000fc6000f8e0012 */
[----:B------:R-:W-:Y:S02]  /*1770*/  MOV R18, UR26 ;  /* 0x0000001a00127c02 */ /* 0x000fe40008000f00 */
[----:B------:R-:W-:Y:S01]  /*1780*/  MOV R19, UR27 ;  /* 0x0000001b00137c02 */ /* 0x000fe20008000f00 */
[----:B------:R-:W3:Y:S01]  /*1790*/  @!P4 LDG.E.64 R16, desc[UR16][R16.64] ;  /* 0x000000101010c981 */ /* 0x000ee2000c1e1b00 */
[----:B------:R-:W-:Y:S01]  /*17a0*/  MOV R20, UR28 ;  /* 0x0000001c00147c02 */ /* 0x000fe20008000f00 */
[----:B------:R-:W-:-:S03]  /*17b0*/  IMAD.U32 R21, RZ, RZ, UR29 ;  /* 0x0000001dff157e24 */ /* 0x000fc6000f8e00ff */
[----:B------:R-:W4:Y:S04]  /*17c0*/  @!P6 LDG.E.64 R18, desc[UR16][R18.64] ;  /* 0x000000101212e981 */ /* 0x000f28000c1e1b00 */
[----:B------:R-:W5:Y:S01]  /*17d0*/  @!P5 LDG.E.64 R20, desc[UR16][R20.64] ;  /* 0x000000101414d981 */ /* 0x000f62000c1e1b00 */
        /* <DEDUP_REMOVED lines=10> */
[----:B--2---:R-:W-:Y:S01]  /*1880*/  @!P2 FADD.FTZ R14, R14, R12 ;  /* 0x0000000c0e0ea221 */ /* 0x004fe20000010000 */
[----:B------:R-:W-:Y:S01]  /*1890*/  @!P2 FADD.FTZ R15, R15, R13 ;  /* 0x0000000d0f0fa221 */ /* 0x000fe20000010000 */
[----:B------:R-:W-:-:S02]  /*18a0*/  ISETP.NE.AND P2, PT, R29, UR5, PT ;  /* 0x000000051d007c0c */ /* 0x000fc4000bf45270 */
[----:B---3--:R-:W-:Y:S01]  /*18b0*/  @!P4 FADD.FTZ R14, R14, R16 ;  /* 0x000000100e0ec221 */ /* 0x008fe20000010000 */
[----:B------:R-:W-:-:S03]  /*18c0*/  @!P4 FADD.FTZ R15, R15, R17 ;  /* 0x000000110f0fc221 */ /* 0x000fc60000010000 */
[----:B----4-:R-:W-:Y:S01]  /*18d0*/  @!P6 FADD.FTZ R14, R14, R18 ;  /* 0x000000120e0ee221 */ /* 0x010fe20000010000 */
[----:B------:R-:W-:-:S03]  /*18e0*/  @!P6 FADD.FTZ R15, R15, R19 ;  /* 0x000000130f0fe221 */ /* 0x000fc60000010000 */
[----:B-----5:R-:W-:Y:S01]  /*18f0*/  @!P5 FADD.FTZ R14, R14, R20 ;  /* 0x000000140e0ed221 */ /* 0x020fe20000010000 */
[----:B------:R-:W-:Y:S02]  /*1900*/  @!P5 FADD.FTZ R15, R15, R21 ;  /* 0x000000150f0fd221 */ /* 0x000fe40000010000 */
[----:B------:R-:W-:Y:S05]  /*1910*/  @P2 BRA `(.L_x_1951) ;  /* 0xfffffff800982947 */ /* 0x000fea000383ffff */
[----:B------:R-:W-:-:S15]  /*1920*/  R2UR UR5, R29 ;  /* 0x000000001d0572ca */ /* 0x000fde00000e0000 */
.L_x_1950:
[----:B------:R-:W-:-:S04]  /*1930*/  LOP3.LUT R12, R0, 0x7, RZ, 0xc0, !PT ;  /* 0x00000007000c7812 */ /* 0x000fc800078ec0ff */
[----:B------:R-:W-:-:S13]  /*1940*/  ISETP.NE.AND P2, PT, R12, RZ, PT ;  /* 0x000000ff0c00720c */ /* 0x000fda0003f45270 */
[----:B------:R-:W-:Y:S05]  /*1950*/  @!P2 BRA `(.L_x_1947) ;  /* 0x00000004006ca947 */ /* 0x000fea0003800000 */
[----:B------:R-:W-:Y:S02]  /*1960*/  IADD3 R12, PT, PT, R12, -0x1, RZ ;  /* 0xffffffff0c0c7810 */ /* 0x000fe40007ffe0ff */
[----:B------:R-:W-:Y:S02]  /*1970*/  LOP3.LUT P2, R21, R0, 0x3, RZ, 0xc0, !PT ;  /* 0x0000000300157812 */ /* 0x000fe4000784c0ff */
        /* <DEDUP_REMOVED lines=13> */
[----:B------:R-:W-:Y:S02]  /*1a50*/  MOV R16, UR12 ;  /* 0x0000000c00107c02 */ /* 0x000fe40008000f00 */
[----:B------:R-:W-:Y:S02]  /*1a60*/  MOV R17, UR14 ;  /* 0x0000000e00117c02 */ /* 0x000fe40008000f00 */
[----:B------:R-:W-:-:S02]  /*1a70*/  ISETP.EQ.OR P5, PT, R16, UR20, P3 ;  /* 0x0000001410007c0c */ /* 0x000fc40009fa2670 */
[----:B------:R-:W-:Y:S02]  /*1a80*/  ISETP.EQ.OR P4, PT, R17, UR20, P3 ;  /* 0x0000001411007c0c */ /* 0x000fe40009f82670 */
[----:B------:R-:W-:-:S09]  /*1a90*/  MOV R16, UR11 ;  /* 0x0000000b00107c02 */ /* 0x000fd20008000f00 */
[----:B------:R-:W-:Y:S02]  /*1aa0*/  VOTEU.ALL UP1, P5 ;  /* 0x0000000000ff7886 */ /* 0x000fe40002820000 */
[----:B------:R-:W-:-:S03]  /*1ab0*/  VOTEU.ALL UP2, P4 ;  /* 0x0000000000ff7886 */ /* 0x000fc60002040000 */
[----:B------:R-:W-:Y:S02]  /*1ac0*/  @!UP1 UIMAD UR12, UR12, UR21, UR6 ;  /* 0x000000150c0c92a4 */ /* 0x000fe4000f8e0206 */
[----:B------:R-:W-:Y:S02]  /*1ad0*/  @!UP2 UIMAD UR14, UR14, UR21, UR6 ;  /* 0x000000150e0ea2a4 */ /* 0x000fe4000f8e0206 */
[----:B------:R-:W-:Y:S02]  /*1ae0*/  @!UP1 UIMAD.WIDE.U32 UR12, UR12, 0x8, UR18 ;  /* 0x000000080c0c98a5 */ /* 0x000fe4000f8e0012 */
[----:B------:R-:W-:-:S06]  /*1af0*/  @!UP2 UIMAD.WIDE.U32 UR14, UR14, 0x8, UR18 ;  /* 0x000000080e0ea8a5 */ /* 0x000fcc000f8e0012 */
[----:B------:R-:W-:Y:S01]  /*1b00*/  MOV R17, UR15 ;  /* 0x0000000f00117c02 */ /* 0x000fe20008000f00 */
[----:B0--3--:R-:W-:Y:S01]  /*1b10*/  @!P6 FADD.FTZ R14, R14, R12 ;  /* 0x0000000c0e0ee221 */ /* 0x009fe20000010000 */
[----:B------:R-:W-:Y:S01]  /*1b20*/  @!P6 FADD.FTZ R15, R15, R13 ;  /* 0x0000000d0f0fe221 */ /* 0x000fe20000010000 */
[----:B------:R-:W-:Y:S01]  /*1b30*/  ISETP.EQ.OR P6, PT, R16, UR20, P3 ;  /* 0x0000001410007c0c */ /* 0x000fe20009fc2670 */
[----:B------:R-:W-:Y:S01]  /*1b40*/  IMAD.U32 R16, RZ, RZ, UR14 ;  /* 0x0000000eff107e24 */ /* 0x000fe2000f8e00ff */
[----:B------:R-:W-:Y:S02]  /*1b50*/  MOV R12, UR12 ;  /* 0x0000000c000c7c02 */ /* 0x000fe40008000f00 */
[----:B------:R-:W-:-:S03]  /*1b60*/  MOV R13, UR13 ;  /* 0x0000000d000d7c02 */ /* 0x000fc60008000f00 */
[----:B------:R-:W3:Y:S04]  /*1b70*/  @!P4 LDG.E.64 R16, desc[UR16][R16.64] ;  /* 0x000000101010c981 */ /* 0x000ee8000c1e1b00 */
[----:B------:R-:W4:Y:S02]  /*1b80*/  @!P5 LDG.E.64 R12, desc[UR16][R12.64] ;  /* 0x000000100c0cd981 */ /* 0x000f24000c1e1b00 */
[----:B------:R-:W-:-:S05]  /*1b90*/  VOTEU.ALL UP3, P6 ;  /* 0x0000000000ff7886 */ /* 0x000fca0003060000 */
[----:B------:R-:W-:-:S04]  /*1ba0*/  @!UP3 UIMAD UR11, UR11, UR21, UR6 ;  /* 0x000000150b0bb2a4 */ /* 0x000fc8000f8e0206 */
[----:B------:R-:W-:-:S06]  /*1bb0*/  @!UP3 UIMAD.WIDE.U32 UR12, UR11, 0x8, UR18 ;  /* 0x000000080b0cb8a5 */ /* 0x000fcc000f8e0012 */
[----:B-1----:R-:W-:Y:S02]  /*1bc0*/  MOV R18, UR12 ;  /* 0x0000000c00127c02 */ /* 0x002fe40008000f00 */
[----:B--2---:R-:W-:-:S06]  /*1bd0*/  MOV R19, UR13 ;  /* 0x0000000d00137c02 */ /* 0x004fcc0008000f00 */
[----:B------:R-:W2:Y:S01]  /*1be0*/  @!P6 LDG.E.64 R18, desc[UR16][R18.64] ;  /* 0x000000101212e981 */ /* 0x000ea2000c1e1b00 */
[----:B------:R-:W-:-:S04]  /*1bf0*/  MOV R20, UR5 ;  /* 0x0000000500147c02 */ /* 0x000fc80008000f00 */
[----:B------:R-:W-:-:S04]  /*1c00*/  IADD3 R20, PT, PT, R20, 0x4, RZ ;  /* 0x0000000414147810 */ /* 0x000fc80007ffe0ff */
[----:B------:R-:W-:Y:S01]  /*1c10*/  R2UR UR5, R20 ;  /* 0x00000000140572ca */ /* 0x000fe200000e0000 */
[----:B----4-:R-:W-:Y:S01]  /*1c20*/  @!P5 FADD.FTZ R14, R14, R12 ;  /* 0x0000000c0e0ed221 */ /* 0x010fe20000010000 */
[----:B------:R-:W-:-:S03]  /*1c30*/  @!P5 FADD.FTZ R15, R15, R13 ;  /* 0x0000000d0f0fd221 */ /* 0x000fc60000010000 */
[----:B---3--:R-:W-:Y:S01]  /*1c40*/  @!P4 FADD.FTZ R14, R14, R16 ;  /* 0x000000100e0ec221 */ /* 0x008fe20000010000 */
[----:B------:R-:W-:-:S03]  /*1c50*/  @!P4 FADD.FTZ R15, R15, R17 ;  /* 0x000000110f0fc221 */ /* 0x000fc60000010000 */
[----:B--2---:R-:W-:Y:S01]  /*1c60*/  @!P6 FADD.FTZ R14, R14, R18 ;  /* 0x000000120e0ee221 */ /* 0x004fe20000010000 */
[----:B------:R-:W-:-:S07]  /*1c70*/  @!P6 FADD.FTZ R15, R15, R19 ;  /* 0x000000130f0fe221 */ /* 0x000fce0000010000 */
.L_x_1952:
        /* <DEDUP_REMOVED lines=27> */
.L_x_1953:
        /* <DEDUP_REMOVED lines=13> */
.L_x_1954:
[----:B------:R-:W-:Y:S05]  /*1f00*/  BSYNC.RECONVERGENT B0 ;  /* 0x0000000000007941 */ /* 0x000fea0003800200 */
.L_x_1947:
[----:B------:R-:W4:Y:S01]  /*1f10*/  S2UR UR11, SR_CgaCtaId ;  /* 0x00000000000b79c3 */ /* 0x000f220000008800 */
[----:B------:R-:W5:Y:S01]  /*1f20*/  LDCU UR12, c[0x0][0x414] ;  /* 0x00008280ff0c77ac */ /* 0x000f620008000800 */
[----:B------:R-:W-:Y:S02]  /*1f30*/  MOV R23, UR9 ;  /* 0x0000000900177c02 */ /* 0x000fe40008000f00 */
[----:B------:R-:W-:Y:S01]  /*1f40*/  IADD3 R21, PT, PT, R2, UR10, RZ ;  /* 0x0000000a02157c10 */ /* 0x000fe2000fffe0ff */
[----:B------:R-:W-:-:S03]  /*1f50*/  UMOV UR5, 0x400 ;  /* 0x0000040000057882 */ /* 0x000fc60000000000 */
[----:B------:R-:W0:Y:S08]  /*1f60*/  @P0 LDC.64 R16, c[0x0][0x388] ;  /* 0x0000e200ff100b82 */ /* 0x000e300000000a00 */
[----:B-12---:R-:W1:Y:S01]  /*1f70*/  LDC.64 R18, c[0x0][0x398] ;  /* 0x0000e600ff127b82 */ /* 0x006e620000000a00 */
[----:B-----5:R-:W-:Y:S01]  /*1f80*/  @P0 FMUL.FTZ R22, R14, UR12 ;  /* 0x0000000c0e160c20 */ /* 0x020fe20008410000 */
[----:B----4-:R-:W-:-:S06]  /*1f90*/  ULEA UR5, UR11, UR5, 0x18 ;  /* 0x000000050b057291 */ /* 0x010fcc000f8ec0ff */
[----:B------:R-:W2:Y:S01]  /*1fa0*/  LDC.64 R12, c[0x0][0x3a0] ;  /* 0x0000e800ff0c7b82 */ /* 0x000ea20000000a00 */
[----:B0-----:R-:W-:-:S04]  /*1fb0*/  @P0 IMAD.WIDE R16, R23, 0x8, R16 ;  /* 0x0000000817100825 */ /* 0x001fc800078e0210 */
[----:B------:R-:W-:Y:S01]  /*1fc0*/  @P0 FMUL.FTZ R23, R15, UR12 ;  /* 0x0000000c0f170c20 */ /* 0x000fe20008410000 */
[----:B------:R-:W-:Y:S04]  /*1fd0*/  @!P3 STS.64 [UR5+0xc0], R14 ;  /* 0x0000c00eff00b988 */ /* 0x000fe80008000a05 */
[----:B------:R-:W-:Y:S01]  /*1fe0*/  @P0 STG.E.64 desc[UR16][R16.64], R22 ;  /* 0x0000001610000986 */ /* 0x000fe2000c101b10 */
[C---:B-1----:R-:W-:Y:S01]  /*1ff0*/  IMAD.WIDE R18, R21.reuse, 0x2, R18 ;  /* 0x0000000215127825 */ /* 0x042fe200078e0212 */
[----:B------:R-:W-:Y:S03]  /*2000*/  BAR.SYNC.DEFER_BLOCKING 0x0 ;  /* 0x0000000000007b1d */ /* 0x000fe60000010000 */
[----:B--2---:R-:W-:-:S03]  /*2010*/  IMAD.WIDE R20, R21, 0x2, R12 ;  /* 0x0000000215147825 */ /* 0x004fc600078e020c */
[----:B------:R-:W2:Y:S04]  /*2020*/  LDG.E.U16 R24, desc[UR16][R18.64] ;  /* 0x0000001012187981 */ /* 0x000ea8000c1e1500 */
[----:B------:R-:W4:Y:S04]  /*2030*/  LDG.E.U16 R26, desc[UR16][R18.64+0x2] ;  /* 0x00000210121a7981 */ /* 0x000f28000c1e1500 */
[----:B------:R-:W5:Y:S04]  /*2040*/  LDG.E.U16 R27, desc[UR16][R20.64] ;  /* 0x00000010141b7981 */ /* 0x000f68000c1e1500 */
[----:B------:R-:W5:Y:S01]  /*2050*/  LDG.E.U16 R33, desc[UR16][R20.64+0x2] ;  /* 0x0000021014217981 */ /* 0x000f62000c1e1500 */
[----:B------:R-:W-:Y:S01]  /*2060*/  BSSY.RECONVERGENT B0, `(.L_x_1955) ;  /* 0x00000ee000007945 */ /* 0x000fe20003800200 */
[----:B------:R-:W-:-:S02]  /*2070*/  VIADD R25, R32, 0x80 ;  /* 0x0000008020197836 */ /* 0x000fc40000000000 */
[----:B------:R-:W0:Y:S02]  /*2080*/  LDS.64 R38, [UR5+0xc0] ;  /* 0x0000c005ff267984 */ /* 0x000e240008000a00 */
[----:B0-----:R-:W-:-:S04]  /*2090*/  FMUL.FTZ R13, R38, UR12 ;  /* 0x0000000c260d7c20 */ /* 0x001fc80008410000 */
[----:B------:R-:W-:-:S04]  /*20a0*/  FMUL.FTZ R12, R13, R13 ;  /* 0x0000000d0d0c7220 */ /* 0x000fc80000410000 */
[----:B------:R-:W-:-:S05]  /*20b0*/  FFMA.FTZ R12, R39, UR12, -R12 ;  /* 0x0000000c270c7c23 */ /* 0x000fca000801080c */
[----:B------:R-:W-:-:S13]  /*20c0*/  FSETP.GTU.FTZ.AND P2, PT, R12, RZ, PT ;  /* 0x000000ff0c00720b */ /* 0x000fda0003f5c000 */
[----:B---3--:R-:W0:Y:S02]  /*20d0*/  @P2 LDC R15, c[0x0][0x3a8] ;  /* 0x0000ea00ff0f2b82 */ /* 0x008e240000000800 */
[----:B0-----:R-:W-:Y:S01]  /*20e0*/  @P2 FADD.FTZ R22, R12, R15 ;  /* 0x0000000f0c162221 */ /* 0x001fe20000010000 */
[----:B------:R-:W-:-:S06]  /*20f0*/  MOV R12, 0x3f800000 ;  /* 0x3f800000000c7802 */ /* 0x000fcc0000000f00 */
[----:B------:R0:W1:Y:S01]  /*2100*/  @P2 MUFU.RSQ R12, R22 ;  /* 0x00000016000c2308 */ /* 0x0000620000001400 */
[----:B--2---:R-:W-:Y:S02]  /*2110*/  SHF.L.U32 R14, R24, 0x10, RZ ;  /* 0x00000010180e7819 */ /* 0x004fe400000006ff */
[----:B----4-:R-:W-:Y:S02]  /*2120*/  SHF.L.U32 R15, R26, 0x10, RZ ;  /* 0x000000101a0f7819 */ /* 0x010fe400000006ff */
[----:B-----5:R-:W-:Y:S02]  /*2130*/  SHF.L.U32 R17, R27, 0x10, RZ ;  /* 0x000000101b117819 */ /* 0x020fe400000006ff */
[----:B------:R-:W-:Y:S01]  /*2140*/  SHF.L.U32 R16, R33, 0x10, RZ ;  /* 0x0000001021107819 */ /* 0x000fe200000006ff */
[----:B01----:R-:W-:Y:S06]  /*2150*/  BRA.U UP0, `(.L_x_1956) ;  /* 0x0000000500747547 */ /* 0x003fec000b800000 */
[----:B------:R-:W0:Y:S01]  /*2160*/  LDCU.64 UR12, c[0x0][0x3e8] ;  /* 0x00007d00ff0c77ac */ /* 0x000e220008000a00 */
[----:B------:R-:W-:Y:S01]  /*2170*/  SHF.R.S32.HI R21, RZ, 0x1f, R32 ;  /* 0x0000001fff157819 */ /* 0x000fe20000011420 */
[----:B------:R-:W-:Y:S01]  /*2180*/  BSSY.RECONVERGENT B1, `(.L_x_1957) ;  /* 0x000001f000017945 */ /* 0x000fe20003800200 */
[C---:B------:R-:W-:Y:S02]  /*2190*/  IADD3 R22, PT, PT, R32.reuse, 0x100, RZ ;  /* 0x0000010020167810 */ /* 0x040fe40007ffe0ff */
[----:B------:R-:W-:Y:S02]  /*21a0*/  SHF.R.S32.HI R26, RZ, 0x1f, R25 ;  /* 0x0000001fff1a7819 */ /* 0x000fe40000011419 */
[----:B------:R-:W-:Y:S02]  /*21b0*/  SHF.R.S32.HI R23, RZ, 0x1f, R30 ;  /* 0x0000001fff177819 */ /* 0x000fe4000001141e */
[----:B------:R-:W-:Y:S02]  /*21c0*/  SHF.R.S32.HI R24, RZ, 0x1f, R22 ;  /* 0x0000001fff187819 */ /* 0x000fe40000011416 */
[----:B0-----:R-:W-:-:S02]  /*21d0*/  ISETP.GE.U32.AND P2, PT, R32, UR12, PT ;  /* 0x0000000c20007c0c */ /* 0x001fc4000bf46070 */
[----:B------:R-:W-:Y:S02]  /*21e0*/  ISETP.GE.U32.AND P3, PT, R25, UR12, PT ;  /* 0x0000000c19007c0c */ /* 0x000fe4000bf66070 */
[----:B------:R-:W-:Y:S02]  /*21f0*/  ISETP.GE.AND.EX P2, PT, R21, UR13, PT, P2 ;  /* 0x0000000d15007c0c */ /* 0x000fe4000bf46320 */
[----:B------:R-:W-:Y:S02]  /*2200*/  ISETP.GE.U32.AND P4, PT, R22, UR12, PT ;  /* 0x0000000c16007c0c */ /* 0x000fe4000bf86070 */
[----:B------:R-:W-:Y:S02]  /*2210*/  ISETP.GE.U32.AND P1, PT, R30, UR12, PT ;  /* 0x0000000c1e007c0c */ /* 0x000fe4000bf26070 */
[----:B------:R-:W-:Y:S02]  /*2220*/  ISETP.GE.AND.EX P3, PT, R26, UR13, PT, P3 ;  /* 0x0000000d1a007c0c */ /* 0x000fe4000bf66330 */
[----:B------:R-:W-:-:S02]  /*2230*/  ISETP.GE.AND.EX P4, PT, R24, UR13, PT, P4 ;  /* 0x0000000d18007c0c */ /* 0x000fc4000bf86340 */
[----:B------:R-:W-:-:S03]  /*2240*/  ISETP.GE.AND.EX P1, PT, R23, UR13, PT, P1 ;  /* 0x0000000d17007c0c */ /* 0x000fc6000bf26310 */
[----:B------:R-:W-:Y:S10]  /*2250*/  @P2 BRA `(.L_x_1958) ;  /* 0x0000000000442947 */ /* 0x000ff40003800000 */
[----:B------:R-:W0:Y:S01]  /*2260*/  LDCU.64 UR14, c[0x0][0x3e0] ;  /* 0x00007c00ff0e77ac */ /* 0x000e220008000a00 */
[----:B------:R-:W-:Y:S01]  /*2270*/  MOV R18, R36 ;  /* 0x0000002400127202 */ /* 0x000fe20000000f00 */
[----:B------:R-:W-:Y:S01]  /*2280*/  FADD.FTZ R7, -R13, R7 ;  /* 0x000000070d077221 */ /* 0x000fe20000010100 */
[----:B------:R-:W-:Y:S01]  /*2290*/  MOV R19, R35 ;  /* 0x0000002300137202 */ /* 0x000fe20000000f00 */
[----:B------:R-:W1:Y:S02]  /*22a0*/  LDCU.64 UR10, c[0x0][0x380] ;  /* 0x00007000ff0a77ac */ /* 0x000e640008000a00 */
        /* <DEDUP_REMOVED lines=12> */
.L_x_1958:
[----:B------:R-:W-:Y:S05]  /*2370*/  BSYNC.RECONVERGENT B1 ;  /* 0x0000000000017941 */ /* 0x000fea0003800200 */
.L_x_1957:
[----:B------:R-:W-:Y:S04]  /*2380*/  BSSY.RECONVERGENT B1, `(.L_x_1959) ;  /* 0x0000013000017945 */ /* 0x000fe80003800200 */
[----:B------:R-:W-:Y:S05]  /*2390*/  @P3 BRA `(.L_x_1960) ;  /* 0x0000000000443947 */ /* 0x000fea0003800000 */
[----:B------:R-:W1:Y:S01]  /*23a0*/  LDCU.64 UR10, c[0x0][0x3e0] ;  /* 0x00007c00ff0a77ac */ /* 0x000e620008000a00 */
[----:B0-----:R-:W-:Y:S01]  /*23b0*/  MOV R6, R36 ;  /* 0x0000002400067202 */ /* 0x001fe20000000f00 */
[----:B------:R-:W-:Y:S02]  /*23c0*/  IMAD.MOV.U32 R7, RZ, RZ, R35 ;  /* 0x000000ffff077224 */ /* 0x000fe400078e0023 */
[C---:B------:R-:W-:Y:S01]  /*23d0*/  FADD.FTZ R19, -R13.reuse, R4 ;  /* 0x000000040d137221 */ /* 0x040fe20000010100 */
[----:B------:R-:W0:Y:S01]  /*23e0*/  LDCU.64 UR14, c[0x0][0x380] ;  /* 0x00007000ff0e77ac */ /* 0x000e220008000a00 */
[----:B------:R-:W-:Y:S02]  /*23f0*/  FADD.FTZ R5, -R13, R5 ;  /* 0x000000050d057221 */ /* 0x000fe40000010100 */
[-C--:B------:R-:W-:Y:S02]  /*2400*/  FMUL.FTZ R18, R19, R12.reuse ;  /* 0x0000000c13127220 */ /* 0x080fe40000410000 */
[----:B------:R-:W-:-:S02]  /*2410*/  FMUL.FTZ R19, R5, R12 ;  /* 0x0000000c05137220 */ /* 0x000fc40000410000 */
[----:B------:R-:W-:Y:S02]  /*2420*/  FFMA.FTZ R18, R14, R18, R17 ;  /* 0x000000120e127223 */ /* 0x000fe40000010011 */
[----:B------:R-:W-:Y:S01]  /*2430*/  FFMA.FTZ R19, R15, R19, R16 ;  /* 0x000000130f137223 */ /* 0x000fe20000010010 */
[----:B-1----:R-:W-:Y:S02]  /*2440*/  IMAD R26, R26, UR10, RZ ;  /* 0x0000000a1a1a7c24 */ /* 0x002fe4000f8e02ff */
[----:B------:R-:W-:-:S04]  /*2450*/  IMAD.WIDE.U32 R6, R25, UR10, R6 ;  /* 0x0000000a19067c25 */ /* 0x000fc8000f8e0006 */
[----:B------:R-:W-:Y:S01]  /*2460*/  IMAD R25, R25, UR11, R26 ;  /* 0x0000000b19197c24 */ /* 0x000fe2000f8e021a */
[----:B0-----:R-:W-:-:S04]  /*2470*/  LEA R4, P2, R6, UR14, 0x2 ;  /* 0x0000000e06047c11 */ /* 0x001fc8000f8410ff */
[----:B------:R-:W-:-:S04]  /*2480*/  IADD3 R25, PT, PT, R7, R25, RZ ;  /* 0x0000001907197210 */ /* 0x000fc80007ffe0ff */
[----:B------:R-:W-:-:S05]  /*2490*/  LEA.HI.X R5, R6, UR15, R25, 0x2, P2 ;  /* 0x0000000f06057c11 */ /* 0x000fca00090f1419 */
[----:B------:R1:W-:Y:S02]  /*24a0*/  STG.E.64 desc[UR16][R4.64], R18 ;  /* 0x0000001204007986 */ /* 0x0003e4000c101b10 */
.L_x_1960:
[----:B------:R-:W-:Y:S05]  /*24b0*/  BSYNC.RECONVERGENT B1 ;  /* 0x0000000000017941 */ /* 0x000fea0003800200 */
.L_x_1959:
[----:B------:R-:W-:Y:S04]  /*24c0*/  BSSY.RECONVERGENT B1, `(.L_x_1961) ;  /* 0x0000013000017945 */ /* 0x000fe80003800200 */
[----:B------:R-:W-:Y:S05]  /*24d0*/  @P4 BRA `(.L_x_1962) ;  /* 0x0000000000444947 */ /* 0x000fea0003800000 */
[----:B------:R-:W2:Y:S01]  /*24e0*/  LDCU.64 UR10, c[0x0][0x3e0] ;  /* 0x00007c00ff0a77ac */ /* 0x000ea20008000a00 */
[----:B-1----:R-:W-:Y:S01]  /*24f0*/  MOV R4, R36 ;  /* 0x0000002400047202 */ /* 0x002fe20000000f00 */
[C---:B0-----:R-:W-:Y:S01]  /*2500*/  FADD.FTZ R7, -R13.reuse, R8 ;  /* 0x000000080d077221 */ /* 0x041fe20000010100 */
[----:B------:R-:W-:Y:S01]  /*2510*/  MOV R5, R35 ;  /* 0x0000002300057202 */ /* 0x000fe20000000f00 */
[----:B------:R-:W0:Y:S01]  /*2520*/  LDCU.64 UR14, c[0x0][0x380] ;  /* 0x00007000ff0e77ac */ /* 0x000e220008000a00 */
[----:B------:R-:W-:Y:S01]  /*2530*/  FADD.FTZ R9, -R13, R9 ;  /* 0x000000090d097221 */ /* 0x000fe20000010100 */
[----:B------:R-:W-:-:S03]  /*2540*/  FMUL.FTZ R7, R7, R12 ;  /* 0x0000000c07077220 */ /* 0x000fc60000410000 */
[----:B------:R-:W-:Y:S01]  /*2550*/  FMUL.FTZ R9, R9, R12 ;  /* 0x0000000c09097220 */ /* 0x000fe20000410000 */
[----:B------:R-:W-:-:S03]  /*2560*/  FFMA.FTZ R8, R14, R7, R17 ;  /* 0x000000070e087223 */ /* 0x000fc60000010011 */
[----:B------:R-:W-:Y:S01]  /*2570*/  FFMA.FTZ R9, R15, R9, R16 ;  /* 0x000000090f097223 */ /* 0x000fe20000010010 */
[----:B--2---:R-:W-:Y:S02]  /*2580*/  IMAD R19, R24, UR10, RZ ;  /* 0x0000000a18137c24 */ /* 0x004fe4000f8e02ff */
[----:B------:R-:W-:-:S04]  /*2590*/  IMAD.WIDE.U32 R4, R22, UR10, R4 ;  /* 0x0000000a16047c25 */ /* 0x000fc8000f8e0004 */
[----:B------:R-:W-:Y:S01]  /*25a0*/  IMAD R19, R22, UR11, R19 ;  /* 0x0000000b16137c24 */ /* 0x000fe2000f8e0213 */
[----:B0-----:R-:W-:-:S04]  /*25b0*/  LEA R6, P2, R4, UR14, 0x2 ;  /* 0x0000000e04067c11 */ /* 0x001fc8000f8410ff */
[----:B------:R-:W-:-:S04]  /*25c0*/  IADD3 R19, PT, PT, R5, R19, RZ ;  /* 0x0000001305137210 */ /* 0x000fc80007ffe0ff */
[----:B------:R-:W-:-:S05]  /*25d0*/  LEA.HI.X R7, R4, UR15, R19, 0x2, P2 ;  /* 0x0000000f04077c11 */ /* 0x000fca00090f1413 */
[----:B------:R2:W-:Y:S02]  /*25e0*/  STG.E.64 desc[UR16][R6.64], R8 ;  /* 0x0000000806007986 */ /* 0x0005e4000c101b10 */
.L_x_1962:
[----:B------:R-:W-:Y:S05]  /*25f0*/  BSYNC.RECONVERGENT B1 ;  /* 0x0000000000017941 */ /* 0x000fea0003800200 */
.L_x_1961:
[----:B------:R-:W-:Y:S05]  /*2600*/  @P1 BRA `(.L_x_1963) ;  /* 0x00000008004c1947 */ /* 0x000fea0003800000 */
[----:B------:R-:W3:Y:S01]  /*2610*/  LDCU.64 UR10, c[0x0][0x3e0] ;  /* 0x00007c00ff0a77ac */ /* 0x000ee20008000a00 */
[----:B-1----:R-:W-:Y:S01]  /*2620*/  MOV R4, R36 ;  /* 0x0000002400047202 */ /* 0x002fe20000000f00 */
[C---:B0-2---:R-:W-:Y:S01]  /*2630*/  FADD.FTZ R7, -R13.reuse, R10 ;  /* 0x0000000a0d077221 */ /* 0x045fe20000010100 */
[----:B------:R-:W-:Y:S01]  /*2640*/  MOV R5, R35 ;  /* 0x0000002300057202 */ /* 0x000fe20000000f00 */
[----:B------:R-:W0:Y:S01]  /*2650*/  LDCU.64 UR12, c[0x0][0x380] ;  /* 0x00007000ff0c77ac */ /* 0x000e220008000a00 */
[----:B------:R-:W-:Y:S01]  /*2660*/  FADD.FTZ R11, -R13, R11 ;  /* 0x0000000b0d0b7221 */ /* 0x000fe20000010100 */
[----:B------:R-:W-:-:S03]  /*2670*/  FMUL.FTZ R7, R7, R12 ;  /* 0x0000000c07077220 */ /* 0x000fc60000410000 */
[----:B------:R-:W-:Y:S01]  /*2680*/  FMUL.FTZ R11, R11, R12 ;  /* 0x0000000c0b0b7220 */ /* 0x000fe20000410000 */
[----:B------:R-:W-:-:S03]  /*2690*/  FFMA.FTZ R10, R14, R7, R17 ;  /* 0x000000070e0a7223 */ /* 0x000fc60000010011 */
[----:B------:R-:W-:Y:S01]  /*26a0*/  FFMA.FTZ R11, R15, R11, R16 ;  /* 0x0000000b0f0b7223 */ /* 0x000fe20000010010 */
[----:B---3--:R-:W-:Y:S02]  /*26b0*/  IMAD R23, R23, UR10, RZ ;  /* 0x0000000a17177c24 */ /* 0x008fe4000f8e02ff */
[----:B------:R-:W-:-:S04]  /*26c0*/  IMAD.WIDE.U32 R4, R30, UR10, R4 ;  /* 0x0000000a1e047c25 */ /* 0x000fc8000f8e0004 */
[----:B------:R-:W-:Y:S01]  /*26d0*/  IMAD R23, R30, UR11, R23 ;  /* 0x0000000b1e177c24 */ /* 0x000fe2000f8e0217 */
[----:B0-----:R-:W-:-:S04]  /*26e0*/  LEA R6, P1, R4, UR12, 0x2 ;  /* 0x0000000c04067c11 */ /* 0x001fc8000f8210ff */
[----:B------:R-:W-:-:S04]  /*26f0*/  IADD3 R23, PT, PT, R5, R23, RZ ;  /* 0x0000001705177210 */ /* 0x000fc80007ffe0ff */
[----:B------:R-:W-:-:S05]  /*2700*/  LEA.HI.X R7, R4, UR13, R23, 0x2, P1 ;  /* 0x0000000d04077c11 */ /* 0x000fca00088f1417 */
[----:B------:R3:W-:Y:S01]  /*2710*/  STG.E.64 desc[UR16][R6.64], R10 ;  /* 0x0000000a06007986 */ /* 0x0007e2000c101b10 */
[----:B------:R-:W-:Y:S05]  /*2720*/  BRA `(.L_x_1963) ;  /* 0x0000000800047947 */ /* 0x000fea0003800000 */
.L_x_1956:
[----:B------:R-:W0:Y:S01]  /*2730*/  LDCU.64 UR14, c[0x0][0x3e8] ;  /* 0x00007d00ff0e77ac */ /* 0x000e220008000a00 */
[----:B------:R-:W-:Y:S01]  /*2740*/  IADD3 R22, PT, PT, R32, 0x100, RZ ;  /* 0x0000010020167810 */ /* 0x000fe20007ffe0ff */
[----:B------:R-:W-:Y:S01]  /*2750*/  BSSY.RECONVERGENT B1, `(.L_x_1964) ;  /* 0x0000027000017945 */ /* 0x000fe20003800200 */
[----:B------:R-:W-:Y:S02]  /*2760*/  SHF.R.S32.HI R26, RZ, 0x1f, R25 ;  /* 0x0000001fff1a7819 */ /* 0x000fe40000011419 */
[----:B------:R-:W-:Y:S02]  /*2770*/  SHF.R.S32.HI R23, RZ, 0x1f, R30 ;  /* 0x0000001fff177819 */ /* 0x000fe4000001141e */
[----:B------:R-:W-:Y:S02]  /*2780*/  SHF.R.S32.HI R24, RZ, 0x1f, R22 ;  /* 0x0000001fff187819 */ /* 0x000fe40000011416 */
[----:B0-----:R-:W-:Y:S02]  /*2790*/  ISETP.GE.U32.AND P2, PT, R25, UR14, PT ;  /* 0x0000000e19007c0c */ /* 0x001fe4000bf46070 */
[----:B------:R-:W-:-:S02]  /*27a0*/  ISETP.GE.U32.AND P3, PT, R22, UR14, PT ;  /* 0x0000000e16007c0c */ /* 0x000fc4000bf66070 */
[----:B------:R-:W-:Y:S02]  /*27b0*/  ISETP.GE.U32.AND P4, PT, R30, UR14, PT ;  /* 0x0000000e1e007c0c */ /* 0x000fe4000bf86070 */
[----:B------:R-:W-:Y:S02]  /*27c0*/  ISETP.GE.AND.EX P2, PT, R26, UR15, PT, P2 ;  /* 0x0000000f1a007c0c */ /* 0x000fe4000bf46320 */
[----:B------:R-:W-:Y:S02]  /*27d0*/  ISETP.GE.AND.EX P3, PT, R24, UR15, PT, P3 ;  /* 0x0000000f18007c0c */ /* 0x000fe4000bf66330 */
[----:B------:R-:W-:Y:S01]  /*27e0*/  ISETP.GE.AND.EX P4, PT, R23, UR15, PT, P4 ;  /* 0x0000000f17007c0c */ /* 0x000fe2000bf86340 */
[----:B------:R-:W-:-:S12]  /*27f0*/  @P1 BRA `(.L_x_1965) ;  /* 0x0000000000701947 */ /* 0x000fd80003800000 */
[----:B------:R-:W0:Y:S01]  /*2800*/  LDCU.64 UR10, c[0x0][0x3e0] ;  /* 0x00007c00ff0a77ac */ /* 0x000e220008000a00 */
[----:B------:R-:W-:Y:S01]  /*2810*/  SHF.R.S32.HI R19, RZ, 0x1f, R32 ;  /* 0x0000001fff137819 */ /* 0x000fe20000011420 */
[----:B------:R-:W-:Y:S01]  /*2820*/  IMAD.MOV.U32 R21, RZ, RZ, R35 ;  /* 0x000000ffff157224 */ /* 0x000fe200078e0023 */
[----:B------:R-:W-:Y:S01]  /*2830*/  MOV R20, R36 ;  /* 0x0000002400147202 */ /* 0x000fe20000000f00 */
[----:B------:R-:W1:Y:S01]  /*2840*/  LDCU.64 UR12, c[0x0][0x380] ;  /* 0x00007000ff0c77ac */ /* 0x000e620008000a00 */
[----:B------:R-:W-:-:S04]  /*2850*/  FADD.FTZ R7, -R13, R7 ;  /* 0x000000070d077221 */ /* 0x000fc80000010100 */
        /* <DEDUP_REMOVED lines=13> */
[----:B------:R-:W-:Y:S01]  /*2930*/  FFMA.FTZ R39, R14, R21, R17 ;  /* 0x000000150e277223 */ /* 0x000fe20000010011 */
[----:B------:R-:W0:Y:S03]  /*2940*/  MUFU.RCP R7, R33 ;  /* 0x0000002100077308 */ /* 0x000e260000001000 */
[----:B------:R-:W-:-:S06]  /*2950*/  FMUL.FTZ R20, R39, -1.4426950216293334961 ;  /* 0xbfb8aa3b27147820 */ /* 0x000fcc0000410000 */
[----:B------:R-:W1:Y:S01]  /*2960*/  MUFU.EX2 R20, R20 ;  /* 0x0000001400147308 */ /* 0x000e620000000800 */
[----:B0-----:R-:W-:Y:S01]  /*2970*/  FMUL.FTZ R7, R38, R7 ;  /* 0x0000000726077220 */ /* 0x001fe20000410000 */
[----:B-1----:R-:W-:-:S04]  /*2980*/  FADD.FTZ R21, R20, 1 ;  /* 0x3f80000014157421 */ /* 0x002fc80000010000 */
[----:B------:R-:W0:Y:S02]  /*2990*/  MUFU.RCP R6, R21 ;  /* 0x0000001500067308 */ /* 0x000e240000001000 */
[----:B0-----:R-:W-:-:S05]  /*29a0*/  FMUL.FTZ R6, R39, R6 ;  /* 0x0000000627067220 */ /* 0x001fca0000410000 */
[----:B------:R0:W-:Y:S02]  /*29b0*/  STG.E.64 desc[UR16][R18.64], R6 ;  /* 0x0000000612007986 */ /* 0x0001e4000c101b10 */
.L_x_1965:
[----:B------:R-:W-:Y:S05]  /*29c0*/  BSYNC.RECONVERGENT B1 ;  /* 0x0000000000017941 */ /* 0x000fea0003800200 */
.L_x_1964:
[----:B------:R-:W-:Y:S04]  /*29d0*/  BSSY.RECONVERGENT B1, `(.L_x_1966) ;  /* 0x000001d000017945 */ /* 0x000fe80003800200 */
[----:B------:R-:W-:Y:S05]  /*29e0*/  @P2 BRA `(.L_x_1967) ;  /* 0x00000000006c2947 */ /* 0x000fea0003800000 */
[C---:B0-----:R-:W-:Y:S01]  /*29f0*/  FADD.FTZ R7, -R13.reuse, R4 ;  /* 0x000000040d077221 */ /* 0x041fe20000010100 */
[----:B------:R-:W-:Y:S01]  /*2a00*/  FADD.FTZ R5, -R13, R5 ;  /* 0x000000050d057221 */ /* 0x000fe20000010100 */
[----:B------:R-:W0:Y:S02]  /*2a10*/  LDCU.64 UR10, c[0x0][0x3e0] ;  /* 0x00007c00ff0a77ac */ /* 0x000e240008000a00 */
        /* <DEDUP_REMOVED lines=11> */
[----:B------:R-:W-:Y:S01]  /*2ad0*/  IMAD R33, R25, UR11, R6 ;  /* 0x0000000b19217c24 */ /* 0x000fe2000f8e0206 */
[----:B------:R-:W-:-:S05]  /*2ae0*/  MOV R6, R36 ;  /* 0x0000002400067202 */ /* 0x000fca0000000f00 */
[----:B------:R-:W-:-:S04]  /*2af0*/  IMAD.WIDE.U32 R6, R25, UR10, R6 ;  /* 0x0000000a19067c25 */ /* 0x000fc8000f8e0006 */
[----:B--2---:R-:W-:Y:S01]  /*2b00*/  FADD.FTZ R20, R4, 1 ;  /* 0x3f80000004147421 */ /* 0x004fe20000010000 */
[----:B------:R-:W-:Y:S01]  /*2b10*/  IADD3 R33, PT, PT, R7, R33, RZ ;  /* 0x0000002107217210 */ /* 0x000fe20007ffe0ff */
[----:B0-----:R-:W-:Y:S02]  /*2b20*/  FADD.FTZ R27, R5, 1 ;  /* 0x3f800000051b7421 */ /* 0x001fe40000010000 */
[----:B------:R-:W0:Y:S01]  /*2b30*/  MUFU.RCP R21, R20 ;  /* 0x0000001400157308 */ /* 0x000e220000001000 */
[----:B-1----:R-:W-:-:S04]  /*2b40*/  LEA R4, P1, R6, UR12, 0x2 ;  /* 0x0000000c06047c11 */ /* 0x002fc8000f8210ff */
[----:B------:R-:W-:-:S03]  /*2b50*/  LEA.HI.X R5, R6, UR13, R33, 0x2, P1 ;  /* 0x0000000d06057c11 */ /* 0x000fc600088f1421 */
[----:B------:R-:W1:Y:S01]  /*2b60*/  MUFU.RCP R26, R27 ;  /* 0x0000001b001a7308 */ /* 0x000e620000001000 */
[----:B0-----:R-:W-:Y:S01]  /*2b70*/  FMUL.FTZ R6, R18, R21 ;  /* 0x0000001512067220 */ /* 0x001fe20000410000 */
[----:B-1----:R-:W-:-:S05]  /*2b80*/  FMUL.FTZ R7, R19, R26 ;  /* 0x0000001a13077220 */ /* 0x002fca0000410000 */
[----:B------:R1:W-:Y:S02]  /*2b90*/  STG.E.64 desc[UR16][R4.64], R6 ;  /* 0x0000000604007986 */ /* 0x0003e4000c101b10 */
.L_x_1967:
[----:B------:R-:W-:Y:S05]  /*2ba0*/  BSYNC.RECONVERGENT B1 ;  /* 0x0000000000017941 */ /* 0x000fea0003800200 */
.L_x_1966:
[----:B------:R-:W-:Y:S04]  /*2bb0*/  BSSY.RECONVERGENT B1, `(.L_x_1968) ;  /* 0x000001d000017945 */ /* 0x000fe80003800200 */
[----:B------:R-:W-:Y:S05]  /*2bc0*/  @P3 BRA `(.L_x_1969) ;  /* 0x00000000006c3947 */ /* 0x000fea0003800000 */
[C---:B-1----:R-:W-:Y:S01]  /*2bd0*/  FADD.FTZ R5, -R13.reuse, R8 ;  /* 0x000000080d057221 */ /* 0x042fe20000010100 */
[----:B------:R-:W-:Y:S01]  /*2be0*/  FADD.FTZ R9, -R13, R9 ;  /* 0x000000090d097221 */ /* 0x000fe20000010100 */
[----:B------:R-:W1:Y:S02]  /*2bf0*/  LDCU.64 UR10, c[0x0][0x3e0] ;  /* 0x00007c00ff0a77ac */ /* 0x000e640008000a00 */
[-C--:B------:R-:W-:Y:S01]  /*2c00*/  FMUL.FTZ R5, R5, R12.reuse ;  /* 0x0000000c05057220 */ /* 0x080fe20000410000 */
[----:B------:R-:W-:Y:S01]  /*2c10*/  FMUL.FTZ R9, R9, R12 ;  /* 0x0000000c09097220 */ /* 0x000fe20000410000 */
[----:B------:R-:W2:Y:S02]  /*2c20*/  LDCU.64 UR12, c[0x0][0x380] ;  /* 0x00007000ff0c77ac */ /* 0x000ea40008000a00 */
[----:B0-----:R-:W-:Y:S01]  /*2c30*/  FFMA.FTZ R19, R14, R5, R17 ;  /* 0x000000050e137223 */ /* 0x001fe20000010011 */
[----:B------:R-:W-:Y:S01]  /*2c40*/  FFMA.FTZ R20, R15, R9, R16 ;  /* 0x000000090f147223 */ /* 0x000fe20000010010 */
[----:B------:R-:W-:-:S02]  /*2c50*/  MOV R5, R35 ;  /* 0x0000002300057202 */ /* 0x000fc40000000f00 */
[----:B------:R-:W-:Y:S01]  /*2c60*/  FMUL.FTZ R4, R19, -1.4426950216293334961 ;  /* 0xbfb8aa3b13047820 */ /* 0x000fe20000410000 */
[----:B------:R-:W-:-:S05]  /*2c70*/  FMUL.FTZ R6, R20, -1.4426950216293334961 ;  /* 0xbfb8aa3b14067820 */ /* 0x000fca0000410000 */
[----:B------:R-:W0:Y:S01]  /*2c80*/  MUFU.EX2 R4, R4 ;  /* 0x0000000400047308 */ /* 0x000e220000000800 */
[----:B-1----:R-:W-:-:S03]  /*2c90*/  IMAD R7, R24, UR10, RZ ;  /* 0x0000000a18077c24 */ /* 0x002fc6000f8e02ff */
[----:B------:R-:W1:Y:S01]  /*2ca0*/  MUFU.EX2 R6, R6 ;  /* 0x0000000600067308 */ /* 0x000e620000000800 */
[----:B------:R-:W-:Y:S02]  /*2cb0*/  IMAD R7, R22, UR11, R7 ;  /* 0x0000000b16077c24 */ /* 0x000fe4000f8e0207 */
[----:B0-----:R-:W-:Y:S01]  /*2cc0*/  FADD.FTZ R8, R4, 1 ;  /* 0x3f80000004087421 */ /* 0x001fe20000010000 */
[----:B------:R-:W-:Y:S01]  /*2cd0*/  MOV R4, R36 ;  /* 0x0000002400047202 */ /* 0x000fe20000000f00 */
[----:B-1----:R-:W-:-:S04]  /*2ce0*/  FADD.FTZ R18, R6, 1 ;  /* 0x3f80000006127421 */ /* 0x002fc80000010000 */
[----:B------:R-:W0:Y:S01]  /*2cf0*/  MUFU.RCP R8, R8 ;  /* 0x0000000800087308 */ /* 0x000e220000001000 */
[----:B------:R-:W-:-:S03]  /*2d00*/  IMAD.WIDE.U32 R4, R22, UR10, R4 ;  /* 0x0000000a16047c25 */ /* 0x000fc6000f8e0004 */
[----:B--2---:R-:W-:-:S04]  /*2d10*/  LEA R6, P1, R4, UR12, 0x2 ;  /* 0x0000000c04067c11 */ /* 0x004fc8000f8210ff */
[----:B------:R-:W1:Y:S01]  /*2d20*/  MUFU.RCP R9, R18 ;  /* 0x0000001200097308 */ /* 0x000e620000001000 */
[----:B------:R-:W-:-:S04]  /*2d30*/  IADD3 R7, PT, PT, R5, R7, RZ ;  /* 0x0000000705077210 */ /* 0x000fc80007ffe0ff */
[----:B------:R-:W-:Y:S01]  /*2d40*/  LEA.HI.X R7, R4, UR13, R7, 0x2, P1 ;  /* 0x0000000d04077c11 */ /* 0x000fe200088f1407 */
[----:B0-----:R-:W-:Y:S01]  /*2d50*/  FMUL.FTZ R8, R19, R8 ;  /* 0x0000000813087220 */ /* 0x001fe20000410000 */
[----:B-1----:R-:W-:-:S05]  /*2d60*/  FMUL.FTZ R9, R20, R9 ;  /* 0x0000000914097220 */ /* 0x002fca0000410000 */
[----:B------:R2:W-:Y:S02]  /*2d70*/  STG.E.64 desc[UR16][R6.64], R8 ;  /* 0x0000000806007986 */ /* 0x0005e4000c101b10 */
.L_x_1969:
[----:B------:R-:W-:Y:S05]  /*2d80*/  BSYNC.RECONVERGENT B1 ;  /* 0x0000000000017941 */ /* 0x000fea0003800200 */
.L_x_1968:
[----:B------:R-:W-:Y:S05]  /*2d90*/  @P4 BRA `(.L_x_1963) ;  /* 0x0000000000684947 */ /* 0x000fea0003800000 */
[C---:B-1----:R-:W-:Y:S01]  /*2da0*/  FADD.FTZ R5, -R13.reuse, R10 ;  /* 0x0000000a0d057221 */ /* 0x042fe20000010100 */
[----:B------:R-:W-:Y:S01]  /*2db0*/  FADD.FTZ R11, -R13, R11 ;  /* 0x0000000b0d0b7221 */ /* 0x000fe20000010100 */
[----:B------:R-:W1:Y:S01]  /*2dc0*/  LDCU.64 UR10, c[0x0][0x3e0] ;  /* 0x00007c00ff0a77ac */ /* 0x000e620008000a00 */
[----:B------:R-:W-:Y:S01]  /*2dd0*/  MOV R34, R36 ;  /* 0x0000002400227202 */ /* 0x000fe20000000f00 */
[-C--:B------:R-:W-:Y:S01]  /*2de0*/  FMUL.FTZ R5, R5, R12.reuse ;  /* 0x0000000c05057220 */ /* 0x080fe20000410000 */
[----:B------:R-:W-:Y:S01]  /*2df0*/  FMUL.FTZ R11, R11, R12 ;  /* 0x0000000c0b0b7220 */ /* 0x000fe20000410000 */
[----:B------:R-:W3:Y:S02]  /*2e00*/  LDCU.64 UR12, c[0x0][0x380] ;  /* 0x00007000ff0c77ac */ /* 0x000ee40008000a00 */
[----:B------:R-:W-:Y:S01]  /*2e10*/  FFMA.FTZ R17, R14, R5, R17 ;  /* 0x000000050e117223 */ /* 0x000fe20000010011 */
[----:B------:R-:W-:-:S03]  /*2e20*/  FFMA.FTZ R16, R15, R11, R16 ;  /* 0x0000000b0f107223 */ /* 0x000fc60000010010 */
[----:B------:R-:W-:Y:S01]  /*2e30*/  FMUL.FTZ R4, R17, -1.4426950216293334961 ;  /* 0xbfb8aa3b11047820 */ /* 0x000fe20000410000 */
[----:B------:R-:W-:-:S05]  /*2e40*/  FMUL.FTZ R5, R16, -1.4426950216293334961 ;  /* 0xbfb8aa3b10057820 */ /* 0x000fca0000410000 */
[----:B------:R-:W0:Y:S01]  /*2e50*/  MUFU.EX2 R4, R4 ;  /* 0x0000000400047308 */ /* 0x000e220000000800 */
[----:B-1----:R-:W-:-:S03]  /*2e60*/  IMAD R23, R23, UR10, RZ ;  /* 0x0000000a17177c24 */ /* 0x002fc6000f8e02ff */
[----:B------:R-:W1:Y:S01]  /*2e70*/  MUFU.EX2 R5, R5 ;  /* 0x0000000500057308 */ /* 0x000e620000000800 */
[----:B------:R-:W-:-:S04]  /*2e80*/  IMAD.WIDE.U32 R34, R30, UR10, R34 ;  /* 0x0000000a1e227c25 */ /* 0x000fc8000f8e0022 */
[----:B------:R-:W-:Y:S02]  /*2e90*/  IMAD R23, R30, UR11, R23 ;  /* 0x0000000b1e177c24 */ /* 0x000fe4000f8e0217 */
[----:B0-2---:R-:W-:Y:S01]  /*2ea0*/  FADD.FTZ R6, R4, 1 ;  /* 0x3f80000004067421 */ /* 0x005fe20000010000 */
[C---:B---3--:R-:W-:Y:S02]  /*2eb0*/  LEA R4, P1, R34.reuse, UR12, 0x2 ;  /* 0x0000000c22047c11 */ /* 0x048fe4000f8210ff */
[----:B------:R-:W-:Y:S01]  /*2ec0*/  IADD3 R23, PT, PT, R35, R23, RZ ;  /* 0x0000001723177210 */ /* 0x000fe20007ffe0ff */
[----:B-1----:R-:W-:Y:S02]  /*2ed0*/  FADD.FTZ R8, R5, 1 ;  /* 0x3f80000005087421 */ /* 0x002fe40000010000 */
[----:B------:R-:W0:Y:S01]  /*2ee0*/  MUFU.RCP R6, R6 ;  /* 0x0000000600067308 */ /* 0x000e220000001000 */
[----:B------:R-:W-:-:S07]  /*2ef0*/  LEA.HI.X R5, R34, UR13, R23, 0x2, P1 ;  /* 0x0000000d22057c11 */ /* 0x000fce00088f1417 */
[----:B------:R-:W1:Y:S01]  /*2f00*/  MUFU.RCP R7, R8 ;  /* 0x0000000800077308 */ /* 0x000e620000001000 */
[----:B0-----:R-:W-:Y:S01]  /*2f10*/  FMUL.FTZ R6, R17, R6 ;  /* 0x0000000611067220 */ /* 0x001fe20000410000 */
[----:B-1----:R-:W-:-:S05]  /*2f20*/  FMUL.FTZ R7, R16, R7 ;  /* 0x0000000710077220 */ /* 0x002fca0000410000 */
[----:B------:R4:W-:Y:S02]  /*2f30*/  STG.E.64 desc[UR16][R4.64], R6 ;  /* 0x0000000604007986 */ /* 0x0009e4000c101b10 */
.L_x_1963:
[----:B------:R-:W-:Y:S05]  /*2f40*/  BSYNC.RECONVERGENT B0 ;  /* 0x0000000000007941 */ /* 0x000fea0003800200 */
.L_x_1955:
[----:B------:R-:W-:Y:S02]  /*2f50*/  UIADD3 UR9, UPT, UPT, UR21, UR9, URZ ;  /* 0x0000000915097290 */ /* 0x000fe4000fffe0ff */
[----:B------:R-:W-:Y:S02]  /*2f60*/  UIADD3 UR4, UPT, UPT, UR4, 0x1, URZ ;  /* 0x0000000104047890 */ /* 0x000fe4000fffe0ff */
[----:B------:R-:W-:-:S09]  /*2f70*/  UISETP.GE.AND UP1, UPT, UR9, UR7, UPT ;  /* 0x000000070900728c */ /* 0x000fd2000bf26270 */
[----:B------:R-:W-:Y:S05]  /*2f80*/  BRA.U !UP1, `(.L_x_1970) ;  /* 0xffffffd109c47547 */ /* 0x000fea000b83ffff */
[----:B------:R-:W-:Y:S05]  /*2f90*/  EXIT ;  /* 0x000000000000794d */ /* 0x000fea0003800000 */
.L_x_1971:
        /* <DEDUP_REMOVED lines=14> */
.L_x_2124:


//--------------------- .text._Z35group_norm_nhwc_fwd_one_pass_kernelI11Fp32IOFp16WLi64ELi10ELi640EEv26Group_norm_nhwc_fwd_params --------------------------
	.section	.text._Z35group_norm_nhwc_fwd_one_pass_kernelI11Fp32IOFp16WLi64ELi10ELi640EEv26Group_norm_nhwc_fwd_params,"ax",@progbits
	.align	128
        .global         _Z35group_norm_nhwc_fwd_one_pass_kernelI11Fp32IOFp16WLi64ELi10ELi640EEv26Group_norm_nhwc_fwd_params
        .type           _Z35group_norm_nhwc_fwd_one_pass_kernelI11Fp32IOFp16WLi64ELi10ELi640EEv26Group_norm_nhwc_fwd_params,@function
        .size           _Z35group_norm_nhwc_fwd_one_pass_kernelI11Fp32IOFp16WLi64ELi10ELi640EEv26Group_norm_nhwc_fwd_params,(.L_x_2125 - _Z35group_norm_nhwc_fwd_one_pass_kernelI11Fp32IOFp16WLi64ELi10ELi640EEv26Group_norm_nhwc_fwd_params)
        .other          _Z35group_norm_nhwc_fwd_one_pass_kernelI11Fp32IOFp16WLi64ELi10ELi640EEv26Group_norm_nhwc_fwd_params,@"STO_CUDA_ENTRY STV_DEFAULT"
_Z35group_norm_nhwc_fwd_one_pass_kernelI11Fp32IOFp16WLi64ELi10ELi640EEv26Group_norm_nhwc_fwd_params:
.text._Z35group_norm_nhwc_fwd_one_pass_kernelI11Fp32IOFp16WLi64ELi10ELi640EEv26Group_norm_nhwc_fwd_params:
        /* <DEDUP_REMOVED lines=35> */
.L_x_1987:
        /* <DEDUP_REMOVED lines=93> */
.L_x_1973:
[----:B------:R-:W-:Y:S05]  /*0800*/  BSYNC.RECONVERGENT B0 ;  /* 0x0000000000007941 */ /* 0x000fea0003800200 */
.L_x_1972:
        /* <DEDUP_REMOVED lines=56> */
.L_x_1975:
[----:B------:R-:W-:Y:S05]  /*0b90*/  BSYNC.RECONVERGENT B0 ;  /* 0x0000000000007941 */ /* 0x000fea0003800200 */
.L_x_1974:
        /* <DEDUP_REMOVED lines=31> */
.L_x_1978:
[----:B---3--:R-:W3:Y:S04]  /*0d90*/  LDG.E.STRONG.GPU R10, desc[UR16][R8.64] ;  /* 0x00000010080a7981 */ /* 0x008ee8000c1ef900 */
[----:B---3--:R-:W-:Y:S01]  /*0da0*/  CCTL.IVALL ;  /* 0x00000000ff00798f */ /* 0x008fe20002000000 */
[----:B------:R-:W-:Y:S05]  /*0db0*/  YIELD ;  /* 0x0000000000007946 */ /* 0x000fea0003800000 */
[----:B------:R-:W-:-:S13]  /*0dc0*/  ISETP.NE.AND P2, PT, R10, R13, PT ;  /* 0x0000000d0a00720c */ /* 0x000fda0003f45270 */
[----:B------:R-:W-:Y:S05]  /*0dd0*/  @P2 BRA `(.L_x_1978) ;  /* 0xfffffffc00ec2947 */ /* 0x000fea000383ffff */
.L_x_1977:
        /* <DEDUP_REMOVED lines=15> */
.L_x_1980:
        /* <DEDUP_REMOVED lines=48> */
[----:B------:R-:W-:Y:S02]  /*11d0*/  MOV R8, UR24 ;  /* 0x0000001800087c02 */ /* 0x000fe40008000f00 */
[----:B------:R-:W-:Y:S01]  /*11e0*/  MOV R9, UR25 ;  /* 0x0000001900097c02 */ /* 0x000fe20008000f00 */
[----:B------:R-:W-:Y:S01]  /*11f0*/  VOTEU.ALL UP1, P6 ;  /* 0x0000000000ff7886 */ /* 0x000fe20003020000 */
[----:B------:R-:W-:Y:S01]  /*1200*/  @!UP0 UIMAD.WIDE.U32 UR24, UR21, 0x8, UR18 ;  /* 0x00000008151888a5 */ /* 0x000fe2000f8e0012 */
[----:B------:R-:W-:Y:S01]  /*1210*/  IMAD.U32 R10, RZ, RZ, UR26 ;  /* 0x0000001aff0a7e24 */ /* 0x000fe2000f8e00ff */
[----:B------:R-:W-:Y:S01]  /*1220*/  MOV R11, UR27 ;  /* 0x0000001b000b7c02 */ /* 0x000fe20008000f00 */
[----:B------:R-:W-:Y:S01]  /*1230*/  VOTEU.ALL UP2, P2 ;  /* 0x0000000000ff7886 */ /* 0x000fe20001040000 */
[----:B------:R-:W3:Y:S01]  /*1240*/  @!P3 LDG.E.64 R8, desc[UR16][R8.64] ;  /* 0x000000100808b981 */ /* 0x000ee2000c1e1b00 */
[----:B------:R-:W-:Y:S01]  /*1250*/  @!UP1 UIMAD.WIDE.U32 UR26, UR13, 0x8, UR18 ;  /* 0x000000080d1a98a5 */ /* 0x000fe2000f8e0012 */
[----:B------:R-:W-:-:S02]  /*1260*/  MOV R12, UR24 ;  /* 0x00000018000c7c02 */ /* 0x000fc40008000f00 */
[----:B------:R-:W-:Y:S01]  /*1270*/  MOV R13, UR25 ;  /* 0x00000019000d7c02 */ /* 0x000fe20008000f00 */
[----:B------:R-:W4:Y:S01]  /*1280*/  @!P4 LDG.E.64 R10, desc[UR16][R10.64] ;  /* 0x000000100a0ac981 */ /* 0x000f22000c1e1b00 */
[----:B------:R-:W-:Y:S01]  /*1290*/  @!UP2 UIMAD.WIDE.U32 UR24, UR14, 0x8, UR18 ;  /* 0x000000080e18a8a5 */ /* 0x000fe2000f8e0012 */
[----:B------:R-:W-:Y:S01]  /*12a0*/  MOV R14, UR26 ;  /* 0x0000001a000e7c02 */ /* 0x000fe20008000f00 */
[----:B------:R-:W-:Y:S02]  /*12b0*/  IMAD.U32 R15, RZ, RZ, UR27 ;  /* 0x0000001bff0f7e24 */ /* 0x000fe4000f8e00ff */
        /* <DEDUP_REMOVED lines=28> */
.L_x_1979:
        /* <DEDUP_REMOVED lines=28> */
[----:B------:R-:W-:Y:S01]  /*1640*/  IMAD.U32 R8, RZ, RZ, UR10 ;  /* 0x0000000aff087e24 */ /* 0x000fe2000f8e00ff */
[----:B------:R-:W-:Y:S01]  /*1650*/  @!UP0 UIMAD UR9, UR9, UR20, UR6 ;  /* 0x00000014090982a4 */ /* 0x000fe2000f8e0206 */
[----:B------:R-:W-:Y:S01]  /*1660*/  MOV R9, UR11 ;  /* 0x0000000b00097c02 */ /* 0x000fe20008000f00 */
        /* <DEDUP_REMOVED lines=25> */
.L_x_1981:
        /* <DEDUP_REMOVED lines=21> */
[----:B------:R-:W2:Y:S01]  /*1950*/  @!P1 LDG.E.64 R10, desc[UR16][R10.64] ;  /* 0x000000100a0a9981 */ /* 0x000ea2000c1e1b00 */
[----:B------:R-:W-:-:S05]  /*1960*/  IMAD.U32 R12, RZ, RZ, UR5 ;  /* 0x00000005ff0c7e24 */ /* 0x000fca000f8e00ff */
[----:B------:R-:W-:-:S04]  /*1970*/  IADD3 R12, PT, PT, R12, 0x2, RZ ;  /* 0x000000020c0c7810 */ /* 0x000fc80007ffe0ff */
[----:B------:R-:W-:Y:S01]  /*1980*/  R2UR UR5, R12 ;  /* 0x000000000c0572ca */ /* 0x000fe200000e0000 */
[----:B0-----:R-:W-:Y:S01]  /*1990*/  @!P2 FADD.FTZ R22, R22, R8 ;  /* 0x000000081616a221 */ /* 0x001fe20000010000 */
[----:B------:R-:W-:-:S03]  /*19a0*/  @!P2 FADD.FTZ R23, R23, R9 ;  /* 0x000000091717a221 */ /* 0x000fc60000010000 */
[----:B--2---:R-:W-:Y:S01]  /*19b0*/  @!P1 FADD.FTZ R22, R22, R10 ;  /* 0x0000000a16169221 */ /* 0x004fe20000010000 */
[----:B------:R-:W-:-:S09]  /*19c0*/  @!P1 FADD.FTZ R23, R23, R11 ;  /* 0x0000000b17179221 */ /* 0x000fd20000010000 */
.L_x_1982:
        /* <DEDUP_REMOVED lines=14> */
.L_x_1983:
[----:B------:R-:W-:Y:S05]  /*1ab0*/  BSYNC.RECONVERGENT B0 ;  /* 0x0000000000007941 */ /* 0x000fea0003800200 */
.L_x_1976:
[----:B------:R-:W4:Y:S01]  /*1ac0*/  S2UR UR9, SR_CgaCtaId ;  /* 0x00000000000979c3 */ /* 0x000f220000008800 */
[----:B------:R-:W5:Y:S01]  /*1ad0*/  LDCU UR10, c[0x0][0x414] ;  /* 0x00008280ff0a77ac */ /* 0x000f620008000800 */
[----:B------:R-:W-:Y:S01]  /*1ae0*/  ISETP.NE.AND P1, PT, R7, RZ, PT ;  /* 0x000000ff0700720c */ /* 0x000fe20003f25270 */
[----:B---3--:R-:W-:Y:S01]  /*1af0*/  IMAD.U32 R15, RZ, RZ, UR8 ;  /* 0x00000008ff0f7e24 */ /* 0x008fe2000f8e00ff */
[----:B------:R-:W-:Y:S01]  /*1b00*/  LOP3.LUT R17, R20, 0xffff, RZ, 0xc0, !PT ;  /* 0x0000ffff14117812 */ /* 0x000fe200078ec0ff */
[----:B------:R-:W-:-:S03]  /*1b10*/  UMOV UR5, 0x400 ;  /* 0x0000040000057882 */ /* 0x000fc60000000000 */
[----:B------:R-:W1:Y:S01]  /*1b20*/  @P0 LDC.64 R12, c[0x0][0x388] ;  /* 0x0000e200ff0c0b82 */ /* 0x000e620000000a00 */
[----:B------:R-:W-:-:S07]  /*1b30*/  IADD3 R19, PT, PT, R0, R17, RZ ;  /* 0x0000001100137210 */ /* 0x000fce0007ffe0ff */
        /* <DEDUP_REMOVED lines=33> */
[----:B--2---:R-:W-:Y:S02]  /*1d50*/  HADD2.F32 R11, -RZ, R16.H0_H0 ;  /* 0x20000010ff0b7230 */ /* 0x004fe40000004100 */
[----:B---3--:R-:W-:Y:S02]  /*1d60*/  HADD2.F32 R0, -RZ, R0.H0_H0 ;  /* 0x20000000ff007230 */ /* 0x008fe40000004100 */
[----:B----4-:R-:W-:Y:S02]  /*1d70*/  HADD2.F32 R8, -RZ, R25.H0_H0 ;  /* 0x20000019ff087230 */ /* 0x010fe40000004100 */
[----:B-----5:R-:W-:Y:S02]  /*1d80*/  HADD2.F32 R13, -RZ, R10.H0_H0 ;  /* 0x2000000aff0d7230 */ /* 0x020fe40000004100 */
[----:B------:R-:W-:-:S03]  /*1d90*/  FFMA.FTZ R4, R0, R9, R11 ;  /* 0x0000000900047223 */ /* 0x000fc6000001000b */
        /* <DEDUP_REMOVED lines=12> */
.L_x_1984:
        /* <DEDUP_REMOVED lines=12> */
.L_x_1986:
[----:B------:R-:W-:Y:S05]  /*1f20*/  BSYNC.RECONVERGENT B0 ;  /* 0x0000000000007941 */ /* 0x000fea0003800200 */
.L_x_1985:
[----:B------:R-:W-:Y:S02]  /*1f30*/  UIADD3 UR8, UPT, UPT, UR20, UR8, URZ ;  /* 0x0000000814087290 */ /* 0x000fe4000fffe0ff */
[----:B------:R-:W-:Y:S02]  /*1f40*/  UIADD3 UR4, UPT, UPT, UR4, 0x1, URZ ;  /* 0x0000000104047890 */ /* 0x000fe4000fffe0ff */
[----:B------:R-:W-:-:S09]  /*1f50*/  UISETP.GE.AND UP0, UPT, UR8, UR7, UPT ;  /* 0x000000070800728c */ /* 0x000fd2000bf06270 */
[----:B------:R-:W-:Y:S05]  /*1f60*/  BRA.U !UP0, `(.L_x_1987) ;  /* 0xffffffe108b07547 */ /* 0x000fea000b83ffff */
[----:B------:R-:W-:Y:S05]  /*1f70*/  EXIT ;  /* 0x000000000000794d */ /* 0x000fea0003800000 */
.L_x_1988:
        /* <DEDUP_REMOVED lines=16> */
.L_x_2125:


//--------------------- .text._Z35group_norm_nhwc_fwd_one_pass_kernelI11Fp32IOFp16WLi128ELi10ELi640EEv26Group_norm_nhwc_fwd_params --------------------------
	.section	.text._Z35group_norm_nhwc_fwd_one_pass_kernelI11Fp32IOFp16WLi128ELi10ELi640EEv26Group_norm_nhwc_fwd_params,"ax",@progbits
	.align	128
        .global         _Z35group_norm_nhwc_fwd_one_pass_kernelI11Fp32IOFp16WLi128ELi10ELi640EEv26Group_norm_nhwc_fwd_params
        .type           _Z35group_norm_nhwc_fwd_one_pass_kernelI11Fp32IOFp16WLi128ELi10ELi640EEv26Group_norm_nhwc_fwd_params,@function
        .size           _Z35group_norm_nhwc_fwd_one_pass_kernelI11Fp32IOFp16WLi128ELi10ELi640EEv26Group_norm_nhwc_fwd_params,(.L_x_2126 - _Z35group_norm_nhwc_fwd_one_pass_kernelI11Fp32IOFp16WLi128ELi10ELi640EEv26Group_norm_nhwc_fwd_params)
        .other          _Z35group_norm_nhwc_fwd_one_pass_kernelI11Fp32IOFp16WLi128ELi10ELi640EEv26Group_norm_nhwc_fwd_params,@"STO_CUDA_ENTRY STV_DEFAULT"
_Z35group_norm_nhwc_fwd_one_pass_kernelI11Fp32IOFp16WLi128ELi10ELi640EEv26Group_norm_nhwc_fwd_params:
.text._Z35group_norm_nhwc_fwd_one_pass_kernelI11Fp32IOFp16WLi128ELi10ELi640EEv26Group_norm_nhwc_fwd_params:
        /* <DEDUP_REMOVED lines=35> */
.L_x_2004:
        /* <DEDUP_REMOVED lines=93> */
.L_x_1990:
[----:B------:R-:W-:Y:S05]  /*0800*/  BSYNC.RECONVERGENT B0 ;  /* 0x0000000000007941 */ /* 0x000fea0003800200 */
.L_x_1989:
        /* <DEDUP_REMOVED lines=56> */
.L_x_1992:
[----:B------:R-:W-:Y:S05]  /*0b90*/  BSYNC.RECONVERGENT B0 ;  /* 0x0000000000007941 */ /* 0x000fea0003800200 */
.L_x_1991:
        /* <DEDUP_REMOVED lines=31> */
.L_x_1995:
[----:B---3--:R-:W3:Y:S04]  /*0d90*/  LDG.E.STRONG.GPU R10, desc[UR16][R8.64] ;  /* 0x00000010080a7981 */ /* 0x008ee8000c1ef900 */
[----:B---3--:R-:W-:Y:S01]  /*0da0*/  CCTL.IVALL ;  /* 0x00000000ff00798f */ /* 0x008fe20002000000 */
[----:B------:R-:W-:Y:S05]  /*0db0*/  YIELD ;  /* 0x0000000000007946 */ /* 0x000fea0003800000 */
[----:B------:R-:W-:-:S13]  /*0dc0*/  ISETP.NE.AND P2, PT, R10, R13, PT ;  /* 0x0000000d0a00720c */ /* 0x000fda0003f45270 */
[----:B------:R-:W-:Y:S05]  /*0dd0*/  @P2 BRA `(.L_x_1995) ;  /* 0xfffffffc00ec2947 */ /* 0x000fea000383ffff */
.L_x_1994:
        /* <DEDUP_REMOVED lines=15> */
.L_x_1997:
        /* <DEDUP_REMOVED lines=91> */
.L_x_1996:
        /* <DEDUP_REMOVED lines=56> */
.L_x_1998:
        /* <DEDUP_REMOVED lines=29> */
.L_x_1999:
        /* <DEDUP_REMOVED lines=14> */
.L_x_2000:
[----:B------:R-:W-:Y:S05]  /*1ab0*/  BSYNC.RECONVERGENT B0 ;  /* 0x0000000000007941 */ /* 0x000fea0003800200 */
.L_x_1993:
        /* <DEDUP_REMOVED lines=58> */
.L_x_2001:
        /* <DEDUP_REMOVED lines=12> */
.L_x_2003:
[----:B------:R-:W-:Y:S05]  /*1f20*/  BSYNC.RECONVERGENT B0 ;  /* 0x0000000000007941 */ /* 0x000fea0003800200 */
.L_x_2002:
[----:B------:R-:W-:Y:S02]  /*1f30*/  UIADD3 UR8, UPT, UPT, UR20, UR8, URZ ;  /* 0x0000000814087290 */ /* 0x000fe4000fffe0ff */
[----:B------:R-:W-:Y:S02]  /*1f40*/  UIADD3 UR4, UPT, UPT, UR4, 0x1, URZ ;  /* 0x0000000104047890 */ /* 0x000fe4000fffe0ff */
[----:B------:R-:W-:-:S09]  /*1f50*/  UISETP.GE.AND UP0, UPT, UR8, UR7, UPT ;  /* 0x000000070800728c */ /* 0x000fd2000bf06270 */
[----:B------:R-:W-:Y:S05]  /*1f60*/  BRA.U !UP0, `(.L_x_2004) ;  /* 0xffffffe108b07547 */ /* 0x000fea000b83ffff */
[----:B------:R-:W-:Y:S05]  /*1f70*/  EXIT ;  /* 0x000000000000794d */ /* 0x000fea0003800000 */
.L_x_2005:
        /* <DEDUP_REMOVED lines=16> */
.L_x_2126:


//--------------------- .text._Z35group_norm_nhwc_fwd_one_pass_kernelI11Fp32IOFp16WLi256ELi10ELi640EEv26Group_norm_nhwc_fwd_params --------------------------
	.section	.text._Z35group_norm_nhwc_fwd_one_pass_kernelI11Fp32IOFp16WLi256ELi10ELi640EEv26Group_norm_nhwc_fwd_params,"ax",@progbits
	.align	128
        .global         _Z35group_norm_nhwc_fwd_one_pass_kernelI11Fp32IOFp16WLi256ELi10ELi640EEv26Group_norm_nhwc_fwd_params
        .type           _Z35group_norm_nhwc_fwd_one_pass_kernelI11Fp32IOFp16WLi256ELi10ELi640EEv26Group_norm_nhwc_fwd_params,@function
        .size           _Z35group_norm_nhwc_fwd_one_pass_kernelI11Fp32IOFp16WLi256ELi10ELi640EEv26Group_norm_nhwc_fwd_params,(.L_x_2127 - _Z35group_norm_nhwc_fwd_one_pass_kernelI11Fp32IOFp16WLi256ELi10ELi640EEv26Group_norm_nhwc_fwd_params)
        .other          _Z35group_norm_nhwc_fwd_one_pass_kernelI11Fp32IOFp16WLi256ELi10ELi640EEv26Group_norm_nhwc_fwd_params,@"STO_CUDA_ENTRY STV_DEFAULT"
_Z35group_norm_nhwc_fwd_one_pass_kernelI11Fp32IOFp16WLi256ELi10ELi640EEv26Group_norm_nhwc_fwd_params:
.text._Z35group_norm_nhwc_fwd_one_pass_kernelI11Fp32IOFp16WLi256ELi10ELi640EEv26Group_norm_nhwc_fwd_params:
        /* <DEDUP_REMOVED lines=36> */
.L_x_2025:
[----:B0-----:R-:W0:Y:S01]  /*0240*/  LDC R0, c[0x0][0x3f8] ;  /* 0x0000fe00ff007b82 */ /* 0x001e220000000800 */
[----:B-1----:R-:W1:Y:S01]  /*0250*/  LDCU.64 UR8, c[0x0][0x3e8] ;  /* 0x00007d00ff0877ac */ /* 0x002e620008000a00 */
[----:B0-----:R-:W-:Y:S02]  /*0260*/  IABS R7, R0 ;  /* 0x0000000000077213 */ /* 0x001fe40000000000 */
[----:B------:R-:W-:Y:S02]  /*0270*/  ISETP.NE.AND P3, PT, R0, RZ, PT ;  /* 0x000000ff0000720c */ /* 0x000fe40003f65270 */
[----:B------:R-:W0:Y:S08]  /*0280*/  I2F.RP R6, R7 ;  /* 0x0000000700067306 */ /* 0x000e300000209400 */
[----:B0-----:R-:W0:Y:S02]  /*0290*/  MUFU.RCP R6, R6 ;  /* 0x0000000600067308 */ /* 0x001e240000001000 */
[----:B0-2---:R-:W-:-:S06]  /*02a0*/  IADD3 R4, PT, PT, R6, 0xffffffe, RZ ;  /* 0x0ffffffe06047810 */ /* 0x005fcc0007ffe0ff */
        /* <DEDUP_REMOVED lines=22> */
[----:B------:R-:W-:Y:S01]  /*0410*/  @!P4 IADD3 R13, PT, PT, -R13, RZ, RZ ;  /* 0x000000ff0d0dc210 */ /* 0x000fe20007ffe1ff */
[----:B------:R-:W1:Y:S01]  /*0420*/  @!P2 LDC.64 R8, c[0x0][0x3e0] ;  /* 0x0000f800ff08ab82 */ /* 0x000e620000000a00 */
[----:B------:R-:W-:-:S04]  /*0430*/  @!P3 LOP3.LUT R13, RZ, R0, RZ, 0x33, !PT ;  /* 0x00000000ff0db212 */ /* 0x000fc800078e33ff */
[--C-:B------:R-:W-:Y:S01]  /*0440*/  SHF.R.S32.HI R6, RZ, 0x1f, R13.reuse ;  /* 0x0000001fff067819 */ /* 0x100fe2000001140d */
[----:B------:R-:W-:-:S04]  /*0450*/  IMAD.MOV R7, RZ, RZ, -R13 ;  /* 0x000000ffff077224 */ /* 0x000fc800078e0a0d */
[----:B------:R-:W2:Y:S01]  /*0460*/  @!P1 LDC.64 R4, c[0x0][0x3e0] ;  /* 0x0000f800ff049b82 */ /* 0x000ea20000000a00 */
[----:B------:R-:W-:-:S04]  /*0470*/  IMAD R0, R0, R7, UR7 ;  /* 0x0000000700007e24 */ /* 0x000fc8000f8e0207 */
[----:B------:R-:W-:Y:S02]  /*0480*/  IMAD R0, R0, 0xa, RZ ;  /* 0x0000000a00007824 */ /* 0x000fe400078e02ff */
[----:B0-----:R-:W-:Y:S02]  /*0490*/  IMAD R12, R6, UR8, RZ ;  /* 0x00000008060c7c24 */ /* 0x001fe4000f8e02ff */
[----:B------:R-:W0:Y:S01]  /*04a0*/  @!P2 LDC.64 R6, c[0x0][0x390] ;  /* 0x0000e400ff06ab82 */ /* 0x000e220000000a00 */
[----:B------:R-:W-:Y:S01]  /*04b0*/  IADD3 R24, P3, PT, R0, R11, RZ ;  /* 0x0000000b00187210 */ /* 0x000fe20007f7e0ff */
[----:B------:R-:W-:-:S03]  /*04c0*/  IMAD R27, R13, UR9, R12 ;  /* 0x000000090d1b7c24 */ /* 0x000fc6000f8e020c */
[----:B------:R-:W-:-:S03]  /*04d0*/  LEA.HI.X.SX32 R25, R0, RZ, 0x1, P3 ;  /* 0x000000ff00197211 */ /* 0x000fc600018f0eff */
[----:B------:R-:W3:Y:S01]  /*04e0*/  @!P1 LDC.64 R10, c[0x0][0x390] ;  /* 0x0000e400ff0a9b82 */ /* 0x000ee20000000a00 */
[----:B------:R-:W-:-:S04]  /*04f0*/  IMAD.WIDE.U32 R24, R13, UR8, R24 ;  /* 0x000000080d187c25 */ /* 0x000fc8000f8e0018 */
[----:B-1----:R-:W-:Y:S01]  /*0500*/  @!P2 IMAD R13, R3, R8, RZ ;  /* 0x00000008030da224 */ /* 0x002fe200078e02ff */
[----:B------:R-:W-:Y:S01]  /*0510*/  IADD3 R27, PT, PT, R25, R27, RZ ;  /* 0x0000001b191b7210 */ /* 0x000fe20007ffe0ff */
[----:B--2---:R-:W-:Y:S01]  /*0520*/  @!P1 IMAD R12, R17, R4, RZ ;  /* 0x00000004110c9224 */ /* 0x004fe200078e02ff */
[-C--:B------:R-:W-:Y:S01]  /*0530*/  @!P1 MOV R26, R24.reuse ;  /* 0x00000018001a9202 */ /* 0x080fe20000000f00 */
[----:B------:R-:W-:Y:S01]  /*0540*/  @!P2 IMAD R9, R22, R9, R13 ;  /* 0x000000091609a224 */ /* 0x000fe200078e020d */
[----:B------:R-:W-:Y:S01]  /*0550*/  @!P2 MOV R13, R27 ;  /* 0x0000001b000da202 */ /* 0x000fe20000000f00 */
[C---:B------:R-:W-:Y:S01]  /*0560*/  @!P1 IMAD R15, R23.reuse, R5, R12 ;  /* 0x00000005170f9224 */ /* 0x040fe200078e020c */
[----:B------:R-:W-:Y:S01]  /*0570*/  @!P2 MOV R12, R24 ;  /* 0x00000018000ca202 */ /* 0x000fe20000000f00 */
[----:B------:R-:W-:-:S04]  /*0580*/  @!P1 IMAD.WIDE.U32 R4, R23, R4, R26 ;  /* 0x0000000417049225 */ /* 0x000fc800078e001a */
[----:B------:R-:W-:Y:S01]  /*0590*/  @!P2 IMAD.WIDE.U32 R12, R22, R8, R12 ;  /* 0x00000008160ca225 */ /* 0x000fe200078e000c */
[----:B------:R-:W-:-:S04]  /*05a0*/  @!P1 IADD3 R5, PT, PT, R5, R15, RZ ;  /* 0x0000000f05059210 */ /* 0x000fc80007ffe0ff */
[----:B------:R-:W-:Y:S02]  /*05b0*/  @!P2 IADD3 R9, PT, PT, R13, R9, RZ ;  /* 0x000000090d09a210 */ /* 0x000fe40007ffe0ff */
[----:B---3--:R-:W-:Y:S02]  /*05c0*/  @!P1 LEA R10, P3, R4, R10, 0x2 ;  /* 0x0000000a040a9211 */ /* 0x008fe400078610ff */
[----:B0-----:R-:W-:Y:S02]  /*05d0*/  @!P2 LEA R8, P4, R12, R6, 0x2 ;  /* 0x000000060c08a211 */ /* 0x001fe400078810ff */
[----:B------:R-:W-:Y:S01]  /*05e0*/  @!P1 LEA.HI.X R11, R4, R11, R5, 0x2, P3 ;  /* 0x0000000b040b9211 */ /* 0x000fe200018f1405 */
[----:B------:R-:W-:Y:S02]  /*05f0*/  IMAD.MOV.U32 R5, RZ, RZ, RZ ;  /* 0x000000ffff057224 */ /* 0x000fe400078e00ff */
[----:B------:R-:W-:Y:S01]  /*0600*/  HFMA2 R4, -RZ, RZ, 0, 0 ;  /* 0x00000000ff047431 */ /* 0x000fe200000001ff */
[----:B------:R-:W-:-:S02]  /*0610*/  @!P2 LEA.HI.X R9, R12, R7, R9, 0x2, P4 ;  /* 0x000000070c09a211 */ /* 0x000fc400020f1409 */
        /* <DEDUP_REMOVED lines=50> */
.L_x_2007:
[----:B------:R-:W-:Y:S05]  /*0940*/  BSYNC.RECONVERGENT B0 ;  /* 0x0000000000007941 */ /* 0x000fea0003800200 */
.L_x_2006:
        /* <DEDUP_REMOVED lines=56> */
.L_x_2009:
[----:B------:R-:W-:Y:S05]  /*0cd0*/  BSYNC.RECONVERGENT B0 ;  /* 0x0000000000007941 */ /* 0x000fea0003800200 */
.L_x_2008:
        /* <DEDUP_REMOVED lines=31> */
.L_x_2012:
[----:B---3--:R-:W3:Y:S04]  /*0ed0*/  LDG.E.STRONG.GPU R8, desc[UR14][R10.64] ;  /* 0x0000000e0a087981 */ /* 0x008ee8000c1ef900 */
[----:B---3--:R-:W-:Y:S01]  /*0ee0*/  CCTL.IVALL ;  /* 0x00000000ff00798f */ /* 0x008fe20002000000 */
[----:B------:R-:W-:Y:S05]  /*0ef0*/  YIELD ;  /* 0x0000000000007946 */ /* 0x000fea0003800000 */
[----:B------:R-:W-:-:S13]  /*0f00*/  ISETP.NE.AND P2, PT, R8, R13, PT ;  /* 0x0000000d0800720c */ /* 0x000fda0003f45270 */
[----:B------:R-:W-:Y:S05]  /*0f10*/  @P2 BRA `(.L_x_2012) ;  /* 0xfffffffc00ec2947 */ /* 0x000fea000383ffff */
.L_x_2011:
        /* <DEDUP_REMOVED lines=15> */
.L_x_2014:
        /* <DEDUP_REMOVED lines=15> */
[----:B------:R-:W-:Y:S02]  /*1100*/  MOV R12, UR24 ;  /* 0x00000018000c7c02 */ /* 0x000fe40008000f00 */
        /* <DEDUP_REMOVED lines=39> */
[----:B------:R-:W-:Y:S02]  /*1380*/  MOV R12, UR24 ;  /* 0x00000018000c7c02 */ /* 0x000fe40008000f00 */
        /* <DEDUP_REMOVED lines=35> */
.L_x_2013:
        /* <DEDUP_REMOVED lines=55> */
.L_x_2015:
        /* <DEDUP_REMOVED lines=30> */
.L_x_2016:
        /* <DEDUP_REMOVED lines=9> */
[----:B------:R-:W-:-:S04]  /*1ba0*/  IMAD.U32 R8, RZ, RZ, UR8 ;  /* 0x00000008ff087e24 */ /* 0x000fc8000f8e00ff */
[----:B------:R-:W-:-:S06]  /*1bb0*/  IMAD.WIDE.U32 R8, R8, R9, UR16 ;  /* 0x0000001008087e25 */ /* 0x000fcc000f8e0009 */
[----:B------:R-:W0:Y:S02]  /*1bc0*/  LDG.E.64 R8, desc[UR14][R8.64] ;  /* 0x0000000e08087981 */ /* 0x000e24000c1e1b00 */
[----:B0-----:R-:W-:Y:S01]  /*1bd0*/  FADD.FTZ R20, R20, R8 ;  /* 0x0000000814147221 */ /* 0x001fe20000010000 */
[----:B------:R-:W-:-:S07]  /*1be0*/  FADD.FTZ R21, R21, R9 ;  /* 0x0000000915157221 */ /* 0x000fce0000010000 */
.L_x_2017:
[----:B------:R-:W-:Y:S05]  /*1bf0*/  BSYNC.RECONVERGENT B0 ;  /* 0x0000000000007941 */ /* 0x000fea0003800200 */
.L_x_2010:
[----:B------:R-:W4:Y:S01]  /*1c00*/  S2UR UR8, SR_CgaCtaId ;  /* 0x00000000000879c3 */ /* 0x000f220000008800 */
[----:B------:R-:W5:Y:S01]  /*1c10*/  LDCU UR9, c[0x0][0x414] ;  /* 0x00008280ff0977ac */ /* 0x000f620008000800 */
[----:B------:R-:W-:Y:S02]  /*1c20*/  ISETP.NE.AND P1, PT, R18, RZ, PT ;  /* 0x000000ff1200720c */ /* 0x000fe40003f25270 */
[----:B------:R-:W-:Y:S01]  /*1c30*/  MOV R13, UR7 ;  /* 0x00000007000d7c02 */ /* 0x000fe20008000f00 */
[----:B------:R-:W-:Y:S01]  /*1c40*/  UMOV UR5, 0x400 ;  /* 0x0000040000057882 */ /* 0x000fe20000000000 */
[----:B------:R-:W-:Y:S02]  /*1c50*/  LOP3.LUT R11, R19, 0xffff, RZ, 0xc0, !PT ;  /* 0x0000ffff130b7812 */ /* 0x000fe400078ec0ff */
[----:B--2---:R-:W2:Y:S02]  /*1c60*/  @P0 LDC.64 R28, c[0x0][0x388] ;  /* 0x0000e200ff1c0b82 */ /* 0x004ea40000000a00 */
[----:B------:R-:W-:-:S06]  /*1c70*/  IADD3 R0, PT, PT, R0, R11, RZ ;  /* 0x0000000b00007210 */ /* 0x000fcc0007ffe0ff */
        /* <DEDUP_REMOVED lines=29> */
[----:B-----5:R-:W-:Y:S02]  /*1e50*/  HADD2.F32 R13, -RZ, R14.H0_H0 ;  /* 0x2000000eff0d7230 */ /* 0x020fe40000004100 */
[----:B----4-:R-:W-:Y:S01]  /*1e60*/  HADD2.F32 R14, -RZ, R29.H0_H0 ;  /* 0x2000001dff0e7230 */ /* 0x010fe20000004100 */
        /* <DEDUP_REMOVED lines=25> */
.L_x_2021:
[----:B------:R-:W-:Y:S05]  /*2000*/  BSYNC.RECONVERGENT B1 ;  /* 0x0000000000017941 */ /* 0x000fea0003800200 */
.L_x_2020:
        /* <DEDUP_REMOVED lines=19> */
.L_x_2019:
        /* <DEDUP_REMOVED lines=34> */
.L_x_2024:
[----:B------:R-:W-:Y:S05]  /*2360*/  BSYNC.RECONVERGENT B1 ;  /* 0x0000000000017941 */ /* 0x000fea0003800200 */
.L_x_2023:
        /* <DEDUP_REMOVED lines=28> */
.L_x_2022:
[----:B------:R-:W-:Y:S05]  /*2530*/  BSYNC.RECONVERGENT B0 ;  /* 0x0000000000007941 */ /* 0x000fea0003800200 */
.L_x_2018:
        /* <DEDUP_REMOVED lines=8> */
.L_x_2026:
        /* <DEDUP_REMOVED lines=12> */
.L_x_2127:


//--------------------- .text._Z35group_norm_nhwc_fwd_one_pass_kernelI11Fp32IOFp16WLi512ELi10ELi640EEv26Group_norm_nhwc_fwd_params --------------------------
	.section	.text._Z35group_norm_nhwc_fwd_one_pass_kernelI11Fp32IOFp16WLi512ELi10ELi640EEv26Group_norm_nhwc_fwd_params,"ax",@progbits
	.align	128
        .global         _Z35group_norm_nhwc_fwd_one_pass_kernelI11Fp32IOFp16WLi512ELi10ELi640EEv26Group_norm_nhwc_fwd_params
        .type           _Z35group_norm_nhwc_fwd_one_pass_kernelI11Fp32IOFp16WLi512ELi10ELi640EEv26Group_norm_nhwc_fwd_params,@function
        .size           _Z35group_norm_nhwc_fwd_one_pass_kernelI11Fp32IOFp16WLi512ELi10ELi640EEv26Group_norm_nhwc_fwd_params,(.L_x_2128 - _Z35group_norm_nhwc_fwd_one_pass_kernelI11Fp32IOFp16WLi512ELi10ELi640EEv26Group_norm_nhwc_fwd_params)
        .other          _Z35group_norm_nhwc_fwd_one_pass_kernelI11Fp32IOFp16WLi512ELi10ELi640EEv26Group_norm_nhwc_fwd_params,@"STO_CUDA_ENTRY STV_DEFAULT"
_Z35group_norm_nhwc_fwd_one_pass_kernelI11Fp32IOFp16WLi512ELi10ELi640EEv26Group_norm_nhwc_fwd_params:
.text._Z35group_norm_nhwc_fwd_one_pass_kernelI11Fp32IOFp16WLi512ELi10ELi640EEv26Group_norm_nhwc_fwd_params:
        /* <DEDUP_REMOVED lines=42> */
.L_x_2054:
        /* <DEDUP_REMOVED lines=30> */
[----:B------:R-:W-:Y:S01]  /*0480*/  IMAD R9, R8, R7, RZ ;  /* 0x0000000708097224 */ /* 0x000fe200078e02ff */
[----:B------:R-:W-:-:S04]  /*0490*/  MOV R8, R10 ;  /* 0x0000000a00087202 */ /* 0x000fc80000000f00 */
[----:B------:R-:W-:Y:S01]  /*04a0*/  R2UR UR12, R8 ;  /* 0x00000000080c72ca */ /* 0x000fe200000e0000 */
[----:B------:R-:W-:-:S05]  /*04b0*/  IMAD.HI.U32 R9, R5, R9, UR10 ;  /* 0x0000000a05097e27 */ /* 0x000fca000f8e0009 */
        /* <DEDUP_REMOVED lines=10> */
[----:B------:R-:W-:Y:S01]  /*0560*/  PLOP3.LUT P1, PT, PT, PT, UP2, 0x80, 0x8 ;  /* 0x000000000008781c */ /* 0x000fe20003f2f028 */
[----:B-1----:R-:W-:-:S03]  /*0570*/  IMAD.U32 R5, RZ, RZ, UR12 ;  /* 0x0000000cff057e24 */ /* 0x002fc6000f8e00ff */
        /* <DEDUP_REMOVED lines=26> */
[----:B------:R-:W0:Y:S03]  /*0720*/  @!P1 LDC.64 R4, c[0x0][0x390] ;  /* 0x0000e400ff049b82 */ /* 0x000e260000000a00 */
[----:B------:R-:W-:Y:S02]  /*0730*/  IADD3 R35, PT, PT, R37, UR5, RZ ;  /* 0x0000000525237c10 */ /* 0x000fe4000fffe0ff */
[----:B------:R-:W-:-:S02]  /*0740*/  @!P3 MOV R20, R36 ;  /* 0x000000240014b202 */ /* 0x000fc40000000f00 */
[-C--:B------:R-:W-:Y:S02]  /*0750*/  @!P3 MOV R21, R35.reuse ;  /* 0x000000230015b202 */ /* 0x080fe40000000f00 */
[----:B------:R-:W-:Y:S01]  /*0760*/  @!P2 MOV R34, R36 ;  /* 0x000000240022a202 */ /* 0x000fe20000000f00 */
[----:B------:R-:W-:Y:S01]  /*0770*/  @!P3 IMAD.WIDE.U32 R6, R33, R6, R20 ;  /* 0x000000062106b225 */ /* 0x000fe200078e0014 */
[----:B------:R-:W-:Y:S02]  /*0780*/  @!P1 MOV R20, R36 ;  /* 0x0000002400149202 */ /* 0x000fe40000000f00 */
[----:B------:R-:W-:Y:S01]  /*0790*/  @!P1 MOV R21, R35 ;  /* 0x0000002300159202 */ /* 0x000fe20000000f00 */
[----:B------:R-:W-:Y:S01]  /*07a0*/  @!P2 IMAD.WIDE.U32 R16, R23, R16, R34 ;  /* 0x000000101710a225 */ /* 0x000fe200078e0022 */
[----:B------:R-:W-:Y:S02]  /*07b0*/  @!P3 IADD3 R7, PT, PT, R7, R27, RZ ;  /* 0x0000001b0707b210 */ /* 0x000fe40007ffe0ff */
[----:B---3--:R-:W-:Y:S01]  /*07c0*/  @!P3 LEA R14, P6, R6, R14, 0x2 ;  /* 0x0000000e060eb211 */ /* 0x008fe200078c10ff */
[C---:B------:R-:W-:Y:S01]  /*07d0*/  @!P1 IMAD R23, R32.reuse, R11, R18 ;  /* 0x0000000b20179224 */ /* 0x040fe200078e0212 */
[----:B------:R-:W-:Y:S01]  /*07e0*/  @!P2 IADD3 R17, PT, PT, R17, R25, RZ ;  /* 0x000000191111a210 */ /* 0x000fe20007ffe0ff */
[----:B------:R-:W-:Y:S01]  /*07f0*/  @!P1 IMAD.WIDE.U32 R20, R32, R10, R20 ;  /* 0x0000000a20149225 */ /* 0x000fe200078e0014 */
[----:B--2---:R-:W-:Y:S01]  /*0800*/  @!P2 LEA R12, P5, R16, R12, 0x2 ;  /* 0x0000000c100ca211 */ /* 0x004fe200078a10ff */
[----:B------:R-:W1:Y:S01]  /*0810*/  @!P4 LDC.64 R10, c[0x0][0x390] ;  /* 0x0000e400ff0acb82 */ /* 0x000e620000000a00 */
[----:B------:R-:W-:-:S02]  /*0820*/  @!P4 MOV R18, R36 ;  /* 0x000000240012c202 */ /* 0x000fc40000000f00 */
[----:B------:R-:W-:Y:S02]  /*0830*/  @!P2 LEA.HI.X R13, R16, R13, R17, 0x2, P5 ;  /* 0x0000000d100da211 */ /* 0x000fe400028f1411 */
[----:B------:R-:W-:Y:S01]  /*0840*/  @!P1 IADD3 R17, PT, PT, R21, R23, RZ ;  /* 0x0000001715119210 */ /* 0x000fe20007ffe0ff */
[----:B------:R-:W-:Y:S01]  /*0850*/  @!P4 IMAD R21, R30, R9, R19 ;  /* 0x000000091e15c224 */ /* 0x000fe200078e0213 */
[----:B0-----:R-:W-:Y:S02]  /*0860*/  @!P1 LEA R16, P5, R20, R4, 0x2 ;  /* 0x0000000414109211 */ /* 0x001fe400078a10ff */
        /* <DEDUP_REMOVED lines=8> */
[----:B------:R-:W-:Y:S01]  /*08f0*/  CS2R R8, SRZ ;  /* 0x0000000000087805 */ /* 0x000fe2000001ff00 */
[----:B------:R-:W-:Y:S02]  /*0900*/  @!P4 IMAD.IADD R19, R19, 0x1, R21 ;  /* 0x000000011313c824 */ /* 0x000fe400078e0215 */
        /* <DEDUP_REMOVED lines=57> */
.L_x_2028:
[----:B------:R-:W-:Y:S05]  /*0ca0*/  BSYNC.RECONVERGENT B0 ;  /* 0x0000000000007941 */ /* 0x000fea0003800200 */
.L_x_2027:
        /* <DEDUP_REMOVED lines=56> */
.L_x_2030:
[----:B------:R-:W-:Y:S05]  /*1030*/  BSYNC.RECONVERGENT B0 ;  /* 0x0000000000007941 */ /* 0x000fea0003800200 */
.L_x_2029:
        /* <DEDUP_REMOVED lines=33> */
.L_x_2033:
[----:B------:R-:W2:Y:S04]  /*1250*/  LDG.E.STRONG.GPU R16, desc[UR16][R12.64] ;  /* 0x000000100c107981 */ /* 0x000ea8000c1ef900 */
[----:B--2---:R-:W-:Y:S01]  /*1260*/  CCTL.IVALL ;  /* 0x00000000ff00798f */ /* 0x004fe20002000000 */
[----:B------:R-:W-:Y:S05]  /*1270*/  YIELD ;  /* 0x0000000000007946 */ /* 0x000fea0003800000 */
[----:B------:R-:W-:-:S13]  /*1280*/  ISETP.NE.AND P4, PT, R16, R19, PT ;  /* 0x000000131000720c */ /* 0x000fda0003f85270 */
[----:B------:R-:W-:Y:S05]  /*1290*/  @P4 BRA `(.L_x_2033) ;  /* 0xfffffffc00ec4947 */ /* 0x000fea000383ffff */
.L_x_2032:
        /* <DEDUP_REMOVED lines=14> */
.L_x_2035:
[----:B------:R-:W-:Y:S01]  /*1380*/  UIADD3 UR26, UPT, UPT, UR5, 0x1, URZ ;  /* 0x00000001051a7890 */ /* 0x000fe2000fffe0ff */
[----:B------:R-:W-:Y:S01]  /*1390*/  ISETP.EQ.OR P2, PT, RZ, UR24, P3 ;  /* 0x00000018ff007c0c */ /* 0x000fe20009f42670 */
[----:B------:R-:W-:-:S04]  /*13a0*/  UIADD3 UR27, UPT, UPT, UR5, 0x2, URZ ;  /* 0x00000002051b7890 */ /* 0x000fc8000fffe0ff */
[----:B------:R-:W-:Y:S01]  /*13b0*/  MOV R12, UR26 ;  /* 0x0000001a000c7c02 */ /* 0x000fe20008000f00 */
[----:B------:R-:W-:Y:S01]  /*13c0*/  UIADD3 UR26, UPT, UPT, UR5, 0x3, URZ ;  /* 0x00000003051a7890 */ /* 0x000fe2000fffe0ff */
[----:B------:R-:W-:Y:S02]  /*13d0*/  MOV R13, UR27 ;  /* 0x0000001b000d7c02 */ /* 0x000fe40008000f00 */
[----:B------:R-:W-:Y:S02]  /*13e0*/  ISETP.EQ.OR P4, PT, R12, UR20, P3 ;  /* 0x000000140c007c0c */ /* 0x000fe40009f82670 */
[----:B------:R-:W-:Y:S02]  /*13f0*/  ISETP.EQ.OR P6, PT, R13, UR20, P3 ;  /* 0x000000140d007c0c */ /* 0x000fe40009fc2670 */
[----:B------:R-:W-:Y:S01]  /*1400*/  MOV R12, UR26 ;  /* 0x0000001a000c7c02 */ /* 0x000fe20008000f00 */
[----:B------:R-:W-:-:S03]  /*1410*/  VOTEU.ALL UP1, P2 ;  /* 0x0000000000ff7886 */ /* 0x000fc60001020000 */
[----:B------:R-:W-:Y:S02]  /*1420*/  ISETP.EQ.OR P5, PT, R12, UR20, P3 ;  /* 0x000000140c007c0c */ /* 0x000fe40009fa2670 */
[----:B------:R-:W-:-:S03]  /*1430*/  @!UP1 UIMAD.WIDE.U32 UR26, UR11, 0x8, UR18 ;  /* 0x000000080b1a98a5 */ /* 0x000fc6000f8e0012 */
[----:B------:R-:W-:Y:S02]  /*1440*/  VOTEU.ALL UP1, P4 ;  /* 0x0000000000ff7886 */ /* 0x000fe40002020000 */
[----:B------:R-:W-:Y:S01]  /*1450*/  VOTEU.ALL UP2, P6 ;  /* 0x0000000000ff7886 */ /* 0x000fe20003040000 */
[----:B------:R-:W-:Y:S02]  /*1460*/  MOV R12, UR26 ;  /* 0x0000001a000c7c02 */ /* 0x000fe40008000f00 */
[----:B------:R-:W-:Y:S01]  /*1470*/  MOV R13, UR27 ;  /* 0x0000001b000d7c02 */ /* 0x000fe20008000f00 */
[----:B------:R-:W-:Y:S02]  /*1480*/  @!UP1 UIMAD.WIDE.U32 UR26, UR23, 0x8, UR18 ;  /* 0x00000008171a98a5 */ /* 0x000fe4000f8e0012 */
[----:B------:R-:W-:Y:S01]  /*1490*/  VOTEU.ALL UP1, P5 ;  /* 0x0000000000ff7886 */ /* 0x000fe20002820000 */
[----:B------:R-:W-:Y:S02]  /*14a0*/  @!UP2 UIMAD.WIDE.U32 UR28, UR12, 0x8, UR18 ;  /* 0x000000080c1ca8a5 */ /* 0x000fe4000f8e0012 */
[----:B------:R-:W0:Y:S01]  /*14b0*/  @!P2 LDG.E.64 R12, desc[UR16][R12.64] ;  /* 0x000000100c0ca981 */ /* 0x000e22000c1e1b00 */
[----:B------:R-:W-:-:S02]  /*14c0*/  MOV R16, UR26 ;  /* 0x0000001a00107c02 */ /* 0x000fc40008000f00 */
[----:B------:R-:W-:Y:S01]  /*14d0*/  MOV R17, UR27 ;  /* 0x0000001b00117c02 */ /* 0x000fe20008000f00 */
[----:B------:R-:W-:Y:S01]  /*14e0*/  @!UP1 UIMAD.WIDE.U32 UR26, UR22, 0x8, UR18 ;  /* 0x00000008161a98a5 */ /* 0x000fe2000f8e0012 */
[----:B-1----:R-:W-:Y:S01]  /*14f0*/  IMAD.U32 R18, RZ, RZ, UR28 ;  /* 0x0000001cff127e24 */ /* 0x002fe2000f8e00ff */
[----:B--2---:R-:W-:-:S03]  /*1500*/  MOV R19, UR29 ;  /* 0x0000001d00137c02 */ /* 0x004fc60008000f00 */
[----:B------:R-:W2:Y:S01]  /*1510*/  @!P4 LDG.E.64 R16, desc[UR16][R16.64] ;  /* 0x000000101010c981 */ /* 0x000ea2000c1e1b00 */
[----:B------:R-:W-:Y:S02]  /*1520*/  MOV R20, UR26 ;  /* 0x0000001a00147c02 */ /* 0x000fe40008000f00 */
[----:B------:R-:W-:Y:S01]  /*1530*/  MOV R21, UR27 ;  /* 0x0000001b00157c02 */ /* 0x000fe20008000f00 */
[----:B------:R-:W4:Y:S05]  /*1540*/  @!P6 LDG.E.64 R18, desc[UR16][R18.64] ;  /* 0x000000101212e981 */ /* 0x000f2a000c1e1b00 */
[----:B------:R-:W5:Y:S01]  /*1550*/  @!P5 LDG.E.64 R20, desc[UR16][R20.64] ;  /* 0x000000101414d981 */ /* 0x000f62000c1e1b00 */
[----:B------:R-:W-:-:S02]  /*1560*/  UIADD3 UR26, UPT, UPT, UR5, 0x4, URZ ;  /* 0x00000004051a7890 */ /* 0x000fc4000fffe0ff */
[----:B------:R-:W-:-:S04]  /*1570*/  UIADD3 UR27, UPT, UPT, UR5, 0x5, URZ ;  /* 0x00000005051b7890 */ /* 0x000fc8000fffe0ff */
[----:B------:R-:W-:Y:S01]  /*1580*/  MOV R22, UR26 ;  /* 0x0000001a00167c02 */ /* 0x000fe20008000f00 */
[----:B------:R-:W-:Y:S01]  /*1590*/  UIADD3 UR26, UPT, UPT, UR5, 0x6, URZ ;  /* 0x00000006051a7890 */ /* 0x000fe2000fffe0ff */
[----:B0--3--:R-:W-:Y:S01]  /*15a0*/  @!P2 FADD.FTZ R14, R14, R12 ;  /* 0x0000000c0e0ea221 */ /* 0x009fe20000010000 */
[----:B------:R-:W-:Y:S01]  /*15b0*/  @!P2 FADD.FTZ R15, R15, R13 ;  /* 0x0000000d0f0fa221 */ /* 0x000fe20000010000 */
[----:B------:R-:W-:Y:S02]  /*15c0*/  ISETP.EQ.OR P2, PT, R22, UR20, P3 ;  /* 0x0000001416007c0c */ /* 0x000fe40009f42670 */
[----:B------:R-:W-:Y:S01]  /*15d0*/  MOV R12, UR27 ;  /* 0x0000001b000c7c02 */ /* 0x000fe20008000f00 */
[----:B------:R-:W-:Y:S01]  /*15e0*/  UIADD3 UR27, UPT, UPT, UR5, 0x7, URZ ;  /* 0x00000007051b7890 */ /* 0x000fe2000fffe0ff */
[----:B--2---:R-:W-:Y:S01]  /*15f0*/  @!P4 FADD.FTZ R14, R14, R16 ;  /* 0x000000100e0ec221 */ /* 0x004fe20000010000 */
[----:B------:R-:W-:Y:S01]  /*1600*/  @!P4 FADD.FTZ R15, R15, R17 ;  /* 0x000000110f0fc221 */ /* 0x000fe20000010000 */
        /* <DEDUP_REMOVED lines=25> */
[----:B------:R-:W-:Y:S01]  /*17a0*/  IMAD.U32 R20, RZ, RZ, UR28 ;  /* 0x0000001cff147e24 */ /* 0x000fe2000f8e00ff */
[----:B------:R-:W-:-:S03]  /*17b0*/  MOV R21, UR29 ;  /* 0x0000001d00157c02 */ /* 0x000fc60008000f00 */
        /* <DEDUP_REMOVED lines=23> */
.L_x_2034:
        /* <DEDUP_REMOVED lines=32> */
[----:B------:R-:W-:Y:S02]  /*1b30*/  ISETP.EQ.OR P6, PT, R16, UR20, P3 ;  /* 0x0000001410007c0c */ /* 0x000fe40009fc2670 */
[----:B------:R-:W-:Y:S02]  /*1b40*/  MOV R12, UR12 ;  /* 0x0000000c000c7c02 */ /* 0x000fe40008000f00 */
[----:B------:R-:W-:Y:S02]  /*1b50*/  MOV R13, UR13 ;  /* 0x0000000d000d7c02 */ /* 0x000fe40008000f00 */
[----:B------:R-:W-:-:S04]  /*1b60*/  MOV R16, UR14 ;  /* 0x0000000e00107c02 */ /* 0x000fc80008000f00 */
[----:B------:R-:W3:Y:S03]  /*1b70*/  @!P5 LDG.E.64 R12, desc[UR16][R12.64] ;  /* 0x000000100c0cd981 */ /* 0x000ee6000c1e1b00 */
[----:B------:R-:W-:Y:S01]  /*1b80*/  VOTEU.ALL UP3, P6 ;  /* 0x0000000000ff7886 */ /* 0x000fe20003060000 */
[----:B------:R-:W4:Y:S04]  /*1b90*/  @!P4 LDG.E.64 R16, desc[UR16][R16.64] ;  /* 0x000000101010c981 */ /* 0x000f28000c1e1b00 */
[----:B------:R-:W-:-:S04]  /*1ba0*/  @!UP3 UIMAD UR11, UR11, UR21, UR6 ;  /* 0x000000150b0bb2a4 */ /* 0x000fc8000f8e0206 */
[----:B------:R-:W-:-:S06]  /*1bb0*/  @!UP3 UIMAD.WIDE.U32 UR12, UR11, 0x8, UR18 ;  /* 0x000000080b0cb8a5 */ /* 0x000fcc000f8e0012 */
[----:B-1----:R-:W-:Y:S01]  /*1bc0*/  MOV R18, UR12 ;  /* 0x0000000c00127c02 */ /* 0x002fe20008000f00 */
[----:B--2---:R-:W-:-:S06]  /*1bd0*/  IMAD.U32 R19, RZ, RZ, UR13 ;  /* 0x0000000dff137e24 */ /* 0x004fcc000f8e00ff */
[----:B------:R-:W2:Y:S01]  /*1be0*/  @!P6 LDG.E.64 R18, desc[UR16][R18.64] ;  /* 0x000000101212e981 */ /* 0x000ea2000c1e1b00 */
[----:B------:R-:W-:-:S04]  /*1bf0*/  MOV R20, UR5 ;  /* 0x0000000500147c02 */ /* 0x000fc80008000f00 */
[----:B------:R-:W-:-:S04]  /*1c00*/  IADD3 R20, PT, PT, R20, 0x4, RZ ;  /* 0x0000000414147810 */ /* 0x000fc80007ffe0ff */
[----:B------:R-:W-:Y:S01]  /*1c10*/  R2UR UR5, R20 ;  /* 0x00000000140572ca */ /* 0x000fe200000e0000 */
[----:B---3--:R-:W-:Y:S01]  /*1c20*/  @!P5 FADD.FTZ R14, R14, R12 ;  /* 0x0000000c0e0ed221 */ /* 0x008fe20000010000 */
[----:B------:R-:W-:-:S03]  /*1c30*/  @!P5 FADD.FTZ R15, R15, R13 ;  /* 0x0000000d0f0fd221 */ /* 0x000fc60000010000 */
[----:B----4-:R-:W-:Y:S01]  /*1c40*/  @!P4 FADD.FTZ R14, R14, R16 ;  /* 0x000000100e0ec221 */ /* 0x010fe20000010000 */
[----:B------:R-:W-:-:S03]  /*1c50*/  @!P4 FADD.FTZ R15, R15, R17 ;  /* 0x000000110f0fc221 */ /* 0x000fc60000010000 */
[----:B--2---:R-:W-:Y:S01]  /*1c60*/  @!P6 FADD.FTZ R14, R14, R18 ;  /* 0x000000120e0ee221 */ /* 0x004fe20000010000 */
[----:B------:R-:W-:-:S07]  /*1c70*/  @!P6 FADD.FTZ R15, R15, R19 ;  /* 0x000000130f0fe221 */ /* 0x000fce0000010000 */
.L_x_2036:
        /* <DEDUP_REMOVED lines=27> */
.L_x_2037:
        /* <DEDUP_REMOVED lines=13> */
.L_x_2038:
[----:B------:R-:W-:Y:S05]  /*1f00*/  BSYNC.RECONVERGENT B0 ;  /* 0x0000000000007941 */ /* 0x000fea0003800200 */
.L_x_2031:
[----:B------:R-:W4:Y:S01]  /*1f10*/  S2UR UR11, SR_CgaCtaId ;  /* 0x00000000000b79c3 */ /* 0x000f220000008800 */
[----:B------:R-:W5:Y:S01]  /*1f20*/  LDCU UR12, c[0x0][0x414] ;  /* 0x00008280ff0c77ac */ /* 0x000f620008000800 */
[----:B------:R-:W-:Y:S01]  /*1f30*/  IMAD.U32 R23, RZ, RZ, UR9 ;  /* 0x00000009ff177e24 */ /* 0x000fe2000f8e00ff */
[----:B------:R-:W-:Y:S01]  /*1f40*/  IADD3 R21, PT, PT, R2, UR10, RZ ;  /* 0x0000000a02157c10 */ /* 0x000fe2000fffe0ff */
[----:B------:R-:W-:-:S04]  /*1f50*/  UMOV UR5, 0x400 ;  /* 0x0000040000057882 */ /* 0x000fc80000000000 */
        /* <DEDUP_REMOVED lines=17> */
[----:B------:R-:W-:-:S02]  /*2070*/  IADD3 R25, PT, PT, R32, 0x80, RZ ;  /* 0x0000008020197810 */ /* 0x000fc40007ffe0ff */
        /* <DEDUP_REMOVED lines=9> */
[----:B--2---:R-:W-:Y:S02]  /*2110*/  HADD2.F32 R14, -RZ, R24.H0_H0 ;  /* 0x20000018ff0e7230 */ /* 0x004fe40000004100 */
[----:B----4-:R-:W-:Y:S02]  /*2120*/  HADD2.F32 R15, -RZ, R26.H0_H0 ;  /* 0x2000001aff0f7230 */ /* 0x010fe40000004100 */
[----:B-----5:R-:W-:Y:S02]  /*2130*/  HADD2.F32 R17, -RZ, R27.H0_H0 ;  /* 0x2000001bff117230 */ /* 0x020fe40000004100 */
[----:B------:R-:W-:Y:S01]  /*2140*/  HADD2.F32 R16, -RZ, R33.H0_H0 ;  /* 0x20000021ff107230 */ /* 0x000fe20000004100 */
        /* <DEDUP_REMOVED lines=34> */
.L_x_2042:
[----:B------:R-:W-:Y:S05]  /*2370*/  BSYNC.RECONVERGENT B1 ;  /* 0x0000000000017941 */ /* 0x000fea0003800200 */
.L_x_2041:
[----:B------:R-:W-:Y:S04]  /*2380*/  BSSY.RECONVERGENT B1, `(.L_x_2043) ;  /* 0x0000013000017945 */ /* 0x000fe80003800200 */
        /* <DEDUP_REMOVED lines=18> */
.L_x_2044:
[----:B------:R-:W-:Y:S05]  /*24b0*/  BSYNC.RECONVERGENT B1 ;  /* 0x0000000000017941 */ /* 0x000fea0003800200 */
.L_x_2043:
        /* <DEDUP_REMOVED lines=19> */
.L_x_2046:
[----:B------:R-:W-:Y:S05]  /*25f0*/  BSYNC.RECONVERGENT B1 ;  /* 0x0000000000017941 */ /* 0x000fea0003800200 */
.L_x_2045:
[----:B------:R-:W-:Y:S05]  /*2600*/  @P1 BRA `(.L_x_2047) ;  /* 0x00000008004c1947 */ /* 0x000fea0003800000 */
[----:B------:R-:W3:Y:S01]  /*2610*/  LDCU.64 UR10, c[0x0][0x3e0] ;  /* 0x00007c00ff0a77ac */ /* 0x000ee20008000a00 */
[----:B-1----:R-:W-:Y:S01]  /*2620*/  MOV R5, R35 ;  /* 0x0000002300057202 */ /* 0x002fe20000000f00 */
[----:B------:R-:W-:Y:S02]  /*2630*/  IMAD.MOV.U32 R4, RZ, RZ, R36 ;  /* 0x000000ffff047224 */ /* 0x000fe400078e0024 */
[C---:B0-2---:R-:W-:Y:S01]  /*2640*/  FADD.FTZ R7, -R13.reuse, R10 ;  /* 0x0000000a0d077221 */ /* 0x045fe20000010100 */
[----:B------:R-:W0:Y:S01]  /*2650*/  LDCU.64 UR12, c[0x0][0x380] ;  /* 0x00007000ff0c77ac */ /* 0x000e220008000a00 */
[----:B------:R-:W-:Y:S02]  /*2660*/  FADD.FTZ R11, -R13, R11 ;  /* 0x0000000b0d0b7221 */ /* 0x000fe40000010100 */
[-C--:B------:R-:W-:Y:S02]  /*2670*/  FMUL.FTZ R7, R7, R12.reuse ;  /* 0x0000000c07077220 */ /* 0x080fe40000410000 */
[----:B------:R-:W-:-:S02]  /*2680*/  FMUL.FTZ R11, R11, R12 ;  /* 0x0000000c0b0b7220 */ /* 0x000fc40000410000 */
[----:B------:R-:W-:Y:S02]  /*2690*/  FFMA.FTZ R10, R14, R7, R17 ;  /* 0x000000070e0a7223 */ /* 0x000fe40000010011 */
        /* <DEDUP_REMOVED lines=9> */
.L_x_2040:
        /* <DEDUP_REMOVED lines=15> */
[----:B------:R-:W-:Y:S01]  /*2820*/  FADD.FTZ R7, -R13, R7 ;  /* 0x000000070d077221 */ /* 0x000fe20000010100 */
[----:B------:R-:W-:Y:S01]  /*2830*/  MOV R20, R36 ;  /* 0x0000002400147202 */ /* 0x000fe20000000f00 */
[----:B------:R-:W1:Y:S01]  /*2840*/  LDCU.64 UR12, c[0x0][0x380] ;  /* 0x00007000ff0c77ac */ /* 0x000e620008000a00 */
[----:B------:R-:W-:Y:S01]  /*2850*/  MOV R21, R35 ;  /* 0x0000002300157202 */ /* 0x000fe20000000f00 */
        /* <DEDUP_REMOVED lines=22> */
.L_x_2049:
[----:B------:R-:W-:Y:S05]  /*29c0*/  BSYNC.RECONVERGENT B1 ;  /* 0x0000000000017941 */ /* 0x000fea0003800200 */
.L_x_2048:
        /* <DEDUP_REMOVED lines=29> */
.L_x_2051:
[----:B------:R-:W-:Y:S05]  /*2ba0*/  BSYNC.RECONVERGENT B1 ;  /* 0x0000000000017941 */ /* 0x000fea0003800200 */
.L_x_2050:
        /* <DEDUP_REMOVED lines=29> */
.L_x_2053:
[----:B------:R-:W-:Y:S05]  /*2d80*/  BSYNC.RECONVERGENT B1 ;  /* 0x0000000000017941 */ /* 0x000fea0003800200 */
.L_x_2052:
        /* <DEDUP_REMOVED lines=27> */
.L_x_2047:
[----:B------:R-:W-:Y:S05]  /*2f40*/  BSYNC.RECONVERGENT B0 ;  /* 0x0000000000007941 */ /* 0x000fea0003800200 */
.L_x_2039:
[----:B------:R-:W-:Y:S02]  /*2f50*/  UIADD3 UR9, UPT, UPT, UR21, UR9, URZ ;  /* 0x0000000915097290 */ /* 0x000fe4000fffe0ff */
[----:B------:R-:W-:Y:S02]  /*2f60*/  UIADD3 UR4, UPT, UPT, UR4, 0x1, URZ ;  /* 0x0000000104047890 */ /* 0x000fe4000fffe0ff */
[----:B------:R-:W-:-:S09]  /*2f70*/  UISETP.GE.AND UP1, UPT, UR9, UR7, UPT ;  /* 0x000000070900728c */ /* 0x000fd2000bf26270 */
[----:B------:R-:W-:Y:S05]  /*2f80*/  BRA.U !UP1, `(.L_x_2054) ;  /* 0xffffffd109c47547 */ /* 0x000fea000b83ffff */
[----:B------:R-:W-:Y:S05]  /*2f90*/  EXIT ;  /* 0x000000000000794d */ /* 0x000fea0003800000 */
.L_x_2055:
        /* <DEDUP_REMOVED lines=14> */
.L_x_2128:


//--------------------- .nv.shared.reserved.0     --------------------------
	.section	.nv.shared.reserved.0,"aw",@nobits
	.weak		__nv_reservedSMEM_offset_0_alias
	.size		__nv_reservedSMEM_offset_0_alias, 0, 64
	.other		__nv_reservedSMEM_offset_0_alias,@"STO_CUDA_RESERVED_SHARED STV_DEFAULT"
__nv_reservedSMEM_offset_0_alias:
	.zero		0
	.zero		64


//--------------------- .nv.global                --------------------------
	.section	.nv.global,"aw",@nobits
.nv.global:
	.type		_ZN61_INTERNAL_c1322b74_30_group_norm_nhwc_one_pass_10_cu_5db299f86thrust24THRUST_300001_SM_1030_NS12placeholders2_5E,@object
	.size		_ZN61_INTERNAL_c1322b74_30_group_norm_nhwc_one_pass_10_cu_5db299f86thrust24THRUST_300001_SM_1030_NS12placeholders2_5E,(_ZN61_INTERNAL_c1322b74_30_group_norm_nhwc_one_pass_10_cu_5db299f84cuda3std3__45__cpo6cbeginE - _ZN61_INTERNAL_c1322b74_30_group_norm_nhwc_one_pass_10_cu_5db299f86thrust24THRUST_300001_SM_1030_NS12placeholders2_5E)
_ZN61_INTERNAL_c1322b74_30_group_norm_nhwc_one_pass_10_cu_5db299f86thrust24THRUST_300001_SM_1030_NS12placeholders2_5E:
	.zero		1
	.type		_ZN61_INTERNAL_c1322b74_30_group_norm_nhwc_one_pass_10_cu_5db299f84cuda3std3__45__cpo6cbeginE,@object
	.size		_ZN61_INTERNAL_c1322b74_30_group_norm_nhwc_one_pass_10_cu_5db299f84cuda3std3__45__cpo6cbeginE,(_ZN61_INTERNAL_c1322b74_30_group_norm_nhwc_one_pass_10_cu_5db299f84cuda3std6ranges3__45__cpo6cbeginE - _ZN61_INTERNAL_c1322b74_30_group_norm_nhwc_one_pass_10_cu_5db299f84cuda3std3__45__cpo6cbeginE)
_ZN61_INTERNAL_c1322b74_30_group_norm_nhwc_one_pass_10_cu_5db299f84cuda3std3__45__cpo6cbeginE:
	.zero		1
	.type		_ZN61_INTERNAL_c1322b74_30_group_norm_nhwc_one_pass_10_cu_5db299f84cuda3std6ranges3__45__cpo6cbeginE,@object
	.size		_ZN61_INTERNAL_c1322b74_30_group_norm_nhwc_one_pass_10_cu_5db299f84cuda3std6ranges3__45__cpo6cbeginE,(_ZN61_INTERNAL_c1322b74_30_group_norm_nhwc_one_pass_10_cu_5db299f84cuda3std3__48in_placeE - _ZN61_INTERNAL_c1322b74_30_group_norm_nhwc_one_pass_10_cu_5db299f84cuda3std6ranges3__45__cpo6cbeginE)
_ZN61_INTERNAL_c1322b74_30_group_norm_nhwc_one_pass_10_cu_5db299f84cuda3std6ranges3__45__cpo6cbeginE:
	.zero		1
	.type		_ZN61_INTERNAL_c1322b74_30_group_norm_nhwc_one_pass_10_cu_5db299f84cuda3std3__48in_placeE,@object
	.size		_ZN61_INTERNAL_c1322b74_30_group_norm_nhwc_one_pass_10_cu_5db299f84cuda3std3__48in_placeE,(_ZN61_INTERNAL_c1322b74_30_group_norm_nhwc_one_pass_10_cu_5db299f84cuda3std6ranges3__45__cpo4sizeE - _ZN61_INTERNAL_c1322b74_30_group_norm_nhwc_one_pass_10_cu_5db299f84cuda3std3__48in_placeE)
_ZN61_INTERNAL_c1322b74_30_group_norm_nhwc_one_pass_10_cu_5db299f84cuda3std3__48in_placeE:
	.zero		1
	.type		_ZN61_INTERNAL_c1322b74_30_group_norm_nhwc_one_pass_10_cu_5db299f84cuda3std6ranges3__45__cpo4sizeE,@object
	.size		_ZN61_INTERNAL_c1322b74_30_group_norm_nhwc_one_pass_10_cu_5db299f84cuda3std6ranges3__45__cpo4sizeE,(_ZN61_INTERNAL_c1322b74_30_group_norm_nhwc_one_pass_10_cu_5db299f86thrust24THRUST_300001_SM_1030_NS12placeholders2_9E - _ZN61_INTERNAL_c1322b74_30_group_norm_nhwc_one_pass_10_cu_5db299f84cuda3std6ranges3__45__cpo4sizeE)
_ZN61_INTERNAL_c1322b74_30_group_norm_nhwc_one_pass_10_cu_5db299f84cuda3std6ranges3__45__cpo4sizeE:
	.zero		1
	.type		_ZN61_INTERNAL_c1322b74_30_group_norm_nhwc_one_pass_10_cu_5db299f86thrust24THRUST_300001_SM_1030_NS12placeholders2_9E,@object
	.size		_ZN61_INTERNAL_c1322b74_30_group_norm_nhwc_one_pass_10_cu_5db299f86thrust24THRUST_300001_SM_1030_NS12placeholders2_9E,(_ZN61_INTERNAL_c1322b74_30_group_norm_nhwc_one_pass_10_cu_5db299f84cuda3std3__45__cpo7crbeginE - _ZN61_INTERNAL_c1322b74_30_group_norm_nhwc_one_pass_10_cu_5db299f86thrust24THRUST_300001_SM_1030_NS12placeholders2_9E)
_ZN61_INTERNAL_c1322b74_30_group_norm_nhwc_one_pass_10_cu_5db299f86thrust24THRUST_300001_SM_1030_NS12placeholders2_9E:
	.zero		1
	.type		_ZN61_INTERNAL_c1322b74_30_group_norm_nhwc_one_pass_10_cu_5db299f84cuda3std3__45__cpo7crbeginE,@object
	.size		_ZN61_INTERNAL_c1322b74_30_group_norm_nhwc_one_pass_10_cu_5db299f84cuda3std3__45__cpo7crbeginE,(_ZN61_INTERNAL_c1322b74_30_group_norm_nhwc_one_pass_10_cu_5db299f84cuda3std6ranges3__45__cpo4nextE - _ZN61_INTERNAL_c1322b74_30_group_norm_nhwc_one_pass_10_cu_5db299f84cuda3std3__45__cpo7crbeginE)
_ZN61_INTERNAL_c1322b74_30_group_norm_nhwc_one_pass_10_cu_5db299f84cuda3std3__45__cpo7crbeginE:
	.zero		1
	.type		_ZN61_INTERNAL_c1322b74_30_group_norm_nhwc_one_pass_10_cu_5db299f84cuda3std6ranges3__45__cpo4nextE,@object
	.size		_ZN61_INTERNAL_c1322b74_30_group_norm_nhwc_one_pass_10_cu_5db299f84cuda3std6ranges3__45__cpo4nextE,(_ZN61_INTERNAL_c1322b74_30_group_norm_nhwc_one_pass_10_cu_5db299f84cuda3std6ranges3__45__cpo4swapE - _ZN61_INTERNAL_c1322b74_30_group_norm_nhwc_one_pass_10_cu_5db299f84cuda3std6ranges3__45__cpo4nextE)
_ZN61_INTERNAL_c1322b74_30_group_norm_nhwc_one_pass_10_cu_5db299f84cuda3std6ranges3__45__cpo4nextE:
	.zero		1
	.type		_ZN61_INTERNAL_c1322b74_30_group_norm_nhwc_one_pass_10_cu_5db299f84cuda3std6ranges3__45__cpo4swapE,@object
	.size		_ZN61_INTERNAL_c1322b74_30_group_norm_nhwc_one_pass_10_cu_5db299f84cuda3std6ranges3__45__cpo4swapE,(_ZN61_INTERNAL_c1322b74_30_group_norm_nhwc_one_pass_10_cu_5db299f86thrust24THRUST_300001_SM_1030_NS12placeholders2_1E - _ZN61_INTERNAL_c1322b74_30_group_norm_nhwc_one_pass_10_cu_5db299f84cuda3std6ranges3__45__cpo4swapE)
_ZN61_INTERNAL_c1322b74_30_group_norm_nhwc_one_pass_10_cu_5db299f84cuda3std6ranges3__45__cpo4swapE:
	.zero		1
	.type		_ZN61_INTERNAL_c1322b74_30_group_norm_nhwc_one_pass_10_cu_5db299f86thrust24THRUST_300001_SM_1030_NS12placeholders2_1E,@object
	.size		_ZN61_INTERNAL_c1322b74_30_group_norm_nhwc_one_pass_10_cu_5db299f86thrust24THRUST_300001_SM_1030_NS12placeholders2_1E,(_ZN61_INTERNAL_c1322b74_30_group_norm_nhwc_one_pass_10_cu_5db299f86thrust24THRUST_300001_SM_1030_NS12placeholders2_3E - _ZN61_INTERNAL_c1322b74_30_group_norm_nhwc_one_pass_10_cu_5db299f86thrust24THRUST_300001_SM_1030_NS12placeholders2_1E)
_ZN61_INTERNAL_c1322b74_30_group_norm_nhwc_one_pass_10_cu_5db299f86thrust24THRUST_300001_SM_1030_NS12placeholders2_1E:
	.zero		1
	.type		_ZN61_INTERNAL_c1322b74_30_group_norm_nhwc_one_pass_10_cu_5db299f86thrust24THRUST_300001_SM_1030_NS12placeholders2_3E,@object
	.size		_ZN61_INTERNAL_c1322b74_30_group_norm_nhwc_one_pass_10_cu_5db299f86thrust24THRUST_300001_SM_1030_NS12placeholders2_3E,(_ZN61_INTERNAL_c1322b74_30_group_norm_nhwc_one_pass_10_cu_5db299f84cuda3std3__45__cpo5beginE - _ZN61_INTERNAL_c1322b74_30_group_norm_nhwc_one_pass_10_cu_5db299f86thrust24THRUST_300001_SM_1030_NS12placeholders2_3E)
_ZN61_INTERNAL_c1322b74_30_group_norm_nhwc_one_pass_10_cu_5db299f86thrust24THRUST_300001_SM_1030_NS12placeholders2_3E:
	.zero		1
	.type		_ZN61_INTERNAL_c1322b74_30_group_norm_nhwc_one_pass_10_cu_5db299f84cuda3std3__45__cpo5beginE,@object
	.size		_ZN61_INTERNAL_c1322b74_30_group_norm_nhwc_one_pass_10_cu_5db299f84cuda3std3__45__cpo5beginE,(_ZN61_INTERNAL_c1322b74_30_group_norm_nhwc_one_pass_10_cu_5db299f84cuda3std6ranges3__45__cpo5beginE - _ZN61_INTERNAL_c1322b74_30_group_norm_nhwc_one_pass_10_cu_5db299f84cuda3std3__45__cpo5beginE)
_ZN61_INTERNAL_c1322b74_30_group_norm_nhwc_one_pass_10_cu_5db299f84cuda3std3__45__cpo5beginE:
	.zero		1
	.type		_ZN61_INTERNAL_c1322b74_30_group_norm_nhwc_one_pass_10_cu_5db299f84cuda3std6ranges3__45__cpo5beginE,@object
	.size		_ZN61_INTERNAL_c1322b74_30_group_norm_nhwc_one_pass_10_cu_5db299f84cuda3std6ranges3__45__cpo5beginE,(_ZN61_INTERNAL_c1322b74_30_group_norm_nhwc_one_pass_10_cu_5db299f84cuda3std3__463_GLOBAL__N__c1322b74_30_group_norm_nhwc_one_pass_10_cu_5db299f86ignoreE - _ZN61_INTERNAL_c1322b74_30_group_norm_nhwc_one_pass_10_cu_5db299f84cuda3std6ranges3__45__cpo5beginE)
_ZN61_INTERNAL_c1322b74_30_group_norm_nhwc_one_pass_10_cu_5db299f84cuda3std6ranges3__45__cpo5beginE:
	.zero		1
	.type		_ZN61_INTERNAL_c1322b74_30_group_norm_nhwc_one_pass_10_cu_5db299f84cuda3std3__463_GLOBAL__N__c1322b74_30_group_norm_nhwc_one_pass_10_cu_5db299f86ignoreE,@object
	.size		_ZN61_INTERNAL_c1322b74_30_group_norm_nhwc_one_pass_10_cu_5db299f84cuda3std3__463_GLOBAL__N__c1322b74_30_group_norm_nhwc_one_pass_10_cu_5db299f86ignoreE,(_ZN61_INTERNAL_c1322b74_30_group_norm_nhwc_one_pass_10_cu_5db299f84cuda3std6ranges3__45__cpo4dataE - _ZN61_INTERNAL_c1322b74_30_group_norm_nhwc_one_pass_10_cu_5db299f84cuda3std3__463_GLOBAL__N__c1322b74_30_group_norm_nhwc_one_pass_10_cu_5db299f86ignoreE)
_ZN61_INTERNAL_c1322b74_30_group_norm_nhwc_one_pass_10_cu_5db299f84cuda3std3__463_GLOBAL__N__c1322b74_30_group_norm_nhwc_one_pass_10_cu_5db299f86ignoreE:
	.zero		1
	.type		_ZN61_INTERNAL_c1322b74_30_group_norm_nhwc_one_pass_10_cu_5db299f84cuda3std6ranges3__45__cpo4dataE,@object
	.size		_ZN61_INTERNAL_c1322b74_30_group_norm_nhwc_one_pass_10_cu_5db299f84cuda3std6ranges3__45__cpo4dataE,(_ZN61_INTERNAL_c1322b74_30_group_norm_nhwc_one_pass_10_cu_5db299f86thrust24THRUST_300001_SM_1030_NS12placeholders2_7E - _ZN61_INTERNAL_c1322b74_30_group_norm_nhwc_one_pass_10_cu_5db299f84cuda3std6ranges3__45__cpo4dataE)
_ZN61_INTERNAL_c1322b74_30_group_norm_nhwc_one_pass_10_cu_5db299f84cuda3std6ranges3__45__cpo4dataE:
	.zero		1
	.type		_ZN61_INTERNAL_c1322b74_30_group_norm_nhwc_one_pass_10_cu_5db299f86thrust24THRUST_300001_SM_1030_NS12placeholders2_7E,@object
	.size		_ZN61_INTERNAL_c1322b74_30_group_norm_nhwc_one_pass_10_cu_5db299f86thrust24THRUST_300001_SM_1030_NS12placeholders2_7E,(_ZN61_INTERNAL_c1322b74_30_group_norm_nhwc_one_pass_10_cu_5db299f84cuda3std3__45__cpo6rbeginE - _ZN61_INTERNAL_c1322b74_30_group_norm_nhwc_one_pass_10_cu_5db299f86thrust24THRUST_300001_SM_1030_NS12placeholders2_7E)
_ZN61_INTERNAL_c1322b74_30_group_norm_nhwc_one_pass_10_cu_5db299f86thrust24THRUST_300001_SM_1030_NS12placeholders2_7E:
	.zero		1
	.type		_ZN61_INTERNAL_c1322b74_30_group_norm_nhwc_one_pass_10_cu_5db299f84cuda3std3__45__cpo6rbeginE,@object
	.size		_ZN61_INTERNAL_c1322b74_30_group_norm_nhwc_one_pass_10_cu_5db299f84cuda3std3__45__cpo6rbeginE,(_ZN61_INTERNAL_c1322b74_30_group_norm_nhwc_one_pass_10_cu_5db299f84cuda3std6ranges3__45__cpo7advanceE - _ZN61_INTERNAL_c1322b74_30_group_norm_nhwc_one_pass_10_cu_5db299f84cuda3std3__45__cpo6rbeginE)
_ZN61_INTERNAL_c1322b74_30_group_norm_nhwc_one_pass_10_cu_5db299f84cuda3std3__45__cpo6rbeginE:
	.zero		1
	.type		_ZN61_INTERNAL_c1322b74_30_group_norm_nhwc_one_pass_10_cu_5db299f84cuda3std6ranges3__45__cpo7advanceE,@object
	.size		_ZN61_INTERNAL_c1322b74_30_group_norm_nhwc_one_pass_10_cu_5db299f84cuda3std6ranges3__45__cpo7advanceE,(_ZN61_INTERNAL_c1322b74_30_group_norm_nhwc_one_pass_10_cu_5db299f84cuda3std3__47nulloptE - _ZN61_INTERNAL_c1322b74_30_group_norm_nhwc_one_pass_10_cu_5db299f84cuda3std6ranges3__45__cpo7advanceE)
_ZN61_INTERNAL_c1322b74_30_group_norm_nhwc_one_pass_10_cu_5db299f84cuda3std6ranges3__45__cpo7advanceE:
	.zero		1
	.type		_ZN61_INTERNAL_c1322b74_30_group_norm_nhwc_one_pass_10_cu_5db299f84cuda3std3__47nulloptE,@object
	.size		_ZN61_INTERNAL_c1322b74_30_group_norm_nhwc_one_pass_10_cu_5db299f84cuda3std3__47nulloptE,(_ZN61_INTERNAL_c1322b74_30_group_norm_nhwc_one_pass_10_cu_5db299f84cuda3std6ranges3__45__cpo8distanceE - _ZN61_INTERNAL_c1322b74_30_group_norm_nhwc_one_pass_10_cu_5db299f84cuda3std3__47nulloptE)
_ZN61_INTERNAL_c1322b74_30_group_norm_nhwc_one_pass_10_cu_5db299f84cuda3std3__47nulloptE:
	.zero		1
	.type		_ZN61_INTERNAL_c1322b74_30_group_norm_nhwc_one_pass_10_cu_5db299f84cuda3std6ranges3__45__cpo8distanceE,@object
	.size		_ZN61_INTERNAL_c1322b74_30_group_norm_nhwc_one_pass_10_cu_5db299f84cuda3std6ranges3__45__cpo8distanceE,(_ZN61_INTERNAL_c1322b74_30_group_norm_nhwc_one_pass_10_cu_5db299f86thrust24THRUST_300001_SM_1030_NS12placeholders2_6E - _ZN61_INTERNAL_c1322b74_30_group_norm_nhwc_one_pass_10_cu_5db299f84cuda3std6ranges3__45__cpo8distanceE)
_ZN61_INTERNAL_c1322b74_30_group_norm_nhwc_one_pass_10_cu_5db299f84cuda3std6ranges3__45__cpo8distanceE:
	.zero		1
	.type		_ZN61_INTERNAL_c1322b74_30_group_norm_nhwc_one_pass_10_cu_5db299f86thrust24THRUST_300001_SM_1030_NS12placeholders2_6E,@object
	.size		_ZN61_INTERNAL_c1322b74_30_group_norm_nhwc_one_pass_10_cu_5db299f86thrust24THRUST_300001_SM_1030_NS12placeholders2_6E,(_ZN61_INTERNAL_c1322b74_30_group_norm_nhwc_one_pass_10_cu_5db299f84cuda3std3__45__cpo4cendE - _ZN61_INTERNAL_c1322b74_30_group_norm_nhwc_one_pass_10_cu_5db299f86thrust24THRUST_300001_SM_1030_NS12placeholders2_6E)
_ZN61_INTERNAL_c1322b74_30_group_norm_nhwc_one_pass_10_cu_5db299f86thrust24THRUST_300001_SM_1030_NS12placeholders2_6E:
	.zero		1
	.type		_ZN61_INTERNAL_c1322b74_30_group_norm_nhwc_one_pass_10_cu_5db299f84cuda3std3__45__cpo4cendE,@object
	.size		_ZN61_INTERNAL_c1322b74_30_group_norm_nhwc_one_pass_10_cu_5db299f84cuda3std3__45__cpo4cendE,(_ZN61_INTERNAL_c1322b74_30_group_norm_nhwc_one_pass_10_cu_5db299f84cuda3std6ranges3__45__cpo4cendE - _ZN61_INTERNAL_c1322b74_30_group_norm_nhwc_one_pass_10_cu_5db299f84cuda3std3__45__cpo4cendE)
_ZN61_INTERNAL_c1322b74_30_group_norm_nhwc_one_pass_10_cu_5db299f84cuda3std3__45__cpo4cendE:
	.zero		1
	.type		_ZN61_INTERNAL_c1322b74_30_group_norm_nhwc_one_pass_10_cu_5db299f84cuda3std6ranges3__45__cpo4cendE,@object
	.size		_ZN61_INTERNAL_c1322b74_30_group_norm_nhwc_one_pass_10_cu_5db299f84cuda3std6ranges3__45__cpo4cendE,(_ZN61_INTERNAL_c1322b74_30_group_norm_nhwc_one_pass_10_cu_5db299f84cuda3std3__420unreachable_sentinelE - _ZN61_INTERNAL_c1322b74_30_group_norm_nhwc_one_pass_10_cu_5db299f84cuda3std6ranges3__45__cpo4cendE)
_ZN61_INTERNAL_c1322b74_30_group_norm_nhwc_one_pass_10_cu_5db299f84cuda3std6ranges3__45__cpo4cendE:
	.zero		1
	.type		_ZN61_INTERNAL_c1322b74_30_group_norm_nhwc_one_pass_10_cu_5db299f84cuda3std3__420unreachable_sentinelE,@object
	.size		_ZN61_INTERNAL_c1322b74_30_group_norm_nhwc_one_pass_10_cu_5db299f84cuda3std3__420unreachable_sentinelE,(_ZN61_INTERNAL_c1322b74_30_group_norm_nhwc_one_pass_10_cu_5db299f84cuda3std6ranges3__45__cpo5ssizeE - _ZN61_INTERNAL_c1322b74_30_group_norm_nhwc_one_pass_10_cu_5db299f84cuda3std3__420unreachable_sentinelE)
_ZN61_INTERNAL_c1322b74_30_group_norm_nhwc_one_pass_10_cu_5db299f84cuda3std3__420unreachable_sentinelE:
	.zero		1
	.type		_ZN61_INTERNAL_c1322b74_30_group_norm_nhwc_one_pass_10_cu_5db299f84cuda3std6ranges3__45__cpo5ssizeE,@object
	.size		_ZN61_INTERNAL_c1322b74_30_group_norm_nhwc_one_pass_10_cu_5db299f84cuda3std6ranges3__45__cpo5ssizeE,(_ZN61_INTERNAL_c1322b74_30_group_norm_nhwc_one_pass_10_cu_5db299f86thrust24THRUST_300001_SM_1030_NS12placeholders3_10E - _ZN61_INTERNAL_c1322b74_30_group_norm_nhwc_one_pass_10_cu_5db299f84cuda3std6ranges3__45__cpo5ssizeE)
_ZN61_INTERNAL_c1322b74_30_group_norm_nhwc_one_pass_10_cu_5db299f84cuda3std6ranges3__45__cpo5ssizeE:
	.zero		1
	.type		_ZN61_INTERNAL_c1322b74_30_group_norm_nhwc_one_pass_10_cu_5db299f86thrust24THRUST_300001_SM_1030_NS12placeholders3_10E,@object
	.size		_ZN61_INTERNAL_c1322b74_30_group_norm_nhwc_one_pass_10_cu_5db299f86thrust24THRUST_300001_SM_1030_NS12placeholders3_10E,(_ZN61_INTERNAL_c1322b74_30_group_norm_nhwc_one_pass_10_cu_5db299f84cuda3std3__45__cpo5crendE - _ZN61_INTERNAL_c1322b74_30_group_norm_nhwc_one_pass_10_cu_5db299f86thrust24THRUST_300001_SM_1030_NS12placeholders3_10E)
_ZN61_INTERNAL_c1322b74_30_group_norm_nhwc_one_pass_10_cu_5db299f86thrust24THRUST_300001_SM_1030_NS12placeholders3_10E:
	.zero		1
	.type		_ZN61_INTERNAL_c1322b74_30_group_norm_nhwc_one_pass_10_cu_5db299f84cuda3std3__45__cpo5crendE,@object
	.size		_ZN61_INTERNAL_c1322b74_30_group_norm_nhwc_one_pass_10_cu_5db299f84cuda3std3__45__cpo5crendE,(_ZN61_INTERNAL_c1322b74_30_group_norm_nhwc_one_pass_10_cu_5db299f84cuda3std6ranges3__45__cpo4prevE - _ZN61_INTERNAL_c1322b74_30_group_norm_nhwc_one_pass_10_cu_5db299f84cuda3std3__45__cpo5crendE)
_ZN61_INTERNAL_c1322b74_30_group_norm_nhwc_one_pass_10_cu_5db299f84cuda3std3__45__cpo5crendE:
	.zero		1
	.type		_ZN61_INTERNAL_c1322b74_30_group_norm_nhwc_one_pass_10_cu_5db299f84cuda3std6ranges3__45__cpo4prevE,@object
	.size		_ZN61_INTERNAL_c1322b74_30_group_norm_nhwc_one_pass_10_cu_5db299f84cuda3std6ranges3__45__cpo4prevE,(_ZN61_INTERNAL_c1322b74_30_group_norm_nhwc_one_pass_10_cu_5db299f84cuda3std6ranges3__45__cpo9iter_moveE - _ZN61_INTERNAL_c1322b74_30_group_norm_nhwc_one_pass_10_cu_5db299f84cuda3std6ranges3__45__cpo4prevE)
_ZN61_INTERNAL_c1322b74_30_group_norm_nhwc_one_pass_10_cu_5db299f84cuda3std6ranges3__45__cpo4prevE:
	.zero		1
	.type		_ZN61_INTERNAL_c1322b74_30_group_norm_nhwc_one_pass_10_cu_5db299f84cuda3std6ranges3__45__cpo9iter_moveE,@object
	.size		_ZN61_INTERNAL_c1322b74_30_group_norm_nhwc_one_pass_10_cu_5db299f84cuda3std6ranges3__45__cpo9iter_moveE,(_ZN61_INTERNAL_c1322b74_30_group_norm_nhwc_one_pass_10_cu_5db299f86thrust24THRUST_300001_SM_1030_NS12placeholders2_2E - _ZN61_INTERNAL_c1322b74_30_group_norm_nhwc_one_pass_10_cu_5db299f84cuda3std6ranges3__45__cpo9iter_moveE)
_ZN61_INTERNAL_c1322b74_30_group_norm_nhwc_one_pass_10_cu_5db299f84cuda3std6ranges3__45__cpo9iter_moveE:
	.zero		1
	.type		_ZN61_INTERNAL_c1322b74_30_group_norm_nhwc_one_pass_10_cu_5db299f86thrust24THRUST_300001_SM_1030_NS12placeholders2_2E,@object
	.size		_ZN61_INTERNAL_c1322b74_30_group_norm_nhwc_one_pass_10_cu_5db299f86thrust24THRUST_300001_SM_1030_NS12placeholders2_2E,(_ZN61_INTERNAL_c1322b74_30_group_norm_nhwc_one_pass_10_cu_5db299f86thrust24THRUST_300001_SM_1030_NS12placeholders2_4E - _ZN61_INTERNAL_c1322b74_30_group_norm_nhwc_one_pass_10_cu_5db299f86thrust24THRUST_300001_SM_1030_NS12placeholders2_2E)
_ZN61_INTERNAL_c1322b74_30_group_norm_nhwc_one_pass_10_cu_5db299f86thrust24THRUST_300001_SM_1030_NS12placeholders2_2E:
	.zero		1
	.type		_ZN61_INTERNAL_c1322b74_30_group_norm_nhwc_one_pass_10_cu_5db299f86thrust24THRUST_300001_SM_1030_NS12placeholders2_4E,@object
	.size		_ZN61_INTERNAL_c1322b74_30_group_norm_nhwc_one_pass_10_cu_5db299f86thrust24THRUST_300001_SM_1030_NS12placeholders2_4E,(_ZN61_INTERNAL_c1322b74_30_group_norm_nhwc_one_pass_10_cu_5db299f84cuda3std3__45__cpo3endE - _ZN61_INTERNAL_c1322b74_30_group_norm_nhwc_one_pass_10_cu_5db299f86thrust24THRUST_300001_SM_1030_NS12placeholders2_4E)
_ZN61_INTERNAL_c1322b74_30_group_norm_nhwc_one_pass_10_cu_5db299f86thrust24THRUST_300001_SM_1030_NS12placeholders2_4E:
	.zero		1
	.type		_ZN61_INTERNAL_c1322b74_30_group_norm_nhwc_one_pass_10_cu_5db299f84cuda3std3__45__cpo3endE,@object
	.size		_ZN61_INTERNAL_c1322b74_30_group_norm_nhwc_one_pass_10_cu_5db299f84cuda3std3__45__cpo3endE,(_ZN61_INTERNAL_c1322b74_30_group_norm_nhwc_one_pass_10_cu_5db299f84cuda3std6ranges3__45__cpo3endE - _ZN61_INTERNAL_c1322b74_30_group_norm_nhwc_one_pass_10_cu_5db299f84cuda3std3__45__cpo3endE)
_ZN61_INTERNAL_c1322b74_30_group_norm_nhwc_one_pass_10_cu_5db299f84cuda3std3__45__cpo3endE:
	.zero		1
	.type		_ZN61_INTERNAL_c1322b74_30_group_norm_nhwc_one_pass_10_cu_5db299f84cuda3std6ranges3__45__cpo3endE,@object
	.size		_ZN61_INTERNAL_c1322b74_30_group_norm_nhwc_one_pass_10_cu_5db299f84cuda3std6ranges3__45__cpo3endE,(_ZN61_INTERNAL_c1322b74_30_group_norm_nhwc_one_pass_10_cu_5db299f84cuda3std3__419piecewise_constructE - _ZN61_INTERNAL_c1322b74_30_group_norm_nhwc_one_pass_10_cu_5db299f84cuda3std6ranges3__45__cpo3endE)
_ZN61_INTERNAL_c1322b74_30_group_norm_nhwc_one_pass_10_cu_5db299f84cuda3std6ranges3__45__cpo3endE:
	.zero		1
	.type		_ZN61_INTERNAL_c1322b74_30_group_norm_nhwc_one_pass_10_cu_5db299f84cuda3std3__419piecewise_constructE,@object
	.size		_ZN61_INTERNAL_c1322b74_30_group_norm_nhwc_one_pass_10_cu_5db299f84cuda3std3__419piecewise_constructE,(_ZN61_INTERNAL_c1322b74_30_group_norm_nhwc_one_pass_10_cu_5db299f84cuda3std6ranges3__45__cpo5cdataE - _ZN61_INTERNAL_c1322b74_30_group_norm_nhwc_one_pass_10_cu_5db299f84cuda3std3__419piecewise_constructE)
_ZN61_INTERNAL_c1322b74_30_group_norm_nhwc_one_pass_10_cu_5db299f84cuda3std3__419piecewise_constructE:
	.zero		1
	.type		_ZN61_INTERNAL_c1322b74_30_group_norm_nhwc_one_pass_10_cu_5db299f84cuda3std6ranges3__45__cpo5cdataE,@object
	.size		_ZN61_INTERNAL_c1322b74_30_group_norm_nhwc_one_pass_10_cu_5db299f84cuda3std6ranges3__45__cpo5cdataE,(_ZN61_INTERNAL_c1322b74_30_group_norm_nhwc_one_pass_10_cu_5db299f86thrust24THRUST_300001_SM_1030_NS12placeholders2_8E - _ZN61_INTERNAL_c1322b74_30_group_norm_nhwc_one_pass_10_cu_5db299f84cuda3std6ranges3__45__cpo5cdataE)
_ZN61_INTERNAL_c1322b74_30_group_norm_nhwc_one_pass_10_cu_5db299f84cuda3std6ranges3__45__cpo5cdataE:
	.zero		1
	.type		_ZN61_INTERNAL_c1322b74_30_group_norm_nhwc_one_pass_10_cu_5db299f86thrust24THRUST_300001_SM_1030_NS12placeholders2_8E,@object
	.size		_ZN61_INTERNAL_c1322b74_30_group_norm_nhwc_one_pass_10_cu_5db299f86thrust24THRUST_300001_SM_1030_NS12placeholders2_8E,(_ZN61_INTERNAL_c1322b74_30_group_norm_nhwc_one_pass_10_cu_5db299f84cuda3std3__45__cpo4rendE - _ZN61_INTERNAL_c1322b74_30_group_norm_nhwc_one_pass_10_cu_5db299f86thrust24THRUST_300001_SM_1030_NS12placeholders2_8E)
_ZN61_INTERNAL_c1322b74_30_group_norm_nhwc_one_pass_10_cu_5db299f86thrust24THRUST_300001_SM_1030_NS12placeholders2_8E:
	.zero		1
	.type		_ZN61_INTERNAL_c1322b74_30_group_norm_nhwc_one_pass_10_cu_5db299f84cuda3std3__45__cpo4rendE,@object
	.size		_ZN61_INTERNAL_c1322b74_30_group_norm_nhwc_one_pass_10_cu_5db299f84cuda3std3__45__cpo4rendE,(_ZN61_INTERNAL_c1322b74_30_group_norm_nhwc_one_pass_10_cu_5db299f84cuda3std6ranges3__45__cpo9iter_swapE - _ZN61_INTERNAL_c1322b74_30_group_norm_nhwc_one_pass_10_cu_5db299f84cuda3std3__45__cpo4rendE)
_ZN61_INTERNAL_c1322b74_30_group_norm_nhwc_one_pass_10_cu_5db299f84cuda3std3__45__cpo4rendE:
	.zero		1
	.type		_ZN61_INTERNAL_c1322b74_30_group_norm_nhwc_one_pass_10_cu_5db299f84cuda3std6ranges3__45__cpo9iter_swapE,@object
	.size		_ZN61_INTERNAL_c1322b74_30_group_norm_nhwc_one_pass_10_cu_5db299f84cuda3std6ranges3__45__cpo9iter_swapE,(_ZN61_INTERNAL_c1322b74_30_group_norm_nhwc_one_pass_10_cu_5db299f84cuda3std3__48unexpectE - _ZN61_INTERNAL_c1322b74_30_group_norm_nhwc_one_pass_10_cu_5db299f84cuda3std6ranges3__45__cpo9iter_swapE)
_ZN61_INTERNAL_c1322b74_30_group_norm_nhwc_one_pass_10_cu_5db299f84cuda3std6ranges3__45__cpo9iter_swapE:
	.zero		1
	.type		_ZN61_INTERNAL_c1322b74_30_group_norm_nhwc_one_pass_10_cu_5db299f84cuda3std3__48unexpectE,@object
	.size		_ZN61_INTERNAL_c1322b74_30_group_norm_nhwc_one_pass_10_cu_5db299f84cuda3std3__48unexpectE,(_ZN61_INTERNAL_c1322b74_30_group_norm_nhwc_one_pass_10_cu_5db299f86thrust24THRUST_300001_SM_1030_NS6system6detail10sequential3seqE - _ZN61_INTERNAL_c1322b74_30_group_norm_nhwc_one_pass_10_cu_5db299f84cuda3std3__48unexpectE)
_ZN61_INTERNAL_c1322b74_30_group_norm_nhwc_one_pass_10_cu_5db299f84cuda3std3__48unexpectE:
	.zero		1
	.type		_ZN61_INTERNAL_c1322b74_30_group_norm_nhwc_one_pass_10_cu_5db299f86thrust24THRUST_300001_SM_1030_NS6system6detail10sequential3seqE,@object
	.size		_ZN61_INTERNAL_c1322b74_30_group_norm_nhwc_one_pass_10_cu_5db299f86thrust24THRUST_300001_SM_1030_NS6system6detail10sequential3seqE,(.L_29 - _ZN61_INTERNAL_c1322b74_30_group_norm_nhwc_one_pass_10_cu_5db299f86thrust24THRUST_300001_SM_1030_NS6system6detail10sequential3seqE)
_ZN61_INTERNAL_c1322b74_30_group_norm_nhwc_one_pass_10_cu_5db299f86thrust24THRUST_300001_SM_1030_NS6system6detail10sequential3seqE:
	.zero		1
.L_29:


//--------------------- .nv.shared._Z35group_norm_nhwc_bwd_one_pass_kernelI11Bf16IOFp32WLi64ELi10ELi640EEv26Group_norm_nhwc_bwd_params --------------------------
	.section	.nv.shared._Z35group_norm_nhwc_bwd_one_pass_kernelI11Bf16IOFp32WLi64ELi10ELi640EEv26Group_norm_nhwc_bwd_params,"aw",@nobits
	.sectionflags	@""
	.align	16
.nv.shared._Z35group_norm_nhwc_bwd_one_pass_kernelI11Bf16IOFp32WLi64ELi10ELi640EEv26Group_norm_nhwc_bwd_params:
	.zero		11472


//--------------------- .nv.shared._Z35group_norm_nhwc_bwd_one_pass_kernelI11Bf16IOFp32WLi128ELi10ELi640EEv26Group_norm_nhwc_bwd_params --------------------------
	.section	.nv.shared._Z35group_norm_nhwc_bwd_one_pass_kernelI11Bf16IOFp32WLi128ELi10ELi640EEv26Group_norm_nhwc_bwd_params,"aw",@nobits
	.sectionflags	@""
	.align	16
.nv.shared._Z35group_norm_nhwc_bwd_one_pass_kernelI11Bf16IOFp32WLi128ELi10ELi640EEv26Group_norm_nhwc_bwd_params:
	.zero		11472


//--------------------- .nv.shared._Z35group_norm_nhwc_bwd_one_pass_kernelI11Bf16IOFp32WLi256ELi10ELi640EEv26Group_norm_nhwc_bwd_params --------------------------
	.section	.nv.shared._Z35group_norm_nhwc_bwd_one_pass_kernelI11Bf16IOFp32WLi256ELi10ELi640EEv26Group_norm_nhwc_bwd_params,"aw",@nobits
	.sectionflags	@""
	.align	16
.nv.shared._Z35group_norm_nhwc_bwd_one_pass_kernelI11Bf16IOFp32WLi256ELi10ELi640EEv26Group_norm_nhwc_bwd_params:
	.zero		11472


//--------------------- .nv.shared._Z35group_norm_nhwc_bwd_one_pass_kernelI11Bf16IOFp32WLi512ELi10ELi640EEv26Group_norm_nhwc_bwd_params --------------------------
	.section	.nv.shared._Z35group_norm_nhwc_bwd_one_pass_kernelI11Bf16IOFp32WLi512ELi10ELi640EEv26Group_norm_nhwc_bwd_params,"aw",@nobits
	.sectionflags	@""
	.align	16
.nv.shared._Z35group_norm_nhwc_bwd_one_pass_kernelI11Bf16IOFp32WLi512ELi10ELi640EEv26Group_norm_nhwc_bwd_params:
	.zero		11472


//--------------------- .nv.shared._Z35group_norm_nhwc_bwd_one_pass_kernelI11Bf16IOBf16WLi64ELi10ELi640EEv26Group_norm_nhwc_bwd_params --------------------------
	.section	.nv.shared._Z35group_norm_nhwc_bwd_one_pass_kernelI11Bf16IOBf16WLi64ELi10ELi640EEv26Group_norm_nhwc_bwd_params,"aw",@nobits
	.sectionflags	@""
	.align	16
.nv.shared._Z35group_norm_nhwc_bwd_one_pass_kernelI11Bf16IOBf16WLi64ELi10ELi640EEv26Group_norm_nhwc_bwd_params:
	.zero		11472


//--------------------- .nv.shared._Z35group_norm_nhwc_bwd_one_pass_kernelI11Bf16IOBf16WLi128ELi10ELi640EEv26Group_norm_nhwc_bwd_params --------------------------
	.section	.nv.shared._Z35group_norm_nhwc_bwd_one_pass_kernelI11Bf16IOBf16WLi128ELi10ELi640EEv26Group_norm_nhwc_bwd_params,"aw",@nobits
	.sectionflags	@""
	.align	16
.nv.shared._Z35group_norm_nhwc_bwd_one_pass_kernelI11Bf16IOBf16WLi128ELi10ELi640EEv26Group_norm_nhwc_bwd_params:
	.zero		11472


//--------------------- .nv.shared._Z35group_norm_nhwc_bwd_one_pass_kernelI11Bf16IOBf16WLi256ELi10ELi640EEv26Group_norm_nhwc_bwd_params --------------------------
	.section	.nv.shared._Z35group_norm_nhwc_bwd_one_pass_kernelI11Bf16IOBf16WLi256ELi10ELi640EEv26Group_norm_nhwc_bwd_params,"aw",@nobits
	.sectionflags	@""
	.align	16
.nv.shared._Z35group_norm_nhwc_bwd_one_pass_kernelI11Bf16IOBf16WLi256ELi10ELi640EEv26Group_norm_nhwc_bwd_params:
	.zero		11472


//--------------------- .nv.shared._Z35group_norm_nhwc_bwd_one_pass_kernelI11Bf16IOBf16WLi512ELi10ELi640EEv26Group_norm_nhwc_bwd_params --------------------------
	.section	.nv.shared._Z35group_norm_nhwc_bwd_one_pass_kernelI11Bf16IOBf16WLi512ELi10ELi640EEv26Group_norm_nhwc_bwd_params,"aw",@nobits
	.sectionflags	@""
	.align	16
.nv.shared._Z35group_norm_nhwc_bwd_one_pass_kernelI11Bf16IOBf16WLi512ELi10ELi640EEv26Group_norm_nhwc_bwd_params:
	.zero		11472


//--------------------- .nv.shared._Z35group_norm_nhwc_bwd_one_pass_kernelI11Bf16IOFp16WLi64ELi10ELi640EEv26Group_norm_nhwc_bwd_params --------------------------
	.section	.nv.shared._Z35group_norm_nhwc_bwd_one_pass_kernelI11Bf16IOFp16WLi64ELi10ELi640EEv26Group_norm_nhwc_bwd_params,"aw",@nobits
	.sectionflags	@""
	.align	16
.nv.shared._Z35group_norm_nhwc_bwd_one_pass_kernelI11Bf16IOFp16WLi64ELi10ELi640EEv26Group_norm_nhwc_bwd_params:
	.zero		11472


//--------------------- .nv.shared._Z35group_norm_nhwc_bwd_one_pass_kernelI11Bf16IOFp16WLi128ELi10ELi640EEv26Group_norm_nhwc_bwd_params --------------------------
	.section	.nv.shared._Z35group_norm_nhwc_bwd_one_pass_kernelI11Bf16IOFp16WLi128ELi10ELi640EEv26Group_norm_nhwc_bwd_params,"aw",@nobits
	.sectionflags	@""
	.align	16
.nv.shared._Z35group_norm_nhwc_bwd_one_pass_kernelI11Bf16IOFp16WLi128ELi10ELi640EEv26Group_norm_nhwc_bwd_params:
	.zero		11472


//--------------------- .nv.shared._Z35group_norm_nhwc_bwd_one_pass_kernelI11Bf16IOFp16WLi256ELi10ELi640EEv26Group_norm_nhwc_bwd_params --------------------------
	.section	.nv.shared._Z35group_norm_nhwc_bwd_one_pass_kernelI11Bf16IOFp16WLi256ELi10ELi640EEv26Group_norm_nhwc_bwd_params,"aw",@nobits
	.sectionflags	@""
	.align	16
.nv.shared._Z35group_norm_nhwc_bwd_one_pass_kernelI11Bf16IOFp16WLi256ELi10ELi640EEv26Group_norm_nhwc_bwd_params:
	.zero		11472


//--------------------- .nv.shared._Z35group_norm_nhwc_bwd_one_pass_kernelI11Bf16IOFp16WLi512ELi10ELi640EEv26Group_norm_nhwc_bwd_params --------------------------
	.section	.nv.shared._Z35group_norm_nhwc_bwd_one_pass_kernelI11Bf16IOFp16WLi512ELi10ELi640EEv26Group_norm_nhwc_bwd_params,"aw",@nobits
	.sectionflags	@""
	.align	16
.nv.shared._Z35group_norm_nhwc_bwd_one_pass_kernelI11Bf16IOFp16WLi512ELi10ELi640EEv26Group_norm_nhwc_bwd_params:
	.zero		11472


//--------------------- .nv.shared._Z35group_norm_nhwc_bwd_one_pass_kernelI11Fp16IOFp32WLi64ELi10ELi640EEv26Group_norm_nhwc_bwd_params --------------------------
	.section	.nv.shared._Z35group_norm_nhwc_bwd_one_pass_kernelI11Fp16IOFp32WLi64ELi10ELi640EEv26Group_norm_nhwc_bwd_params,"aw",@nobits
	.sectionflags	@""
	.align	16
.nv.shared._Z35group_norm_nhwc_bwd_one_pass_kernelI11Fp16IOFp32WLi64ELi10ELi640EEv26Group_norm_nhwc_bwd_params:
	.zero		11472


//--------------------- .nv.shared._Z35group_norm_nhwc_bwd_one_pass_kernelI11Fp16IOFp32WLi128ELi10ELi640EEv26Group_norm_nhwc_bwd_params --------------------------
	.section	.nv.shared._Z35group_norm_nhwc_bwd_one_pass_kernelI11Fp16IOFp32WLi128ELi10ELi640EEv26Group_norm_nhwc_bwd_params,"aw",@nobits
	.sectionflags	@""
	.align	16
.nv.shared._Z35group_norm_nhwc_bwd_one_pass_kernelI11Fp16IOFp32WLi128ELi10ELi640EEv26Group_norm_nhwc_bwd_params:
	.zero		11472


//--------------------- .nv.shared._Z35group_norm_nhwc_bwd_one_pass_kernelI11Fp16IOFp32WLi256ELi10ELi640EEv26Group_norm_nhwc_bwd_params --------------------------
	.section	.nv.shared._Z35group_norm_nhwc_bwd_one_pass_kernelI11Fp16IOFp32WLi256ELi10ELi640EEv26Group_norm_nhwc_bwd_params,"aw",@nobits
	.sectionflags	@""
	.align	16
.nv.shared._Z35group_norm_nhwc_bwd_one_pass_kernelI11Fp16IOFp32WLi256ELi10ELi640EEv26Group_norm_nhwc_bwd_params:
	.zero		11472


//--------------------- .nv.shared._Z35group_norm_nhwc_bwd_one_pass_kernelI11Fp16IOFp32WLi512ELi10ELi640EEv26Group_norm_nhwc_bwd_params --------------------------
	.section	.nv.shared._Z35group_norm_nhwc_bwd_one_pass_kernelI11Fp16IOFp32WLi512ELi10ELi640EEv26Group_norm_nhwc_bwd_params,"aw",@nobits
	.sectionflags	@""
	.align	16
.nv.shared._Z35group_norm_nhwc_bwd_one_pass_kernelI11Fp16IOFp32WLi512ELi10ELi640EEv26Group_norm_nhwc_bwd_params:
	.zero		11472


//--------------------- .nv.shared._Z35group_norm_nhwc_bwd_one_pass_kernelI11Fp16IOBf16WLi64ELi10ELi640EEv26Group_norm_nhwc_bwd_params --------------------------
	.section	.nv.shared._Z35group_norm_nhwc_bwd_one_pass_kernelI11Fp16IOBf16WLi64ELi10ELi640EEv26Group_norm_nhwc_bwd_params,"aw",@nobits
	.sectionflags	@""
	.align	16
.nv.shared._Z35group_norm_nhwc_bwd_one_pass_kernelI11Fp16IOBf16WLi64ELi10ELi640EEv26Group_norm_nhwc_bwd_params:
	.zero		11472


//--------------------- .nv.shared._Z35group_norm_nhwc_bwd_one_pass_kernelI11Fp16IOBf16WLi128ELi10ELi640EEv26Group_norm_nhwc_bwd_params --------------------------
	.section	.nv.shared._Z35group_norm_nhwc_bwd_one_pass_kernelI11Fp16IOBf16WLi128ELi10ELi640EEv26Group_norm_nhwc_bwd_params,"aw",@nobits
	.sectionflags	@""
	.align	16
.nv.shared._Z35group_norm_nhwc_bwd_one_pass_kernelI11Fp16IOBf16WLi128ELi10ELi640EEv26Group_norm_nhwc_bwd_params:
	.zero		11472


//--------------------- .nv.shared._Z35group_norm_nhwc_bwd_one_pass_kernelI11Fp16IOBf16WLi256ELi10ELi640EEv26Group_norm_nhwc_bwd_params --------------------------
	.section	.nv.shared._Z35group_norm_nhwc_bwd_one_pass_kernelI11Fp16IOBf16WLi256ELi10ELi640EEv26Group_norm_nhwc_bwd_params,"aw",@nobits
	.sectionflags	@""
	.align	16
.nv.shared._Z35group_norm_nhwc_bwd_one_pass_kernelI11Fp16IOBf16WLi256ELi10ELi640EEv26Group_norm_nhwc_bwd_params:
	.zero		11472


//--------------------- .nv.shared._Z35group_norm_nhwc_bwd_one_pass_kernelI11Fp16IOBf16WLi512ELi10ELi640EEv26Group_norm_nhwc_bwd_params --------------------------
	.section	.nv.shared._Z35group_norm_nhwc_bwd_one_pass_kernelI11Fp16IOBf16WLi512ELi10ELi640EEv26Group_norm_nhwc_bwd_params,"aw",@nobits
	.sectionflags	@""
	.align	16
.nv.shared._Z35group_norm_nhwc_bwd_one_pass_kernelI11Fp16IOBf16WLi512ELi10ELi640EEv26Group_norm_nhwc_bwd_params:
	.zero		11472


//--------------------- .nv.shared._Z35group_norm_nhwc_bwd_one_pass_kernelI11Fp16IOFp16WLi64ELi10ELi640EEv26Group_norm_nhwc_bwd_params --------------------------
	.section	.nv.shared._Z35group_norm_nhwc_bwd_one_pass_kernelI11Fp16IOFp16WLi64ELi10ELi640EEv26Group_norm_nhwc_bwd_params,"aw",@nobits
	.sectionflags	@""
	.align	16
.nv.shared._Z35group_norm_nhwc_bwd_one_pass_kernelI11Fp16IOFp16WLi64ELi10ELi640EEv26Group_norm_nhwc_bwd_params:
	.zero		11472


//--------------------- .nv.shared._Z35group_norm_nhwc_bwd_one_pass_kernelI11Fp16IOFp16WLi128ELi10ELi640EEv26Group_norm_nhwc_bwd_params --------------------------
	.section	.nv.shared._Z35group_norm_nhwc_bwd_one_pass_kernelI11Fp16IOFp16WLi128ELi10ELi640EEv26Group_norm_nhwc_bwd_params,"aw",@nobits
	.sectionflags	@""
	.align	16
.nv.shared._Z35group_norm_nhwc_bwd_one_pass_kernelI11Fp16IOFp16WLi128ELi10ELi640EEv26Group_norm_nhwc_bwd_params:
	.zero		11472


//--------------------- .nv.shared._Z35group_norm_nhwc_bwd_one_pass_kernelI11Fp16IOFp16WLi256ELi10ELi640EEv26Group_norm_nhwc_bwd_params --------------------------
	.section	.nv.shared._Z35group_norm_nhwc_bwd_one_pass_kernelI11Fp16IOFp16WLi256ELi10ELi640EEv26Group_norm_nhwc_bwd_params,"aw",@nobits
	.sectionflags	@""
	.align	16
.nv.shared._Z35group_norm_nhwc_bwd_one_pass_kernelI11Fp16IOFp16WLi256ELi10ELi640EEv26Group_norm_nhwc_bwd_params:
	.zero		11472


//--------------------- .nv.shared._Z35group_norm_nhwc_bwd_one_pass_kernelI11Fp16IOFp16WLi512ELi10ELi640EEv26Group_norm_nhwc_bwd_params --------------------------
	.section	.nv.shared._Z35group_norm_nhwc_bwd_one_pass_kernelI11Fp16IOFp16WLi512ELi10ELi640EEv26Group_norm_nhwc_bwd_params,"aw",@nobits
	.sectionflags	@""
	.align	16
.nv.shared._Z35group_norm_nhwc_bwd_one_pass_kernelI11Fp16IOFp16WLi512ELi10ELi640EEv26Group_norm_nhwc_bwd_params:
	.zero		11472


//--------------------- .nv.shared._Z35group_norm_nhwc_bwd_one_pass_kernelI11Fp32IOFp32WLi64ELi10ELi640EEv26Group_norm_nhwc_bwd_params --------------------------
	.section	.nv.shared._Z35group_norm_nhwc_bwd_one_pass_kernelI11Fp32IOFp32WLi64ELi10ELi640EEv26Group_norm_nhwc_bwd_params,"aw",@nobits
	.sectionflags	@""
	.align	16
.nv.shared._Z35group_norm_nhwc_bwd_one_pass_kernelI11Fp32IOFp32WLi64ELi10ELi640EEv26Group_norm_nhwc_bwd_params:
	.zero		11472


//--------------------- .nv.shared._Z35group_norm_nhwc_bwd_one_pass_kernelI11Fp32IOFp32WLi128ELi10ELi640EEv26Group_norm_nhwc_bwd_params --------------------------
	.section	.nv.shared._Z35group_norm_nhwc_bwd_one_pass_kernelI11Fp32IOFp32WLi128ELi10ELi640EEv26Group_norm_nhwc_bwd_params,"aw",@nobits
	.sectionflags	@""
	.align	16
.nv.shared._Z35group_norm_nhwc_bwd_one_pass_kernelI11Fp32IOFp32WLi128ELi10ELi640EEv26Group_norm_nhwc_bwd_params:
	.zero		11472


//--------------------- .nv.shared._Z35group_norm_nhwc_bwd_one_pass_kernelI11Fp32IOFp32WLi256ELi10ELi640EEv26Group_norm_nhwc_bwd_params --------------------------
	.section	.nv.shared._Z35group_norm_nhwc_bwd_one_pass_kernelI11Fp32IOFp32WLi256ELi10ELi640EEv26Group_norm_nhwc_bwd_params,"aw",@nobits
	.sectionflags	@""
	.align	16
.nv.shared._Z35group_norm_nhwc_bwd_one_pass_kernelI11Fp32IOFp32WLi256ELi10ELi640EEv26Group_norm_nhwc_bwd_params:
	.zero		11472


//--------------------- .nv.shared._Z35group_norm_nhwc_bwd_one_pass_kernelI11Fp32IOFp32WLi512ELi10ELi640EEv26Group_norm_nhwc_bwd_params --------------------------
	.section	.nv.shared._Z35group_norm_nhwc_bwd_one_pass_kernelI11Fp32IOFp32WLi512ELi10ELi640EEv26Group_norm_nhwc_bwd_params,"aw",@nobits
	.sectionflags	@""
	.align	16
.nv.shared._Z35group_norm_nhwc_bwd_one_pass_kernelI11Fp32IOFp32WLi512ELi10ELi640EEv26Group_norm_nhwc_bwd_params:
	.zero		11472


//--------------------- .nv.shared._Z35group_norm_nhwc_bwd_one_pass_kernelI11Fp32IOBf16WLi64ELi10ELi640EEv26Group_norm_nhwc_bwd_params --------------------------
	.section	.nv.shared._Z35group_norm_nhwc_bwd_one_pass_kernelI11Fp32IOBf16WLi64ELi10ELi640EEv26Group_norm_nhwc_bwd_params,"aw",@nobits
	.sectionflags	@""
	.align	16
.nv.shared._Z35group_norm_nhwc_bwd_one_pass_kernelI11Fp32IOBf16WLi64ELi10ELi640EEv26Group_norm_nhwc_bwd_params:
	.zero		11472


//--------------------- .nv.shared._Z35group_norm_nhwc_bwd_one_pass_kernelI11Fp32IOBf16WLi128ELi10ELi640EEv26Group_norm_nhwc_bwd_params --------------------------
	.section	.nv.shared._Z35group_norm_nhwc_bwd_one_pass_kernelI11Fp32IOBf16WLi128ELi10ELi640EEv26Group_norm_nhwc_bwd_params,"aw",@nobits
	.sectionflags	@""
	.align	16
.nv.shared._Z35group_norm_nhwc_bwd_one_pass_kernelI11Fp32IOBf16WLi128ELi10ELi640EEv26Group_norm_nhwc_bwd_params:
	.zero		11472


//--------------------- .nv.shared._Z35group_norm_nhwc_bwd_one_pass_kernelI11Fp32IOBf16WLi256ELi10ELi640EEv26Group_norm_nhwc_bwd_params --------------------------
	.section	.nv.shared._Z35group_norm_nhwc_bwd_one_pass_kernelI11Fp32IOBf16WLi256ELi10ELi640EEv26Group_norm_nhwc_bwd_params,"aw",@nobits
	.sectionflags	@""
	.align	16
.nv.shared._Z35group_norm_nhwc_bwd_one_pass_kernelI11Fp32IOBf16WLi256ELi10ELi640EEv26Group_norm_nhwc_bwd_params:
	.zero		11472


//--------------------- .nv.shared._Z35group_norm_nhwc_bwd_one_pass_kernelI11Fp32IOBf16WLi512ELi10ELi640EEv26Group_norm_nhwc_bwd_params --------------------------
	.section	.nv.shared._Z35group_norm_nhwc_bwd_one_pass_kernelI11Fp32IOBf16WLi512ELi10ELi640EEv26Group_norm_nhwc_bwd_params,"aw",@nobits
	.sectionflags	@""
	.align	16
.nv.shared._Z35group_norm_nhwc_bwd_one_pass_kernelI11Fp32IOBf16WLi512ELi10ELi640EEv26Group_norm_nhwc_bwd_params:
	.zero		11472


//--------------------- .nv.shared._Z35group_norm_nhwc_bwd_one_pass_kernelI11Fp32IOFp16WLi64ELi10ELi640EEv26Group_norm_nhwc_bwd_params --------------------------
	.section	.nv.shared._Z35group_norm_nhwc_bwd_one_pass_kernelI11Fp32IOFp16WLi64ELi10ELi640EEv26Group_norm_nhwc_bwd_params,"aw",@nobits
	.sectionflags	@""
	.align	16
.nv.shared._Z35group_norm_nhwc_bwd_one_pass_kernelI11Fp32IOFp16WLi64ELi10ELi640EEv26Group_norm_nhwc_bwd_params:
	.zero		11472


//--------------------- .nv.shared._Z35group_norm_nhwc_bwd_one_pass_kernelI11Fp32IOFp16WLi128ELi10ELi640EEv26Group_norm_nhwc_bwd_params --------------------------
	.section	.nv.shared._Z35group_norm_nhwc_bwd_one_pass_kernelI11Fp32IOFp16WLi128ELi10ELi640EEv26Group_norm_nhwc_bwd_params,"aw",@nobits
	.sectionflags	@""
	.align	16
.nv.shared._Z35group_norm_nhwc_bwd_one_pass_kernelI11Fp32IOFp16WLi128ELi10ELi640EEv26Group_norm_nhwc_bwd_params:
	.zero		11472


//--------------------- .nv.shared._Z35group_norm_nhwc_bwd_one_pass_kernelI11Fp32IOFp16WLi256ELi10ELi640EEv26Group_norm_nhwc_bwd_params --------------------------
	.section	.nv.shared._Z35group_norm_nhwc_bwd_one_pass_kernelI11Fp32IOFp16WLi256ELi10ELi640EEv26Group_norm_nhwc_bwd_params,"aw",@nobits
	.sectionflags	@""
	.align	16
.nv.shared._Z35group_norm_nhwc_bwd_one_pass_kernelI11Fp32IOFp16WLi256ELi10ELi640EEv26Group_norm_nhwc_bwd_params:
	.zero		11472


//--------------------- .nv.shared._Z35group_norm_nhwc_bwd_one_pass_kernelI11Fp32IOFp16WLi512ELi10ELi640EEv26Group_norm_nhwc_bwd_params --------------------------
	.section	.nv.shared._Z35group_norm_nhwc_bwd_one_pass_kernelI11Fp32IOFp16WLi512ELi10ELi640EEv26Group_norm_nhwc_bwd_params,"aw",@nobits
	.sectionflags	@""
	.align	16
.nv.shared._Z35group_norm_nhwc_bwd_one_pass_kernelI11Fp32IOFp16WLi512ELi10ELi640EEv26Group_norm_nhwc_bwd_params:
	.zero		11472


//--------------------- .nv.shared._Z35group_norm_nhwc_fwd_one_pass_kernelI11Bf16IOFp32WLi64ELi10ELi640EEv26Group_norm_nhwc_fwd_params --------------------------
	.section	.nv.shared._Z35group_norm_nhwc_fwd_one_pass_kernelI11Bf16IOFp32WLi64ELi10ELi640EEv26Group_norm_nhwc_fwd_params,"aw",@nobits
	.sectionflags	@""
	.align	8
.nv.shared._Z35group_norm_nhwc_fwd_one_pass_kernelI11Bf16IOFp32WLi64ELi10ELi640EEv26Group_norm_nhwc_fwd_params:
	.zero		1224


//--------------------- .nv.shared._Z35group_norm_nhwc_fwd_one_pass_kernelI11Bf16IOFp32WLi128ELi10ELi640EEv26Group_norm_nhwc_fwd_params --------------------------
	.section	.nv.shared._Z35group_norm_nhwc_fwd_one_pass_kernelI11Bf16IOFp32WLi128ELi10ELi640EEv26Group_norm_nhwc_fwd_params,"aw",@nobits
	.sectionflags	@""
	.align	8
.nv.shared._Z35group_norm_nhwc_fwd_one_pass_kernelI11Bf16IOFp32WLi128ELi10ELi640EEv26Group_norm_nhwc_fwd_params:
	.zero		1224


//--------------------- .nv.shared._Z35group_norm_nhwc_fwd_one_pass_kernelI11Bf16IOFp32WLi256ELi10ELi640EEv26Group_norm_nhwc_fwd_params --------------------------
	.section	.nv.shared._Z35group_norm_nhwc_fwd_one_pass_kernelI11Bf16IOFp32WLi256ELi10ELi640EEv26Group_norm_nhwc_fwd_params,"aw",@nobits
	.sectionflags	@""
	.align	8
.nv.shared._Z35group_norm_nhwc_fwd_one_pass_kernelI11Bf16IOFp32WLi256ELi10ELi640EEv26Group_norm_nhwc_fwd_params:
	.zero		1224


//--------------------- .nv.shared._Z35group_norm_nhwc_fwd_one_pass_kernelI11Bf16IOFp32WLi512ELi10ELi640EEv26Group_norm_nhwc_fwd_params --------------------------
	.section	.nv.shared._Z35group_norm_nhwc_fwd_one_pass_kernelI11Bf16IOFp32WLi512ELi10ELi640EEv26Group_norm_nhwc_fwd_params,"aw",@nobits
	.sectionflags	@""
	.align	8
.nv.shared._Z35group_norm_nhwc_fwd_one_pass_kernelI11Bf16IOFp32WLi512ELi10ELi640EEv26Group_norm_nhwc_fwd_params:
	.zero		1224


//--------------------- .nv.shared._Z35group_norm_nhwc_fwd_one_pass_kernelI11Bf16IOBf16WLi64ELi10ELi640EEv26Group_norm_nhwc_fwd_params --------------------------
	.section	.nv.shared._Z35group_norm_nhwc_fwd_one_pass_kernelI11Bf16IOBf16WLi64ELi10ELi640EEv26Group_norm_nhwc_fwd_params,"aw",@nobits
	.sectionflags	@""
	.align	8
.nv.shared._Z35group_norm_nhwc_fwd_one_pass_kernelI11Bf16IOBf16WLi64ELi10ELi640EEv26Group_norm_nhwc_fwd_params:
	.zero		1224


//--------------------- .nv.shared._Z35group_norm_nhwc_fwd_one_pass_kernelI11Bf16IOBf16WLi128ELi10ELi640EEv26Group_norm_nhwc_fwd_params --------------------------
	.section	.nv.shared._Z35group_norm_nhwc_fwd_one_pass_kernelI11Bf16IOBf16WLi128ELi10ELi640EEv26Group_norm_nhwc_fwd_params,"aw",@nobits
	.sectionflags	@""
	.align	8
.nv.shared._Z35group_norm_nhwc_fwd_one_pass_kernelI11Bf16IOBf16WLi128ELi10ELi640EEv26Group_norm_nhwc_fwd_params:
	.zero		1224


//--------------------- .nv.shared._Z35group_norm_nhwc_fwd_one_pass_kernelI11Bf16IOBf16WLi256ELi10ELi640EEv26Group_norm_nhwc_fwd_params --------------------------
	.section	.nv.shared._Z35group_norm_nhwc_fwd_one_pass_kernelI11Bf16IOBf16WLi256ELi10ELi640EEv26Group_norm_nhwc_fwd_params,"aw",@nobits
	.sectionflags	@""
	.align	8
.nv.shared._Z35group_norm_nhwc_fwd_one_pass_kernelI11Bf16IOBf16WLi256ELi10ELi640EEv26Group_norm_nhwc_fwd_params:
	.zero		1224


//--------------------- .nv.shared._Z35group_norm_nhwc_fwd_one_pass_kernelI11Bf16IOBf16WLi512ELi10ELi640EEv26Group_norm_nhwc_fwd_params --------------------------
	.section	.nv.shared._Z35group_norm_nhwc_fwd_one_pass_kernelI11Bf16IOBf16WLi512ELi10ELi640EEv26Group_norm_nhwc_fwd_params,"aw",@nobits
	.sectionflags	@""
	.align	8
.nv.shared._Z35group_norm_nhwc_fwd_one_pass_kernelI11Bf16IOBf16WLi512ELi10ELi640EEv26Group_norm_nhwc_fwd_params:
	.zero		1224


//--------------------- .nv.shared._Z35group_norm_nhwc_fwd_one_pass_kernelI11Bf16IOFp16WLi64ELi10ELi640EEv26Group_norm_nhwc_fwd_params --------------------------
	.section	.nv.shared._Z35group_norm_nhwc_fwd_one_pass_kernelI11Bf16IOFp16WLi64ELi10ELi640EEv26Group_norm_nhwc_fwd_params,"aw",@nobits
	.sectionflags	@""
	.align	8
.nv.shared._Z35group_norm_nhwc_fwd_one_pass_kernelI11Bf16IOFp16WLi64ELi10ELi640EEv26Group_norm_nhwc_fwd_params:
	.zero		1224


//--------------------- .nv.shared._Z35group_norm_nhwc_fwd_one_pass_kernelI11Bf16IOFp16WLi128ELi10ELi640EEv26Group_norm_nhwc_fwd_params --------------------------
	.section	.nv.shared._Z35group_norm_nhwc_fwd_one_pass_kernelI11Bf16IOFp16WLi128ELi10ELi640EEv26Group_norm_nhwc_fwd_params,"aw",@nobits
	.sectionflags	@""
	.align	8
.nv.shared._Z35group_norm_nhwc_fwd_one_pass_kernelI11Bf16IOFp16WLi128ELi10ELi640EEv26Group_norm_nhwc_fwd_params:
	.zero		1224


//--------------------- .nv.shared._Z35group_norm_nhwc_fwd_one_pass_kernelI11Bf16IOFp16WLi256ELi10ELi640EEv26Group_norm_nhwc_fwd_params --------------------------
	.section	.nv.shared._Z35group_norm_nhwc_fwd_one_pass_kernelI11Bf16IOFp16WLi256ELi10ELi640EEv26Group_norm_nhwc_fwd_params,"aw",@nobits
	.sectionflags	@""
	.align	8
.nv.shared._Z35group_norm_nhwc_fwd_one_pass_kernelI11Bf16IOFp16WLi256ELi10ELi640EEv26Group_norm_nhwc_fwd_params:
	.zero		1224


//--------------------- .nv.shared._Z35group_norm_nhwc_fwd_one_pass_kernelI11Bf16IOFp16WLi512ELi10ELi640EEv26Group_norm_nhwc_fwd_params --------------------------
	.section	.nv.shared._Z35group_norm_nhwc_fwd_one_pass_kernelI11Bf16IOFp16WLi512ELi10ELi640EEv26Group_norm_nhwc_fwd_params,"aw",@nobits
	.sectionflags	@""
	.align	8
.nv.shared._Z35group_norm_nhwc_fwd_one_pass_kernelI11Bf16IOFp16WLi512ELi10ELi640EEv26Group_norm_nhwc_fwd_params:
	.zero		1224


//--------------------- .nv.shared._Z35group_norm_nhwc_fwd_one_pass_kernelI11Fp16IOFp32WLi64ELi10ELi640EEv26Group_norm_nhwc_fwd_params --------------------------
	.section	.nv.shared._Z35group_norm_nhwc_fwd_one_pass_kernelI11Fp16IOFp32WLi64ELi10ELi640EEv26Group_norm_nhwc_fwd_params,"aw",@nobits
	.sectionflags	@""
	.align	8
.nv.shared._Z35group_norm_nhwc_fwd_one_pass_kernelI11Fp16IOFp32WLi64ELi10ELi640EEv26Group_norm_nhwc_fwd_params:
	.zero		1224


//--------------------- .nv.shared._Z35group_norm_nhwc_fwd_one_pass_kernelI11Fp16IOFp32WLi128ELi10ELi640EEv26Group_norm_nhwc_fwd_params --------------------------
	.section	.nv.shared._Z35group_norm_nhwc_fwd_one_pass_kernelI11Fp16IOFp32WLi128ELi10ELi640EEv26Group_norm_nhwc_fwd_params,"aw",@nobits
	.sectionflags	@""
	.align	8
.nv.shared._Z35group_norm_nhwc_fwd_one_pass_kernelI11Fp16IOFp32WLi128ELi10ELi640EEv26Group_norm_nhwc_fwd_params:
	.zero		1224


//--------------------- .nv.shared._Z35group_norm_nhwc_fwd_one_pass_kernelI11Fp16IOFp32WLi256ELi10ELi640EEv26Group_norm_nhwc_fwd_params --------------------------
	.section	.nv.shared._Z35group_norm_nhwc_fwd_one_pass_kernelI11Fp16IOFp32WLi256ELi10ELi640EEv26Group_norm_nhwc_fwd_params,"aw",@nobits
	.sectionflags	@""
	.align	8
.nv.shared._Z35group_norm_nhwc_fwd_one_pass_kernelI11Fp16IOFp32WLi256ELi10ELi640EEv26Group_norm_nhwc_fwd_params:
	.zero		1224


//--------------------- .nv.shared._Z35group_norm_nhwc_fwd_one_pass_kernelI11Fp16IOFp32WLi512ELi10ELi640EEv26Group_norm_nhwc_fwd_params --------------------------
	.section	.nv.shared._Z35group_norm_nhwc_fwd_one_pass_kernelI11Fp16IOFp32WLi512ELi10ELi640EEv26Group_norm_nhwc_fwd_params,"aw",@nobits
	.sectionflags	@""
	.align	8
.nv.shared._Z35group_norm_nhwc_fwd_one_pass_kernelI11Fp16IOFp32WLi512ELi10ELi640EEv26Group_norm_nhwc_fwd_params:
	.zero		1224


//--------------------- .nv.shared._Z35group_norm_nhwc_fwd_one_pass_kernelI11Fp16IOBf16WLi64ELi10ELi640EEv26Group_norm_nhwc_fwd_params --------------------------
	.section	.nv.shared._Z35group_norm_nhwc_fwd_one_pass_kernelI11Fp16IOBf16WLi64ELi10ELi640EEv26Group_norm_nhwc_fwd_params,"aw",@nobits
	.sectionflags	@""
	.align	8
.nv.shared._Z35group_norm_nhwc_fwd_one_pass_kernelI11Fp16IOBf16WLi64ELi10ELi640EEv26Group_norm_nhwc_fwd_params:
	.zero		1224


//--------------------- .nv.shared._Z35group_norm_nhwc_fwd_one_pass_kernelI11Fp16IOBf16WLi128ELi10ELi640EEv26Group_norm_nhwc_fwd_params --------------------------
	.section	.nv.shared._Z35group_norm_nhwc_fwd_one_pass_kernelI11Fp16IOBf16WLi128ELi10ELi640EEv26Group_norm_nhwc_fwd_params,"aw",@nobits
	.sectionflags	@""
	.align	8
.nv.shared._Z35group_norm_nhwc_fwd_one_pass_kernelI11Fp16IOBf16WLi128ELi10ELi640EEv26Group_norm_nhwc_fwd_params:
	.zero		1224


//--------------------- .nv.shared._Z35group_norm_nhwc_fwd_one_pass_kernelI11Fp16IOBf16WLi256ELi10ELi640EEv26Group_norm_nhwc_fwd_params --------------------------
	.section	.nv.shared._Z35group_norm_nhwc_fwd_one_pass_kernelI11Fp16IOBf16WLi256ELi10ELi640EEv26Group_norm_nhwc_fwd_params,"aw",@nobits
	.sectionflags	@""
	.align	8
.nv.shared._Z35group_norm_nhwc_fwd_one_pass_kernelI11Fp16IOBf16WLi256ELi10ELi640EEv26Group_norm_nhwc_fwd_params:
	.zero		1224


//--------------------- .nv.shared._Z35group_norm_nhwc_fwd_one_pass_kernelI11Fp16IOBf16WLi512ELi10ELi640EEv26Group_norm_nhwc_fwd_params --------------------------
	.section	.nv.shared._Z35group_norm_nhwc_fwd_one_pass_kernelI11Fp16IOBf16WLi512ELi10ELi640EEv26Group_norm_nhwc_fwd_params,"aw",@nobits
	.sectionflags	@""
	.align	8
.nv.shared._Z35group_norm_nhwc_fwd_one_pass_kernelI11Fp16IOBf16WLi512ELi10ELi640EEv26Group_norm_nhwc_fwd_params:
	.zero		1224


//--------------------- .nv.shared._Z35group_norm_nhwc_fwd_one_pass_kernelI11Fp16IOFp16WLi64ELi10ELi640EEv26Group_norm_nhwc_fwd_params --------------------------
	.section	.nv.shared._Z35group_norm_nhwc_fwd_one_pass_kernelI11Fp16IOFp16WLi64ELi10ELi640EEv26Group_norm_nhwc_fwd_params,"aw",@nobits
	.sectionflags	@""
	.align	8
.nv.shared._Z35group_norm_nhwc_fwd_one_pass_kernelI11Fp16IOFp16WLi64ELi10ELi640EEv26Group_norm_nhwc_fwd_params:
	.zero		1224


//--------------------- .nv.shared._Z35group_norm_nhwc_fwd_one_pass_kernelI11Fp16IOFp16WLi128ELi10ELi640EEv26Group_norm_nhwc_fwd_params --------------------------
	.section	.nv.shared._Z35group_norm_nhwc_fwd_one_pass_kernelI11Fp16IOFp16WLi128ELi10ELi640EEv26Group_norm_nhwc_fwd_params,"aw",@nobits
	.sectionflags	@""
	.align	8
.nv.shared._Z35group_norm_nhwc_fwd_one_pass_kernelI11Fp16IOFp16WLi128ELi10ELi640EEv26Group_norm_nhwc_fwd_params:
	.zero		1224


//--------------------- .nv.shared._Z35group_norm_nhwc_fwd_one_pass_kernelI11Fp16IOFp16WLi256ELi10ELi640EEv26Group_norm_nhwc_fwd_params --------------------------
	.section	.nv.shared._Z35group_norm_nhwc_fwd_one_pass_kernelI11Fp16IOFp16WLi256ELi10ELi640EEv26Group_norm_nhwc_fwd_params,"aw",@nobits
	.sectionflags	@""
	.align	8
.nv.shared._Z35group_norm_nhwc_fwd_one_pass_kernelI11Fp16IOFp16WLi256ELi10ELi640EEv26Group_norm_nhwc_fwd_params:
	.zero		1224


//--------------------- .nv.shared._Z35group_norm_nhwc_fwd_one_pass_kernelI11Fp16IOFp16WLi512ELi10ELi640EEv26Group_norm_nhwc_fwd_params --------------------------
	.section	.nv.shared._Z35group_norm_nhwc_fwd_one_pass_kernelI11Fp16IOFp16WLi512ELi10ELi640EEv26Group_norm_nhwc_fwd_params,"aw",@nobits
	.sectionflags	@""
	.align	8
.nv.shared._Z35group_norm_nhwc_fwd_one_pass_kernelI11Fp16IOFp16WLi512ELi10ELi640EEv26Group_norm_nhwc_fwd_params:
	.zero		1224


//--------------------- .nv.shared._Z35group_norm_nhwc_fwd_one_pass_kernelI11Fp32IOFp32WLi64ELi10ELi640EEv26Group_norm_nhwc_fwd_params --------------------------
	.section	.nv.shared._Z35group_norm_nhwc_fwd_one_pass_kernelI11Fp32IOFp32WLi64ELi10ELi640EEv26Group_norm_nhwc_fwd_params,"aw",@nobits
	.sectionflags	@""
	.align	8
.nv.shared._Z35group_norm_nhwc_fwd_one_pass_kernelI11Fp32IOFp32WLi64ELi10ELi640EEv26Group_norm_nhwc_fwd_params:
	.zero		1224


//--------------------- .nv.shared._Z35group_norm_nhwc_fwd_one_pass_kernelI11Fp32IOFp32WLi128ELi10ELi640EEv26Group_norm_nhwc_fwd_params --------------------------
	.section	.nv.shared._Z35group_norm_nhwc_fwd_one_pass_kernelI11Fp32IOFp32WLi128ELi10ELi640EEv26Group_norm_nhwc_fwd_params,"aw",@nobits
	.sectionflags	@""
	.align	8
.nv.shared._Z35group_norm_nhwc_fwd_one_pass_kernelI11Fp32IOFp32WLi128ELi10ELi640EEv26Group_norm_nhwc_fwd_params:
	.zero		1224


//--------------------- .nv.shared._Z35group_norm_nhwc_fwd_one_pass_kernelI11Fp32IOFp32WLi256ELi10ELi640EEv26Group_norm_nhwc_fwd_params --------------------------
	.section	.nv.shared._Z35group_norm_nhwc_fwd_one_pass_kernelI11Fp32IOFp32WLi256ELi10ELi640EEv26Group_norm_nhwc_fwd_params,"aw",@nobits
	.sectionflags	@""
	.align	8
.nv.shared._Z35group_norm_nhwc_fwd_one_pass_kernelI11Fp32IOFp32WLi256ELi10ELi640EEv26Group_norm_nhwc_fwd_params:
	.zero		1224


//--------------------- .nv.shared._Z35group_norm_nhwc_fwd_one_pass_kernelI11Fp32IOFp32WLi512ELi10ELi640EEv26Group_norm_nhwc_fwd_params --------------------------
	.section	.nv.shared._Z35group_norm_nhwc_fwd_one_pass_kernelI11Fp32IOFp32WLi512ELi10ELi640EEv26Group_norm_nhwc_fwd_params,"aw",@nobits
	.sectionflags	@""
	.align	8
.nv.shared._Z35group_norm_nhwc_fwd_one_pass_kernelI11Fp32IOFp32WLi512ELi10ELi640EEv26Group_norm_nhwc_fwd_params:
	.zero		1224


//--------------------- .nv.shared._Z35group_norm_nhwc_fwd_one_pass_kernelI11Fp32IOBf16WLi64ELi10ELi640EEv26Group_norm_nhwc_fwd_params --------------------------
	.section	.nv.shared._Z35group_norm_nhwc_fwd_one_pass_kernelI11Fp32IOBf16WLi64ELi10ELi640EEv26Group_norm_nhwc_fwd_params,"aw",@nobits
	.sectionflags	@""
	.align	8
.nv.shared._Z35group_norm_nhwc_fwd_one_pass_kernelI11Fp32IOBf16WLi64ELi10ELi640EEv26Group_norm_nhwc_fwd_params:
	.zero		1224


//--------------------- .nv.shared._Z35group_norm_nhwc_fwd_one_pass_kernelI11Fp32IOBf16WLi128ELi10ELi640EEv26Group_norm_nhwc_fwd_params --------------------------
	.section	.nv.shared._Z35group_norm_nhwc_fwd_one_pass_kernelI11Fp32IOBf16WLi128ELi10ELi640EEv26Group_norm_nhwc_fwd_params,"aw",@nobits
	.sectionflags	@""
	.align	8
.nv.shared._Z35group_norm_nhwc_fwd_one_pass_kernelI11Fp32IOBf16WLi128ELi10ELi640EEv26Group_norm_nhwc_fwd_params:
	.zero		1224


//--------------------- .nv.shared._Z35group_norm_nhwc_fwd_one_pass_kernelI11Fp32IOBf16WLi256ELi10ELi640EEv26Group_norm_nhwc_fwd_params --------------------------
	.section	.nv.shared._Z35group_norm_nhwc_fwd_one_pass_kernelI11Fp32IOBf16WLi256ELi10ELi640EEv26Group_norm_nhwc_fwd_params,"aw",@nobits
	.sectionflags	@""
	.align	8
.nv.shared._Z35group_norm_nhwc_fwd_one_pass_kernelI11Fp32IOBf16WLi256ELi10ELi640EEv26Group_norm_nhwc_fwd_params:
	.zero		1224


//--------------------- .nv.shared._Z35group_norm_nhwc_fwd_one_pass_kernelI11Fp32IOBf16WLi512ELi10ELi640EEv26Group_norm_nhwc_fwd_params --------------------------
	.section	.nv.shared._Z35group_norm_nhwc_fwd_one_pass_kernelI11Fp32IOBf16WLi512ELi10ELi640EEv26Group_norm_nhwc_fwd_params,"aw",@nobits
	.sectionflags	@""
	.align	8
.nv.shared._Z35group_norm_nhwc_fwd_one_pass_kernelI11Fp32IOBf16WLi512ELi10ELi640EEv26Group_norm_nhwc_fwd_params:
	.zero		1224


//--------------------- .nv.shared._Z35group_norm_nhwc_fwd_one_pass_kernelI11Fp32IOFp16WLi64ELi10ELi640EEv26Group_norm_nhwc_fwd_params --------------------------
	.section	.nv.shared._Z35group_norm_nhwc_fwd_one_pass_kernelI11Fp32IOFp16WLi64ELi10ELi640EEv26Group_norm_nhwc_fwd_params,"aw",@nobits
	.sectionflags	@""
	.align	8
.nv.shared._Z35group_norm_nhwc_fwd_one_pass_kernelI11Fp32IOFp16WLi64ELi10ELi640EEv26Group_norm_nhwc_fwd_params:
	.zero		1224


//--------------------- .nv.shared._Z35group_norm_nhwc_fwd_one_pass_kernelI11Fp32IOFp16WLi128ELi10ELi640EEv26Group_norm_nhwc_fwd_params --------------------------
	.section	.nv.shared._Z35group_norm_nhwc_fwd_one_pass_kernelI11Fp32IOFp16WLi128ELi10ELi640EEv26Group_norm_nhwc_fwd_params,"aw",@nobits
	.sectionflags	@""
	.align	8
.nv.shared._Z35group_norm_nhwc_fwd_one_pass_kernelI11Fp32IOFp16WLi128ELi10ELi640EEv26Group_norm_nhwc_fwd_params:
	.zero		1224


//--------------------- .nv.shared._Z35group_norm_nhwc_fwd_one_pass_kernelI11Fp32IOFp16WLi256ELi10ELi640EEv26Group_norm_nhwc_fwd_params --------------------------
	.section	.nv.shared._Z35group_norm_nhwc_fwd_one_pass_kernelI11Fp32IOFp16WLi256ELi10ELi640EEv26Group_norm_nhwc_fwd_params,"aw",@nobits
	.sectionflags	@""
	.align	8
.nv.shared._Z35group_norm_nhwc_fwd_one_pass_kernelI11Fp32IOFp16WLi256ELi10ELi640EEv26Group_norm_nhwc_fwd_params:
	.zero		1224


//--------------------- .nv.shared._Z35group_norm_nhwc_fwd_one_pass_kernelI11Fp32IOFp16WLi512ELi10ELi640EEv26Group_norm_nhwc_fwd_params --------------------------
	.section	.nv.shared._Z35group_norm_nhwc_fwd_one_pass_kernelI11Fp32IOFp16WLi512ELi10ELi640EEv26Group_norm_nhwc_fwd_params,"aw",@nobits
	.sectionflags	@""
	.align	8
.nv.shared._Z35group_norm_nhwc_fwd_one_pass_kernelI11Fp32IOFp16WLi512ELi10ELi640EEv26Group_norm_nhwc_fwd_params:
	.zero		1224


//--------------------- .nv.constant0._ZN3cub18CUB_300001_SM_10306detail11EmptyKernelIvEEvv --------------------------
	.section	.nv.constant0._ZN3cub18CUB_300001_SM_10306detail11EmptyKernelIvEEvv,"a",@progbits
	.sectionflags	@""
	.align	4
.nv.constant0._ZN3cub18CUB_300001_SM_10306detail11EmptyKernelIvEEvv:
	.zero		896


//--------------------- .nv.constant0._Z35group_norm_nhwc_bwd_one_pass_kernelI11Bf16IOFp32WLi64ELi10ELi640EEv26Group_norm_nhwc_bwd_params --------------------------
	.section	.nv.constant0._Z35group_norm_nhwc_bwd_one_pass_kernelI11Bf16IOFp32WLi64ELi10ELi640EEv26Group_norm_nhwc_bwd_params,"a",@progbits
	.sectionflags	@""
	.align	4
.nv.constant0._Z35group_norm_nhwc_bwd_one_pass_kernelI11Bf16IOFp32WLi64ELi10ELi640EEv26Group_norm_nhwc_bwd_params:
	.zero		1080


//--------------------- .nv.constant0._Z35group_norm_nhwc_bwd_one_pass_kernelI11Bf16IOFp32WLi128ELi10ELi640EEv26Group_norm_nhwc_bwd_params --------------------------
	.section	.nv.constant0._Z35group_norm_nhwc_bwd_one_pass_kernelI11Bf16IOFp32WLi128ELi10ELi640EEv26Group_norm_nhwc_bwd_params,"a",@progbits
	.sectionflags	@""
	.align	4
.nv.constant0._Z35group_norm_nhwc_bwd_one_pass_kernelI11Bf16IOFp32WLi128ELi10ELi640EEv26Group_norm_nhwc_bwd_params:
	.zero		1080


//--------------------- .nv.constant0._Z35group_norm_nhwc_bwd_one_pass_kernelI11Bf16IOFp32WLi256ELi10ELi640EEv26Group_norm_nhwc_bwd_params --------------------------
	.section	.nv.constant0._Z35group_norm_nhwc_bwd_one_pass_kernelI11Bf16IOFp32WLi256ELi10ELi640EEv26Group_norm_nhwc_bwd_params,"a",@progbits
	.sectionflags	@""
	.align	4
.nv.constant0._Z35group_norm_nhwc_bwd_one_pass_kernelI11Bf16IOFp32WLi256ELi10ELi640EEv26Group_norm_nhwc_bwd_params:
	.zero		1080


//--------------------- .nv.constant0._Z35group_norm_nhwc_bwd_one_pass_kernelI11Bf16IOFp32WLi512ELi10ELi640EEv26Group_norm_nhwc_bwd_params --------------------------
	.section	.nv.constant0._Z35group_norm_nhwc_bwd_one_pass_kernelI11Bf16IOFp32WLi512ELi10ELi640EEv26Group_norm_nhwc_bwd_params,"a",@progbits
	.sectionflags	@""
	.align	4
.nv.constant0._Z35group_norm_nhwc_bwd_one_pass_kernelI11Bf16IOFp32WLi512ELi10ELi640EEv26Group_norm_nhwc_bwd_params:
	.zero		1080


//--------------------- .nv.constant0._Z35group_norm_nhwc_bwd_one_pass_kernelI11Bf16IOBf16WLi64ELi10ELi640EEv26Group_norm_nhwc_bwd_params --------------------------
	.section	.nv.constant0._Z35group_norm_nhwc_bwd_one_pass_kernelI11Bf16IOBf16WLi64ELi10ELi640EEv26Group_norm_nhwc_bwd_params,"a",@progbits
	.sectionflags	@""
	.align	4
.nv.constant0._Z35group_norm_nhwc_bwd_one_pass_kernelI11Bf16IOBf16WLi64ELi10ELi640EEv26Group_norm_nhwc_bwd_params:
	.zero		1080


//--------------------- .nv.constant0._Z35group_norm_nhwc_bwd_one_pass_kernelI11Bf16IOBf16WLi128ELi10ELi640EEv26Group_norm_nhwc_bwd_params --------------------------
	.section	.nv.constant0._Z35group_norm_nhwc_bwd_one_pass_kernelI11Bf16IOBf16WLi128ELi10ELi640EEv26Group_norm_nhwc_bwd_params,"a",@progbits
	.sectionflags	@""
	.align	4
.nv.constant0._Z35group_norm_nhwc_bwd_one_pass_kernelI11Bf16IOBf16WLi128ELi10ELi640EEv26Group_norm_nhwc_bwd_params:
	.zero		1080


//--------------------- .nv.constant0._Z35group_norm_nhwc_bwd_one_pass_kernelI11Bf16IOBf16WLi256ELi10ELi640EEv26Group_norm_nhwc_bwd_params --------------------------
	.section	.nv.constant0._Z35group_norm_nhwc_bwd_one_pass_kernelI11Bf16IOBf16WLi256ELi10ELi640EEv26Group_norm_nhwc_bwd_params,"a",@progbits
	.sectionflags	@""
	.align	4
.nv.constant0._Z35group_norm_nhwc_bwd_one_pass_kernelI11Bf16IOBf16WLi256ELi10ELi640EEv26Group_norm_nhwc_bwd_params:
	.zero		1080


//--------------------- .nv.constant0._Z35group_norm_nhwc_bwd_one_pass_kernelI11Bf16IOBf16WLi512ELi10ELi640EEv26Group_norm_nhwc_bwd_params --------------------------
	.section	.nv.constant0._Z35group_norm_nhwc_bwd_one_pass_kernelI11Bf16IOBf16WLi512ELi10ELi640EEv26Group_norm_nhwc_bwd_params,"a",@progbits
	.sectionflags	@""
	.align	4
.nv.constant0._Z35group_norm_nhwc_bwd_one_pass_kernelI11Bf16IOBf16WLi512ELi10ELi640EEv26Group_norm_nhwc_bwd_params:
	.zero		1080


//--------------------- .nv.constant0._Z35group_norm_nhwc_bwd_one_pass_kernelI11Bf16IOFp16WLi64ELi10ELi640EEv26Group_norm_nhwc_bwd_params --------------------------
	.section	.nv.constant0._Z35group_norm_nhwc_bwd_one_pass_kernelI11Bf16IOFp16WLi64ELi10ELi640EEv26Group_norm_nhwc_bwd_params,"a",@progbits
	.sectionflags	@""
	.align	4
.nv.constant0._Z35group_norm_nhwc_bwd_one_pass_kernelI11Bf16IOFp16WLi64ELi10ELi640EEv26Group_norm_nhwc_bwd_params:
	.zero		1080


//--------------------- .nv.constant0._Z35group_norm_nhwc_bwd_one_pass_kernelI11Bf16IOFp16WLi128ELi10ELi640EEv26Group_norm_nhwc_bwd_params --------------------------
	.section	.nv.constant0._Z35group_norm_nhwc_bwd_one_pass_kernelI11Bf16IOFp16WLi128ELi10ELi640EEv26Group_norm_nhwc_bwd_params,"a",@progbits
	.sectionflags	@""
	.align	4
.nv.constant0._Z35group_norm_nhwc_bwd_one_pass_kernelI11Bf16IOFp16WLi128ELi10ELi640EEv26Group_norm_nhwc_bwd_params:
	.zero		1080


//--------------------- .nv.constant0._Z35group_norm_nhwc_bwd_one_pass_kernelI11Bf16IOFp16WLi256ELi10ELi640EEv26Group_norm_nhwc_bwd_params --------------------------
	.section	.nv.constant0._Z35group_norm_nhwc_bwd_one_pass_kernelI11Bf16IOFp16WLi256ELi10ELi640EEv26Group_norm_nhwc_bwd_params,"a",@progbits
	.sectionflags	@""
	.align	4
.nv.constant0._Z35group_norm_nhwc_bwd_one_pass_kernelI11Bf16IOFp16WLi256ELi10ELi640EEv26Group_norm_nhwc_bwd_params:
	.zero		1080


//--------------------- .nv.constant0._Z35group_norm_nhwc_bwd_one_pass_kernelI11Bf16IOFp16WLi512ELi10ELi640EEv26Group_norm_nhwc_bwd_params --------------------------
	.section	.nv.constant0._Z35group_norm_nhwc_bwd_one_pass_kernelI11Bf16IOFp16WLi512ELi10ELi640EEv26Group_norm_nhwc_bwd_params,"a",@progbits
	.sectionflags	@""
	.align	4
.nv.constant0._Z35group_norm_nhwc_bwd_one_pass_kernelI11Bf16IOFp16WLi512ELi10ELi640EEv26Group_norm_nhwc_bwd_params:
	.zero		1080


//--------------------- .nv.constant0._Z35group_norm_nhwc_bwd_one_pass_kernelI11Fp16IOFp32WLi64ELi10ELi640EEv26Group_norm_nhwc_bwd_params --------------------------
	.section	.nv.constant0._Z35group_norm_nhwc_bwd_one_pass_kernelI11Fp16IOFp32WLi64ELi10ELi640EEv26Group_norm_nhwc_bwd_params,"a",@progbits
	.sectionflags	@""
	.align	4
.nv.constant0._Z35group_norm_nhwc_bwd_one_pass_kernelI11Fp16IOFp32WLi64ELi10ELi640EEv26Group_norm_nhwc_bwd_params:
	.zero		1080


//--------------------- .nv.constant0._Z35group_norm_nhwc_bwd_one_pass_kernelI11Fp16IOFp32WLi128ELi10ELi640EEv26Group_norm_nhwc_bwd_params --------------------------
	.section	.nv.constant0._Z35group_norm_nhwc_bwd_one_pass_kernelI11Fp16IOFp32WLi128ELi10ELi640EEv26Group_norm_nhwc_bwd_params,"a",@progbits
	.sectionflags	@""
	.align	4
.nv.constant0._Z35group_norm_nhwc_bwd_one_pass_kernelI11Fp16IOFp32WLi128ELi10ELi640EEv26Group_norm_nhwc_bwd_params:
	.zero		1080


//--------------------- .nv.constant0._Z35group_norm_nhwc_bwd_one_pass_kernelI11Fp16IOFp32WLi256ELi10ELi640EEv26Group_norm_nhwc_bwd_params --------------------------
	.section	.nv.constant0._Z35group_norm_nhwc_bwd_one_pass_kernelI11Fp16IOFp32WLi256ELi10ELi640EEv26Group_norm_nhwc_bwd_params,"a",@progbits
	.sectionflags	@""
	.align	4
.nv.constant0._Z35group_norm_nhwc_bwd_one_pass_kernelI11Fp16IOFp32WLi256ELi10ELi640EEv26Group_norm_nhwc_bwd_params:
	.zero		1080


//--------------------- .nv.constant0._Z35group_norm_nhwc_bwd_one_pass_kernelI11Fp16IOFp32WLi512ELi10ELi640EEv26Group_norm_nhwc_bwd_params --------------------------
	.section	.nv.constant0._Z35group_norm_nhwc_bwd_one_pass_kernelI11Fp16IOFp32WLi512ELi10ELi640EEv26Group_norm_nhwc_bwd_params,"a",@progbits
	.sectionflags	@""
	.align	4
.nv.constant0._Z35group_norm_nhwc_bwd_one_pass_kernelI11Fp16IOFp32WLi512ELi10ELi640EEv26Group_norm_nhwc_bwd_params:
	.zero		1080


//--------------------- .nv.constant0._Z35group_norm_nhwc_bwd_one_pass_kernelI11Fp16IOBf16WLi64ELi10ELi640EEv26Group_norm_nhwc_bwd_params --------------------------
	.section	.nv.constant0._Z35group_norm_nhwc_bwd_one_pass_kernelI11Fp16IOBf16WLi64ELi10ELi640EEv26Group_norm_nhwc_bwd_params,"a",@progbits
	.sectionflags	@""
	.align	4
.nv.constant0._Z35group_norm_nhwc_bwd_one_pass_kernelI11Fp16IOBf16WLi64ELi10ELi640EEv26Group_norm_nhwc_bwd_params:
	.zero		1080


//--------------------- .nv.constant0._Z35group_norm_nhwc_bwd_one_pass_kernelI11Fp16IOBf16WLi128ELi10ELi640EEv26Group_norm_nhwc_bwd_params --------------------------
	.section	.nv.constant0._Z35group_norm_nhwc_bwd_one_pass_kernelI11Fp16IOBf16WLi128ELi10ELi640EEv26Group_norm_nhwc_bwd_params,"a",@progbits
	.sectionflags	@""
	.align	4
.nv.constant0._Z35group_norm_nhwc_bwd_one_pass_kernelI11Fp16IOBf16WLi128ELi10ELi640EEv26Group_norm_nhwc_bwd_params:
	.zero		1080


//--------------------- .nv.constant0._Z35group_norm_nhwc_bwd_one_pass_kernelI11Fp16IOBf16WLi256ELi10ELi640EEv26Group_norm_nhwc_bwd_params --------------------------
	.section	.nv.constant0._Z35group_norm_nhwc_bwd_one_pass_kernelI11Fp16IOBf16WLi256ELi10ELi640EEv26Group_norm_nhwc_bwd_params,"a",@progbits
	.sectionflags	@""
	.align	4
.nv.constant0._Z35group_norm_nhwc_bwd_one_pass_kernelI11Fp16IOBf16WLi256ELi10ELi640EEv26Group_norm_nhwc_bwd_params:
	.zero		1080


//--------------------- .nv.constant0._Z35group_norm_nhwc_bwd_one_pass_kernelI11Fp16IOBf16WLi512ELi10ELi640EEv26Group_norm_nhwc_bwd_params --------------------------
	.section	.nv.constant0._Z35group_norm_nhwc_bwd_one_pass_kernelI11Fp16IOBf16WLi512ELi10ELi640EEv26Group_norm_nhwc_bwd_params,"a",@progbits
	.sectionflags	@""
	.align	4
.nv.constant0._Z35group_norm_nhwc_bwd_one_pass_kernelI11Fp16IOBf16WLi512ELi10ELi640EEv26Group_norm_nhwc_bwd_params:
	.zero		1080


//--------------------- .nv.constant0._Z35group_norm_nhwc_bwd_one_pass_kernelI11Fp16IOFp16WLi64ELi10ELi640EEv26Group_norm_nhwc_bwd_params --------------------------
	.section	.nv.constant0._Z35group_norm_nhwc_bwd_one_pass_kernelI11Fp16IOFp16WLi64ELi10ELi640EEv26Group_norm_nhwc_bwd_params,"a",@progbits
	.sectionflags	@""
	.align	4
.nv.constant0._Z35group_norm_nhwc_bwd_one_pass_kernelI11Fp16IOFp16WLi64ELi10ELi640EEv26Group_norm_nhwc_bwd_params:
	.zero		1080


//--------------------- .nv.constant0._Z35group_norm_nhwc_bwd_one_pass_kernelI11Fp16IOFp16WLi128ELi10ELi640EEv26Group_norm_nhwc_bwd_params --------------------------
	.section	.nv.constant0._Z35group_norm_nhwc_bwd_one_pass_kernelI11Fp16IOFp16WLi128ELi10ELi640EEv26Group_norm_nhwc_bwd_params,"a",@progbits
	.sectionflags	@""
	.align	4
.nv.constant0._Z35group_norm_nhwc_bwd_one_pass_kernelI11Fp16IOFp16WLi128ELi10ELi640EEv26Group_norm_nhwc_bwd_params:
	.zero		1080


//--------------------- .nv.constant0._Z35group_norm_nhwc_bwd_one_pass_kernelI11Fp16IOFp16WLi256ELi10ELi640EEv26Group_norm_nhwc_bwd_params --------------------------
	.section	.nv.constant0._Z35group_norm_nhwc_bwd_one_pass_kernelI11Fp16IOFp16WLi256ELi10ELi640EEv26Group_norm_nhwc_bwd_params,"a",@progbits
	.sectionflags	@""
	.align	4
.nv.constant0._Z35group_norm_nhwc_bwd_one_pass_kernelI11Fp16IOFp16WLi256ELi10ELi640EEv26Group_norm_nhwc_bwd_params:
	.zero		1080


//--------------------- .nv.constant0._Z35group_norm_nhwc_bwd_one_pass_kernelI11Fp16IOFp16WLi512ELi10ELi640EEv26Group_norm_nhwc_bwd_params --------------------------
	.section	.nv.constant0._Z35group_norm_nhwc_bwd_one_pass_kernelI11Fp16IOFp16WLi512ELi10ELi640EEv26Group_norm_nhwc_bwd_params,"a",@progbits
	.sectionflags	@""
	.align	4
.nv.constant0._Z35group_norm_nhwc_bwd_one_pass_kernelI11Fp16IOFp16WLi512ELi10ELi640EEv26Group_norm_nhwc_bwd_params:
	.zero		1080


//--------------------- .nv.constant0._Z35group_norm_nhwc_bwd_one_pass_kernelI11Fp32IOFp32WLi64ELi10ELi640EEv26Group_norm_nhwc_bwd_params --------------------------
	.section	.nv.constant0._Z35group_norm_nhwc_bwd_one_pass_kernelI11Fp32IOFp32WLi64ELi10ELi640EEv26Group_norm_nhwc_bwd_params,"a",@progbits
	.sectionflags	@""
	.align	4
.nv.constant0._Z35group_norm_nhwc_bwd_one_pass_kernelI11Fp32IOFp32WLi64ELi10ELi640EEv26Group_norm_nhwc_bwd_params:
	.zero		1080


//--------------------- .nv.constant0._Z35group_norm_nhwc_bwd_one_pass_kernelI11Fp32IOFp32WLi128ELi10ELi640EEv26Group_norm_nhwc_bwd_params --------------------------
	.section	.nv.constant0._Z35group_norm_nhwc_bwd_one_pass_kernelI11Fp32IOFp32WLi128ELi10ELi640EEv26Group_norm_nhwc_bwd_params,"a",@progbits
	.sectionflags	@""
	.align	4
.nv.constant0._Z35group_norm_nhwc_bwd_one_pass_kernelI11Fp32IOFp32WLi128ELi10ELi640EEv26Group_norm_nhwc_bwd_params:
	.zero		1080


//--------------------- .nv.constant0._Z35group_norm_nhwc_bwd_one_pass_kernelI11Fp32IOFp32WLi256ELi10ELi640EEv26Group_norm_nhwc_bwd_params --------------------------
	.section	.nv.constant0._Z35group_norm_nhwc_bwd_one_pass_kernelI11Fp32IOFp32WLi256ELi10ELi640EEv26Group_norm_nhwc_bwd_params,"a",@progbits
	.sectionflags	@""
	.align	4
.nv.constant0._Z35group_norm_nhwc_bwd_one_pass_kernelI11Fp32IOFp32WLi256ELi10ELi640EEv26Group_norm_nhwc_bwd_params:
	.zero		1080


//--------------------- .nv.constant0._Z35group_norm_nhwc_bwd_one_pass_kernelI11Fp32IOFp32WLi512ELi10ELi640EEv26Group_norm_nhwc_bwd_params --------------------------
	.section	.nv.constant0._Z35group_norm_nhwc_bwd_one_pass_kernelI11Fp32IOFp32WLi512ELi10ELi640EEv26Group_norm_nhwc_bwd_params,"a",@progbits
	.sectionflags	@""
	.align	4
.nv.constant0._Z35group_norm_nhwc_bwd_one_pass_kernelI11Fp32IOFp32WLi512ELi10ELi640EEv26Group_norm_nhwc_bwd_params:
	.zero		1080


//--------------------- .nv.constant0._Z35group_norm_nhwc_bwd_one_pass_kernelI11Fp32IOBf16WLi64ELi10ELi640EEv26Group_norm_nhwc_bwd_params --------------------------
	.section	.nv.constant0._Z35group_norm_nhwc_bwd_one_pass_kernelI11Fp32IOBf16WLi64ELi10ELi640EEv26Group_norm_nhwc_bwd_params,"a",@progbits
	.sectionflags	@""
	.align	4
.nv.constant0._Z35group_norm_nhwc_bwd_one_pass_kernelI11Fp32IOBf16WLi64ELi10ELi640EEv26Group_norm_nhwc_bwd_params:
	.zero		1080


//--------------------- .nv.constant0._Z35group_norm_nhwc_bwd_one_pass_kernelI11Fp32IOBf16WLi128ELi10ELi640EEv26Group_norm_nhwc_bwd_params --------------------------
	.section	.nv.constant0._Z35group_norm_nhwc_bwd_one_pass_kernelI11Fp32IOBf16WLi128ELi10ELi640EEv26Group_norm_nhwc_bwd_params,"a",@progbits
	.sectionflags	@""
	.align	4
.nv.constant0._Z35group_norm_nhwc_bwd_one_pass_kernelI11Fp32IOBf16WLi128ELi10ELi640EEv26Group_norm_nhwc_bwd_params:
	.zero		1080


//--------------------- .nv.constant0._Z35group_norm_nhwc_bwd_one_pass_kernelI11Fp32IOBf16WLi256ELi10ELi640EEv26Group_norm_nhwc_bwd_params --------------------------
	.section	.nv.constant0._Z35group_norm_nhwc_bwd_one_pass_kernelI11Fp32IOBf16WLi256ELi10ELi640EEv26Group_norm_nhwc_bwd_params,"a",@progbits
	.sectionflags	@""
	.align	4
.nv.constant0._Z35group_norm_nhwc_bwd_one_pass_kernelI11Fp32IOBf16WLi256ELi10ELi640EEv26Group_norm_nhwc_bwd_params:
	.zero		1080


//--------------------- .nv.constant0._Z35group_norm_nhwc_bwd_one_pass_kernelI11Fp32IOBf16WLi512ELi10ELi640EEv26Group_norm_nhwc_bwd_params --------------------------
	.section	.nv.constant0._Z35group_norm_nhwc_bwd_one_pass_kernelI11Fp32IOBf16WLi512ELi10ELi640EEv26Group_norm_nhwc_bwd_params,"a",@progbits
	.sectionflags	@""
	.align	4
.nv.constant0._Z35group_norm_nhwc_bwd_one_pass_kernelI11Fp32IOBf16WLi512ELi10ELi640EEv26Group_norm_nhwc_bwd_params:
	.zero		1080


//--------------------- .nv.constant0._Z35group_norm_nhwc_bwd_one_pass_kernelI11Fp32IOFp16WLi64ELi10ELi640EEv26Group_norm_nhwc_bwd_params --------------------------
	.section	.nv.constant0._Z35group_norm_nhwc_bwd_one_pass_kernelI11Fp32IOFp16WLi64ELi10ELi640EEv26Group_norm_nhwc_bwd_params,"a",@progbits
	.sectionflags	@""
	.align	4
.nv.constant0._Z35group_norm_nhwc_bwd_one_pass_kernelI11Fp32IOFp16WLi64ELi10ELi640EEv26Group_norm_nhwc_bwd_params:
	.zero		1080


//--------------------- .nv.constant0._Z35group_norm_nhwc_bwd_one_pass_kernelI11Fp32IOFp16WLi128ELi10ELi640EEv26Group_norm_nhwc_bwd_params --------------------------
	.section	.nv.constant0._Z35group_norm_nhwc_bwd_one_pass_kernelI11Fp32IOFp16WLi128ELi10ELi640EEv26Group_norm_nhwc_bwd_params,"a",@progbits
	.sectionflags	@""
	.align	4
.nv.constant0._Z35group_norm_nhwc_bwd_one_pass_kernelI11Fp32IOFp16WLi128ELi10ELi640EEv26Group_norm_nhwc_bwd_params:
	.zero		1080


//--------------------- .nv.constant0._Z35group_norm_nhwc_bwd_one_pass_kernelI11Fp32IOFp16WLi256ELi10ELi640EEv26Group_norm_nhwc_bwd_params --------------------------
	.section	.nv.constant0._Z35group_norm_nhwc_bwd_one_pass_kernelI11Fp32IOFp16WLi256ELi10ELi640EEv26Group_norm_nhwc_bwd_params,"a",@progbits
	.sectionflags	@""
	.align	4
.nv.constant0._Z35group_norm_nhwc_bwd_one_pass_kernelI11Fp32IOFp16WLi256ELi10ELi640EEv26Group_norm_nhwc_bwd_params:
	.zero		1080


//--------------------- .nv.constant0._Z35group_norm_nhwc_bwd_one_pass_kernelI11Fp32IOFp16WLi512ELi10ELi640EEv26Group_norm_nhwc_bwd_params --------------------------
	.section	.nv.constant0._Z35group_norm_nhwc_bwd_one_pass_kernelI11Fp32IOFp16WLi512ELi10ELi640EEv26Group_norm_nhwc_bwd_params,"a",@progbits
	.sectionflags	@""
	.align	4
.nv.constant0._Z35group_norm_nhwc_bwd_one_pass_kernelI11Fp32IOFp16WLi512ELi10ELi640EEv26Group_norm_nhwc_bwd_params:
	.zero		1080


//--------------------- .nv.constant0._Z35group_norm_nhwc_fwd_one_pass_kernelI11Bf16IOFp32WLi64ELi10ELi640EEv26Group_norm_nhwc_fwd_params --------------------------
	.section	.nv.constant0._Z35group_norm_nhwc_fwd_one_pass_kernelI11Bf16IOFp32WLi64ELi10ELi640EEv26Group_norm_nhwc_fwd_params,"a",@progbits
	.sectionflags	@""
	.align	4
.nv.constant0._Z35group_norm_nhwc_fwd_one_pass_kernelI11Bf16IOFp32WLi64ELi10ELi640EEv26Group_norm_nhwc_fwd_params:
	.zero		1056


//--------------------- .nv.constant0._Z35group_norm_nhwc_fwd_one_pass_kernelI11Bf16IOFp32WLi128ELi10ELi640EEv26Group_norm_nhwc_fwd_params --------------------------
	.section	.nv.constant0._Z35group_norm_nhwc_fwd_one_pass_kernelI11Bf16IOFp32WLi128ELi10ELi640EEv26Group_norm_nhwc_fwd_params,"a",@progbits
	.sectionflags	@""
	.align	4
.nv.constant0._Z35group_norm_nhwc_fwd_one_pass_kernelI11Bf16IOFp32WLi128ELi10ELi640EEv26Group_norm_nhwc_fwd_params:
	.zero		1056


//--------------------- .nv.constant0._Z35group_norm_nhwc_fwd_one_pass_kernelI11Bf16IOFp32WLi256ELi10ELi640EEv26Group_norm_nhwc_fwd_params --------------------------
	.section	.nv.constant0._Z35group_norm_nhwc_fwd_one_pass_kernelI11Bf16IOFp32WLi256ELi10ELi640EEv26Group_norm_nhwc_fwd_params,"a",@progbits
	.sectionflags	@""
	.align	4
.nv.constant0._Z35group_norm_nhwc_fwd_one_pass_kernelI11Bf16IOFp32WLi256ELi10ELi640EEv26Group_norm_nhwc_fwd_params:
	.zero		1056


//--------------------- .nv.constant0._Z35group_norm_nhwc_fwd_one_pass_kernelI11Bf16IOFp32WLi512ELi10ELi640EEv26Group_norm_nhwc_fwd_params --------------------------
	.section	.nv.constant0._Z35group_norm_nhwc_fwd_one_pass_kernelI11Bf16IOFp32WLi512ELi10ELi640EEv26Group_norm_nhwc_fwd_params,"a",@progbits
	.sectionflags	@""
	.align	4
.nv.constant0._Z35group_norm_nhwc_fwd_one_pass_kernelI11Bf16IOFp32WLi512ELi10ELi640EEv26Group_norm_nhwc_fwd_params:
	.zero		1056


//--------------------- .nv.constant0._Z35group_norm_nhwc_fwd_one_pass_kernelI11Bf16IOBf16WLi64ELi10ELi640EEv26Group_norm_nhwc_fwd_params --------------------------
	.section	.nv.constant0._Z35group_norm_nhwc_fwd_one_pass_kernelI11Bf16IOBf16WLi64ELi10ELi640EEv26Group_norm_nhwc_fwd_params,"a",@progbits
	.sectionflags	@""
	.align	4
.nv.constant0._Z35group_norm_nhwc_fwd_one_pass_kernelI11Bf16IOBf16WLi64ELi10ELi640EEv26Group_norm_nhwc_fwd_params:
	.zero		1056


//--------------------- .nv.constant0._Z35group_norm_nhwc_fwd_one_pass_kernelI11Bf16IOBf16WLi128ELi10ELi640EEv26Group_norm_nhwc_fwd_params --------------------------
	.section	.nv.constant0._Z35group_norm_nhwc_fwd_one_pass_kernelI11Bf16IOBf16WLi128ELi10ELi640EEv26Group_norm_nhwc_fwd_params,"a",@progbits
	.sectionflags	@""
	.align	4
.nv.constant0._Z35group_norm_nhwc_fwd_one_pass_kernelI11Bf16IOBf16WLi128ELi10ELi640EEv26Group_norm_nhwc_fwd_params:
	.zero		1056


//--------------------- .nv.constant0._Z35group_norm_nhwc_fwd_one_pass_kernelI11Bf16IOBf16WLi256ELi10ELi640EEv26Group_norm_nhwc_fwd_params --------------------------
	.section	.nv.constant0._Z35group_norm_nhwc_fwd_one_pass_kernelI11Bf16IOBf16WLi256ELi10ELi640EEv26Group_norm_nhwc_fwd_params,"a",@progbits
	.sectionflags	@""
	.align	4
.nv.constant0._Z35group_norm_nhwc_fwd_one_pass_kernelI11Bf16IOBf16WLi256ELi10ELi640EEv26Group_norm_nhwc_fwd_params:
	.zero		1056


//--------------------- .nv.constant0._Z35group_norm_nhwc_fwd_one_pass_kernelI11Bf16IOBf16WLi512ELi10ELi640EEv26Group_norm_nhwc_fwd_params --------------------------
	.section	.nv.constant0._Z35group_norm_nhwc_fwd_one_pass_kernelI11Bf16IOBf16WLi512ELi10ELi640EEv26Group_norm_nhwc_fwd_params,"a",@progbits
	.sectionflags	@""
	.align	4
.nv.constant0._Z35group_norm_nhwc_fwd_one_pass_kernelI11Bf16IOBf16WLi512ELi10ELi640EEv26Group_norm_nhwc_fwd_params:
	.zero		1056


//--------------------- .nv.constant0._Z35group_norm_nhwc_fwd_one_pass_kernelI11Bf16IOFp16WLi64ELi10ELi640EEv26Group_norm_nhwc_fwd_params --------------------------
	.section	.nv.constant0._Z35group_norm_nhwc_fwd_one_pass_kernelI11Bf16IOFp16WLi64ELi10ELi640EEv26Group_norm_nhwc_fwd_params,"a",@progbits
	.sectionflags	@""
	.align	4
.nv.constant0._Z35group_norm_nhwc_fwd_one_pass_kernelI11Bf16IOFp16WLi64ELi10ELi640EEv26Group_norm_nhwc_fwd_params:
	.zero		1056


//--------------------- .nv.constant0._Z35group_norm_nhwc_fwd_one_pass_kernelI11Bf16IOFp16WLi128ELi10ELi640EEv26Group_norm_nhwc_fwd_params --------------------------
	.section	.nv.constant0._Z35group_norm_nhwc_fwd_one_pass_kernelI11Bf16IOFp16WLi128ELi10ELi640EEv26Group_norm_nhwc_fwd_params,"a",@progbits
	.sectionflags	@""
	.align	4
.nv.constant0._Z35group_norm_nhwc_fwd_one_pass_kernelI11Bf16IOFp16WLi128ELi10ELi640EEv26Group_norm_nhwc_fwd_params:
	.zero		1056


//--------------------- .nv.constant0._Z35group_norm_nhwc_fwd_one_pass_kernelI11Bf16IOFp16WLi256ELi10ELi640EEv26Group_norm_nhwc_fwd_params --------------------------
	.section	.nv.constant0._Z35group_norm_nhwc_fwd_one_pass_kernelI11Bf16IOFp16WLi256ELi10ELi640EEv26Group_norm_nhwc_fwd_params,"a",@progbits
	.sectionflags	@""
	.align	4
.nv.constant0._Z35group_norm_nhwc_fwd_one_pass_kernelI11Bf16IOFp16WLi256ELi10ELi640EEv26Group_norm_nhwc_fwd_params:
	.zero		1056


//--------------------- .nv.constant0._Z35group_norm_nhwc_fwd_one_pass_kernelI11Bf16IOFp16WLi512ELi10ELi640EEv26Group_norm_nhwc_fwd_params --------------------------
	.section	.nv.constant0._Z35group_norm_nhwc_fwd_one_pass_kernelI11Bf16IOFp16WLi512ELi10ELi640EEv26Group_norm_nhwc_fwd_params,"a",@progbits
	.sectionflags	@""
	.align	4
.nv.constant0._Z35group_norm_nhwc_fwd_one_pass_kernelI11Bf16IOFp16WLi512ELi10ELi640EEv26Group_norm_nhwc_fwd_params:
	.zero		1056


//--------------------- .nv.constant0._Z35group_norm_nhwc_fwd_one_pass_kernelI11Fp16IOFp32WLi64ELi10ELi640EEv26Group_norm_nhwc_fwd_params --------------------------
	.section	.nv.constant0._Z35group_norm_nhwc_fwd_one_pass_kernelI11Fp16IOFp32WLi64ELi10ELi640EEv26Group_norm_nhwc_fwd_params,"a",@progbits
	.sectionflags	@""
	.align	4
.nv.constant0._Z35group_norm_nhwc_fwd_one_pass_kernelI11Fp16IOFp32WLi64ELi10ELi640EEv26Group_norm_nhwc_fwd_params:
	.zero		1056


//--------------------- .nv.constant0._Z35group_norm_nhwc_fwd_one_pass_kernelI11Fp16IOFp32WLi128ELi10ELi640EEv26Group_norm_nhwc_fwd_params --------------------------
	.section	.nv.constant0._Z35group_norm_nhwc_fwd_one_pass_kernelI11Fp16IOFp32WLi128ELi10ELi640EEv26Group_norm_nhwc_fwd_params,"a",@progbits
	.sectionflags	@""
	.align	4
.nv.constant0._Z35group_norm_nhwc_fwd_one_pass_kernelI11Fp16IOFp32WLi128ELi10ELi640EEv26Group_norm_nhwc_fwd_params:
	.zero		1056


//--------------------- .nv.constant0._Z35group_norm_nhwc_fwd_one_pass_kernelI11Fp16IOFp32WLi256ELi10ELi640EEv26Group_norm_nhwc_fwd_params --------------------------
	.section	.nv.constant0._Z35group_norm_nhwc_fwd_one_pass_kernelI11Fp16IOFp32WLi256ELi10ELi640EEv26Group_norm_nhwc_fwd_params,"a",@progbits
	.sectionflags	@""
	.align	4
.nv.constant0._Z35group_norm_nhwc_fwd_one_pass_kernelI11Fp16IOFp32WLi256ELi10ELi640EEv26Group_norm_nhwc_fwd_params:
	.zero		1056


//--------------------- .nv.constant0._Z35group_norm_nhwc_fwd_one_pass_kernelI11Fp16IOFp32WLi512ELi10ELi640EEv26Group_norm_nhwc_fwd_params --------------------------
	.section	.nv.constant0._Z35group_norm_nhwc_fwd_one_pass_kernelI11Fp16IOFp32WLi512ELi10ELi640EEv26Group_norm_nhwc_fwd_params,"a",@progbits
	.sectionflags	@""
	.align	4
.nv.constant0._Z35group_norm_nhwc_fwd_one_pass_kernelI11Fp16IOFp32WLi512ELi10ELi640EEv26Group_norm_nhwc_fwd_params:
	.zero		1056


//--------------------- .nv.constant0._Z35group_norm_nhwc_fwd_one_pass_kernelI11Fp16IOBf16WLi64ELi10ELi640EEv26Group_norm_nhwc_fwd_params --------------------------
	.section	.nv.constant0._Z35group_norm_nhwc_fwd_one_pass_kernelI11Fp16IOBf16WLi64ELi10ELi640EEv26Group_norm_nhwc_fwd_params,"a",@progbits
	.sectionflags	@""
	.align	4
.nv.constant0._Z35group_norm_nhwc_fwd_one_pass_kernelI11Fp16IOBf16WLi64ELi10ELi640EEv26Group_norm_nhwc_fwd_params:
	.zero		1056


//--------------------- .nv.constant0._Z35group_norm_nhwc_fwd_one_pass_kernelI11Fp16IOBf16WLi128ELi10ELi640EEv26Group_norm_nhwc_fwd_params --------------------------
	.section	.nv.constant0._Z35group_norm_nhwc_fwd_one_pass_kernelI11Fp16IOBf16WLi128ELi10ELi640EEv26Group_norm_nhwc_fwd_params,"a",@progbits
	.sectionflags	@""
	.align	4
.nv.constant0._Z35group_norm_nhwc_fwd_one_pass_kernelI11Fp16IOBf16WLi128ELi10ELi640EEv26Group_norm_nhwc_fwd_params:
	.zero		1056


//--------------------- .nv.constant0._Z35group_norm_nhwc_fwd_one_pass_kernelI11Fp16IOBf16WLi256ELi10ELi640EEv26Group_norm_nhwc_fwd_params --------------------------
	.section	.nv.constant0._Z35group_norm_nhwc_fwd_one_pass_kernelI11Fp16IOBf16WLi256ELi10ELi640EEv26Group_norm_nhwc_fwd_params,"a",@progbits
	.sectionflags	@""
	.align	4
.nv.constant0._Z35group_norm_nhwc_fwd_one_pass_kernelI11Fp16IOBf16WLi256ELi10ELi640EEv26Group_norm_nhwc_fwd_params:
	.zero		1056


//--------------------- .nv.constant0._Z35group_norm_nhwc_fwd_one_pass_kernelI11Fp16IOBf16WLi512ELi10ELi640EEv26Group_norm_nhwc_fwd_params --------------------------
	.section	.nv.constant0._Z35group_norm_nhwc_fwd_one_pass_kernelI11Fp16IOBf16WLi512ELi10ELi640EEv26Group_norm_nhwc_fwd_params,"a",@progbits
	.sectionflags	@""
	.align	4
.nv.constant0._Z35group_norm_nhwc_fwd_one_pass_kernelI11Fp16IOBf16WLi512ELi10ELi640EEv26Group_norm_nhwc_fwd_params:
	.zero		1056


//--------------------- .nv.constant0._Z35group_norm_nhwc_fwd_one_pass_kernelI11Fp16IOFp16WLi64ELi10ELi640EEv26Group_norm_nhwc_fwd_params --------------------------
	.section	.nv.constant0._Z35group_norm_nhwc_fwd_one_pass_kernelI11Fp16IOFp16WLi64ELi10ELi640EEv26Group_norm_nhwc_fwd_params,"a",@progbits
	.sectionflags	@""
	.align	4
.nv.constant0._Z35group_norm_nhwc_fwd_one_pass_kernelI11Fp16IOFp16WLi64ELi10ELi640EEv26Group_norm_nhwc_fwd_params:
	.zero		1056


//--------------------- .nv.constant0._Z35group_norm_nhwc_fwd_one_pass_kernelI11Fp16IOFp16WLi128ELi10ELi640EEv26Group_norm_nhwc_fwd_params --------------------------
	.section	.nv.constant0._Z35group_norm_nhwc_fwd_one_pass_kernelI11Fp16IOFp16WLi128ELi10ELi640EEv26Group_norm_nhwc_fwd_params,"a",@progbits
	.sectionflags	@""
	.align	4
.nv.constant0._Z35group_norm_nhwc_fwd_one_pass_kernelI11Fp16IOFp16WLi128ELi10ELi640EEv26Group_norm_nhwc_fwd_params:
	.zero		1056


//--------------------- .nv.constant0._Z35group_norm_nhwc_fwd_one_pass_kernelI11Fp16IOFp16WLi256ELi10ELi640EEv26Group_norm_nhwc_fwd_params --------------------------
	.section	.nv.constant0._Z35group_norm_nhwc_fwd_one_pass_kernelI11Fp16IOFp16WLi256ELi10ELi640EEv26Group_norm_nhwc_fwd_params,"a",@progbits
	.sectionflags	@""
	.align	4
.nv.constant0._Z35group_norm_nhwc_fwd_one_pass_kernelI11Fp16IOFp16WLi256ELi10ELi640EEv26Group_norm_nhwc_fwd_params:
	.zero		1056


//--------------------- .nv.constant0._Z35group_norm_nhwc_fwd_one_pass_kernelI11Fp16IOFp16WLi512ELi10ELi640EEv26Group_norm_nhwc_fwd_params --------------------------
	.section	.nv.constant0._Z35group_norm_nhwc_fwd_one_pass_kernelI11Fp16IOFp16WLi512ELi10ELi640EEv26Group_norm_nhwc_fwd_params,"a",@progbits
	.sectionflags	@""
	.align	4
.nv.constant0._Z35group_norm_nhwc_fwd_one_pass_kernelI11Fp16IOFp16WLi512ELi10ELi640EEv26Group_norm_nhwc_fwd_params:
	.zero		1056


//--------------------- .nv.constant0._Z35group_norm_nhwc_fwd_one_pass_kernelI11Fp32IOFp32WLi64ELi10ELi640EEv26Group_norm_nhwc_fwd_params --------------------------
	.section	.nv.constant0._Z35group_norm_nhwc_fwd_one_pass_kernelI11Fp32IOFp32WLi64ELi10ELi640EEv26Group_norm_nhwc_fwd_params,"a",@progbits
	.sectionflags	@""
	.align	4
.nv.constant0._Z35group_norm_nhwc_fwd_one_pass_kernelI11Fp32IOFp32WLi64ELi10ELi640EEv26Group_norm_nhwc_fwd_params:
	.zero		1056


//--------------------- .nv.constant0._Z35group_norm_nhwc_fwd_one_pass_kernelI11Fp32IOFp32WLi128ELi10ELi640EEv26Group_norm_nhwc_fwd_params --------------------------
	.section	.nv.constant0._Z35group_norm_nhwc_fwd_one_pass_kernelI11Fp32IOFp32WLi128ELi10ELi640EEv26Group_norm_nhwc_fwd_params,"a",@progbits
	.sectionflags	@""
	.align	4
.nv.constant0._Z35group_norm_nhwc_fwd_one_pass_kernelI11Fp32IOFp32WLi128ELi10ELi640EEv26Group_norm_nhwc_fwd_params:
	.zero		1056


//--------------------- .nv.constant0._Z35group_norm_nhwc_fwd_one_pass_kernelI11Fp32IOFp32WLi256ELi10ELi640EEv26Group_norm_nhwc_fwd_params --------------------------
	.section	.nv.constant0._Z35group_norm_nhwc_fwd_one_pass_kernelI11Fp32IOFp32WLi256ELi10ELi640EEv26Group_norm_nhwc_fwd_params,"a",@progbits
	.sectionflags	@""
	.align	4
.nv.constant0._Z35group_norm_nhwc_fwd_one_pass_kernelI11Fp32IOFp32WLi256ELi10ELi640EEv26Group_norm_nhwc_fwd_params:
	.zero		1056


//--------------------- .nv.constant0._Z35group_norm_nhwc_fwd_one_pass_kernelI11Fp32IOFp32WLi512ELi10ELi640EEv26Group_norm_nhwc_fwd_params --------------------------
	.section	.nv.constant0._Z35group_norm_nhwc_fwd_one_pass_kernelI11Fp32IOFp32WLi512ELi10ELi640EEv26Group_norm_nhwc_fwd_params,"a",@progbits
	.sectionflags	@""
	.align	4
.nv.constant0._Z35group_norm_nhwc_fwd_one_pass_kernelI11Fp32IOFp32WLi512ELi10ELi640EEv26Group_norm_nhwc_fwd_params:
	.zero		1056


//--------------------- .nv.constant0._Z35group_norm_nhwc_fwd_one_pass_kernelI11Fp32IOBf16WLi64ELi10ELi640EEv26Group_norm_nhwc_fwd_params --------------------------
	.section	.nv.constant0._Z35group_norm_nhwc_fwd_one_pass_kernelI11Fp32IOBf16WLi64ELi10ELi640EEv26Group_norm_nhwc_fwd_params,"a",@progbits
	.sectionflags	@""
	.align	4
.nv.constant0._Z35group_norm_nhwc_fwd_one_pass_kernelI11Fp32IOBf16WLi64ELi10ELi640EEv26Group_norm_nhwc_fwd_params:
	.zero		1056


//--------------------- .nv.constant0._Z35group_norm_nhwc_fwd_one_pass_kernelI11Fp32IOBf16WLi128ELi10ELi640EEv26Group_norm_nhwc_fwd_params --------------------------
	.section	.nv.constant0._Z35group_norm_nhwc_fwd_one_pass_kernelI11Fp32IOBf16WLi128ELi10ELi640EEv26Group_norm_nhwc_fwd_params,"a",@progbits
	.sectionflags	@""
	.align	4
.nv.constant0._Z35group_norm_nhwc_fwd_one_pass_kernelI11Fp32IOBf16WLi128ELi10ELi640EEv26Group_norm_nhwc_fwd_params:
	.zero		1056


//--------------------- .nv.constant0._Z35group_norm_nhwc_fwd_one_pass_kernelI11Fp32IOBf16WLi256ELi10ELi640EEv26Group_norm_nhwc_fwd_params --------------------------
	.section	.nv.constant0._Z35group_norm_nhwc_fwd_one_pass_kernelI11Fp32IOBf16WLi256ELi10ELi640EEv26Group_norm_nhwc_fwd_params,"a",@progbits
	.sectionflags	@""
	.align	4
.nv.constant0._Z35group_norm_nhwc_fwd_one_pass_kernelI11Fp32IOBf16WLi256ELi10ELi640EEv26Group_norm_nhwc_fwd_params:
	.zero		1056


//--------------------- .nv.constant0._Z35group_norm_nhwc_fwd_one_pass_kernelI11Fp32IOBf16WLi512ELi10ELi640EEv26Group_norm_nhwc_fwd_params --------------------------
	.section	.nv.constant0._Z35group_norm_nhwc_fwd_one_pass_kernelI11Fp32IOBf16WLi512ELi10ELi640EEv26Group_norm_nhwc_fwd_params,"a",@progbits
	.sectionflags	@""
	.align	4
.nv.constant0._Z35group_norm_nhwc_fwd_one_pass_kernelI11Fp32IOBf16WLi512ELi10ELi640EEv26Group_norm_nhwc_fwd_params:
	.zero		1056


//--------------------- .nv.constant0._Z35group_norm_nhwc_fwd_one_pass_kernelI11Fp32IOFp16WLi64ELi10ELi640EEv26Group_norm_nhwc_fwd_params --------------------------
	.section	.nv.constant0._Z35group_norm_nhwc_fwd_one_pass_kernelI11Fp32IOFp16WLi64ELi10ELi640EEv26Group_norm_nhwc_fwd_params,"a",@progbits
	.sectionflags	@""
	.align	4
.nv.constant0._Z35group_norm_nhwc_fwd_one_pass_kernelI11Fp32IOFp16WLi64ELi10ELi640EEv26Group_norm_nhwc_fwd_params:
	.zero		1056


//--------------------- .nv.constant0._Z35group_norm_nhwc_fwd_one_pass_kernelI11Fp32IOFp16WLi128ELi10ELi640EEv26Group_norm_nhwc_fwd_params --------------------------
	.section	.nv.constant0._Z35group_norm_nhwc_fwd_one_pass_kernelI11Fp32IOFp16WLi128ELi10ELi640EEv26Group_norm_nhwc_fwd_params,"a",@progbits
	.sectionflags	@""
	.align	4
.nv.constant0._Z35group_norm_nhwc_fwd_one_pass_kernelI11Fp32IOFp16WLi128ELi10ELi640EEv26Group_norm_nhwc_fwd_params:
	.zero		1056


//--------------------- .nv.constant0._Z35group_norm_nhwc_fwd_one_pass_kernelI11Fp32IOFp16WLi256ELi10ELi640EEv26Group_norm_nhwc_fwd_params --------------------------
	.section	.nv.constant0._Z35group_norm_nhwc_fwd_one_pass_kernelI11Fp32IOFp16WLi256ELi10ELi640EEv26Group_norm_nhwc_fwd_params,"a",@progbits
	.sectionflags	@""
	.align	4
.nv.constant0._Z35group_norm_nhwc_fwd_one_pass_kernelI11Fp32IOFp16WLi256ELi10ELi640EEv26Group_norm_nhwc_fwd_params:
	.zero		1056


//--------------------- .nv.constant0._Z35group_norm_nhwc_fwd_one_pass_kernelI11Fp32IOFp16WLi512ELi10ELi640EEv26Group_norm_nhwc_fwd_params --------------------------
	.section	.nv.constant0._Z35group_norm_nhwc_fwd_one_pass_kernelI11Fp32IOFp16WLi512ELi10ELi640EEv26Group_norm_nhwc_fwd_params,"a",@progbits
	.sectionflags	@""
	.align	4
.nv.constant0._Z35group_norm_nhwc_fwd_one_pass_kernelI11Fp32IOFp16WLi512ELi10ELi640EEv26Group_norm_nhwc_fwd_params:
	.zero		1056


//--------------------- SYMBOLS --------------------------

	.type		.nv.reservedSmem.offset0,@object
	.size		.nv.reservedSmem.offset0,0x4
	.type		.nv.reservedSmem.cap,@object
	.size		.nv.reservedSmem.cap,0x4
